def matmul_kernel(
    a_ptr,
    b_ptr,
    c_ptr,
    M,
    N,
    K,
    stride_am,
    stride_ak,
    stride_bk,
    stride_bn,
    stride_cm,
    stride_cn,
    BLOCK_M: tl.constexpr,
    BLOCK_N: tl.constexpr,
    BLOCK_K: tl.constexpr,
    GROUP_M: tl.constexpr,
):
    pid = tl.program_id(axis=0)
    num_pid_m = tl.cdiv(M, BLOCK_M)
    num_pid_n = tl.cdiv(N, BLOCK_N)
    num_pid_in_group = GROUP_M * num_pid_n
    group_id = pid // num_pid_in_group
    first_pid_m = group_id * GROUP_M
    group_size_m = min(num_pid_m - first_pid_m, GROUP_M)
    pid_m = first_pid_m + ((pid % num_pid_in_group) % group_size_m)
    pid_n = (pid % num_pid_in_group) // group_size_m

    offs_am = (pid_m * BLOCK_M + tl.arange(0, BLOCK_M)) % M
    offs_bn = (pid_n * BLOCK_N + tl.arange(0, BLOCK_N)) % N
    offs_k = tl.arange(0, BLOCK_K)
    a_ptrs = a_ptr + offs_am[:, None] * stride_am + offs_k[None, :] * stride_ak
    b_ptrs = b_ptr + offs_k[:, None] * stride_bk + offs_bn[None, :] * stride_bn

    acc = tl.zeros((BLOCK_M, BLOCK_N), dtype=tl.float32)
    for kk in range(0, tl.cdiv(K, BLOCK_K)):
        a = tl.load(a_ptrs, mask=offs_k[None, :] < K - kk * BLOCK_K, other=0.0)
        b = tl.load(b_ptrs, mask=offs_k[:, None] < K - kk * BLOCK_K, other=0.0)
        acc = tl.dot(a, b, acc)
        a_ptrs += BLOCK_K * stride_ak
        b_ptrs += BLOCK_K * stride_bk

    c = acc.to(c_ptr.dtype.element_ty)
    offs_cm = pid_m * BLOCK_M + tl.arange(0, BLOCK_M)
    offs_cn = pid_n * BLOCK_N + tl.arange(0, BLOCK_N)
    c_ptrs = c_ptr + offs_cm[:, None] * stride_cm + offs_cn[None, :] * stride_cn
    mask = (offs_cm[:, None] < M) & (offs_cn[None, :] < N)
    tl.store(c_ptrs, c, mask=mask)

# config = {"BLOCK_K": 32, "BLOCK_M": 128, "BLOCK_N": 256, "GROUP_M": 8, "arch": "sm_90", "dtype": "fp32", "num_ctas": 1, "num_stages": 3, "num_warps": 1}
# arch = sm_90


// ===== COMPILED SASS (sm_90a) =====

	.target	sm_90a

	.elftype	@"ET_EXEC"


//--------------------- .note.nv.tkinfo           --------------------------
	.section	.note.nv.tkinfo,"",@"SHT_NOTE"
	.sectionflags	@"SHF_NOTE_NV_TKINFO"
	.tkinfo
        /*0018*/ 	.word	0x00000002
        /*0030*/ 	.string	""
        /*0030*/ 	.string	"ptxas"
        /*0030*/ 	.string	"Cuda compilation tools, release 13.0, V13.0.88"
        /*0030*/ 	.string	"Build cuda_13.0.r13.0/compiler.36424714_0"
        /*0030*/ 	.string	"-v  -suppress-debug-info  -lineinfo  -arch sm_90a "



//--------------------- .note.nv.cuinfo           --------------------------
	.section	.note.nv.cuinfo,"",@"SHT_NOTE"
	.sectionflags	@"SHF_NOTE_NV_CUINFO"
        /*0018*/ 	.short	0x0002
        /*001a*/ 	.short	0x005a
        /*001c*/ 	.short	0x0082
	.zero		2


//--------------------- .nv.info                  --------------------------
	.section	.nv.info,"",@"SHT_CUDA_INFO"
	.align	4


	//----- nvinfo : EIATTR_REGCOUNT
	.align		4
        /*0000*/ 	.byte	0x04, 0x2f
        /*0002*/ 	.short	(.L_1 - .L_0)
	.align		4
.L_0:
        /*0004*/ 	.word	index@(matmul_kernel)
        /*0008*/ 	.word	0x000000ff


	//----- nvinfo : EIATTR_FRAME_SIZE
	.align		4
.L_1:
        /*000c*/ 	.byte	0x04, 0x11
        /*000e*/ 	.short	(.L_3 - .L_2)
	.align		4
.L_2:
        /*0010*/ 	.word	index@(matmul_kernel)
        /*0014*/ 	.word	0x00003150


	//----- nvinfo : EIATTR_MIN_STACK_SIZE
	.align		4
.L_3:
        /*0018*/ 	.byte	0x04, 0x12
        /*001a*/ 	.short	(.L_5 - .L_4)
	.align		4
.L_4:
        /*001c*/ 	.word	index@(matmul_kernel)
        /*0020*/ 	.word	0x00003150
.L_5:


//--------------------- .nv.compat                --------------------------
	.section	.nv.compat,"",@"SHT_CUDA_COMPAT_INFO"
	.align	4
        /*0000*/ 	.byte	0x02, 0x09, 0x01, 0x00, 0x02, 0x02, 0x01, 0x00, 0x02, 0x05, 0x05, 0x00, 0x03, 0x07, 0x01, 0x01
        /*0010*/ 	.byte	0x02, 0x03, 0x00, 0x00, 0x02, 0x06, 0x01, 0x00, 0x04, 0x0b, 0x08, 0x00, 0x00, 0x00, 0x00, 0x00
        /*0020*/ 	.byte	0x00, 0x00, 0x00, 0x00


//--------------------- .nv.info.matmul_kernel    --------------------------
	.section	.nv.info.matmul_kernel,"",@"SHT_CUDA_INFO"
	.sectionflags	@""
	.align	4


	//----- nvinfo : EIATTR_CUDA_API_VERSION
	.align		4
        /*0000*/ 	.byte	0x04, 0x37
        /*0002*/ 	.short	(.L_7 - .L_6)
.L_6:
        /*0004*/ 	.word	0x00000082


	//----- nvinfo : EIATTR_KPARAM_INFO
	.align		4
.L_7:
        /*0008*/ 	.byte	0x04, 0x17
        /*000a*/ 	.short	(.L_9 - .L_8)
.L_8:
        /*000c*/ 	.word	0x00000000
        /*0010*/ 	.short	0x000d
        /*0012*/ 	.short	0x0048
        /*0014*/ 	.byte	0x00, 0xf4, 0x21, 0x00


	//----- nvinfo : EIATTR_KPARAM_INFO
	.align		4
.L_9:
        /*0018*/ 	.byte	0x04, 0x17
        /*001a*/ 	.short	(.L_11 - .L_10)
.L_10:
        /*001c*/ 	.word	0x00000000
        /*0020*/ 	.short	0x000c
        /*0022*/ 	.short	0x0040
        /*0024*/ 	.byte	0x00, 0xf4, 0x21, 0x00


	//----- nvinfo : EIATTR_KPARAM_INFO
	.align		4
.L_11:
        /*0028*/ 	.byte	0x04, 0x17
        /*002a*/ 	.short	(.L_13 - .L_12)
.L_12:
        /*002c*/ 	.word	0x00000000
        /*0030*/ 	.short	0x000b
        /*0032*/ 	.short	0x0038
        /*0034*/ 	.byte	0x00, 0xf0, 0x11, 0x00


	//----- nvinfo : EIATTR_KPARAM_INFO
	.align		4
.L_13:
        /*0038*/ 	.byte	0x04, 0x17
        /*003a*/ 	.short	(.L_15 - .L_14)
.L_14:
        /*003c*/ 	.word	0x00000000
        /*0040*/ 	.short	0x000a
        /*0042*/ 	.short	0x0034
        /*0044*/ 	.byte	0x00, 0xf0, 0x11, 0x00


	//----- nvinfo : EIATTR_KPARAM_INFO
	.align		4
.L_15:
        /*0048*/ 	.byte	0x04, 0x17
        /*004a*/ 	.short	(.L_17 - .L_16)
.L_16:
        /*004c*/ 	.word	0x00000000
        /*0050*/ 	.short	0x0009
        /*0052*/ 	.short	0x0030
        /*0054*/ 	.byte	0x00, 0xf0, 0x11, 0x00


	//----- nvinfo : EIATTR_KPARAM_INFO
	.align		4
.L_17:
        /*0058*/ 	.byte	0x04, 0x17
        /*005a*/ 	.short	(.L_19 - .L_18)
.L_18:
        /*005c*/ 	.word	0x00000000
        /*0060*/ 	.short	0x0008
        /*0062*/ 	.short	0x002c
        /*0064*/ 	.byte	0x00, 0xf0, 0x11, 0x00


	//----- nvinfo : EIATTR_KPARAM_INFO
	.align		4
.L_19:
        /*0068*/ 	.byte	0x04, 0x17
        /*006a*/ 	.short	(.L_21 - .L_20)
.L_20:
        /*006c*/ 	.word	0x00000000
        /*0070*/ 	.short	0x0007
        /*0072*/ 	.short	0x0028
        /*0074*/ 	.byte	0x00, 0xf0, 0x11, 0x00


	//----- nvinfo : EIATTR_KPARAM_INFO
	.align		4
.L_21:
        /*0078*/ 	.byte	0x04, 0x17
        /*007a*/ 	.short	(.L_23 - .L_22)
.L_22:
        /*007c*/ 	.word	0x00000000
        /*0080*/ 	.short	0x0006
        /*0082*/ 	.short	0x0024
        /*0084*/ 	.byte	0x00, 0xf0, 0x11, 0x00


	//----- nvinfo : EIATTR_KPARAM_INFO
	.align		4
.L_23:
        /*0088*/ 	.byte	0x04, 0x17
        /*008a*/ 	.short	(.L_25 - .L_24)
.L_24:
        /*008c*/ 	.word	0x00000000
        /*0090*/ 	.short	0x0005
        /*0092*/ 	.short	0x0020
        /*0094*/ 	.byte	0x00, 0xf0, 0x11, 0x00


	//----- nvinfo : EIATTR_KPARAM_INFO
	.align		4
.L_25:
        /*0098*/ 	.byte	0x04, 0x17
        /*009a*/ 	.short	(.L_27 - .L_26)
.L_26:
        /*009c*/ 	.word	0x00000000
        /*00a0*/ 	.short	0x0004
        /*00a2*/ 	.short	0x001c
        /*00a4*/ 	.byte	0x00, 0xf0, 0x11, 0x00


	//----- nvinfo : EIATTR_KPARAM_INFO
	.align		4
.L_27:
        /*00a8*/ 	.byte	0x04, 0x17
        /*00aa*/ 	.short	(.L_29 - .L_28)
.L_28:
        /*00ac*/ 	.word	0x00000000
        /*00b0*/ 	.short	0x0003
        /*00b2*/ 	.short	0x0018
        /*00b4*/ 	.byte	0x00, 0xf0, 0x11, 0x00


	//----- nvinfo : EIATTR_KPARAM_INFO
	.align		4
.L_29:
        /*00b8*/ 	.byte	0x04, 0x17
        /*00ba*/ 	.short	(.L_31 - .L_30)
.L_30:
        /*00bc*/ 	.word	0x00000000
        /*00c0*/ 	.short	0x0002
        /*00c2*/ 	.short	0x0010
        /*00c4*/ 	.byte	0x00, 0xf4, 0x21, 0x00


	//----- nvinfo : EIATTR_KPARAM_INFO
	.align		4
.L_31:
        /*00c8*/ 	.byte	0x04, 0x17
        /*00ca*/ 	.short	(.L_33 - .L_32)
.L_32:
        /*00cc*/ 	.word	0x00000000
        /*00d0*/ 	.short	0x0001
        /*00d2*/ 	.short	0x0008
        /*00d4*/ 	.byte	0x00, 0xf4, 0x21, 0x00


	//----- nvinfo : EIATTR_KPARAM_INFO
	.align		4
.L_33:
        /*00d8*/ 	.byte	0x04, 0x17
        /*00da*/ 	.short	(.L_35 - .L_34)
.L_34:
        /*00dc*/ 	.word	0x00000000
        /*00e0*/ 	.short	0x0000
        /*00e2*/ 	.short	0x0000
        /*00e4*/ 	.byte	0x00, 0xf4, 0x21, 0x00


	//----- nvinfo : EIATTR_SPARSE_MMA_MASK
	.align		4
.L_35:
        /*00e8*/ 	.byte	0x03, 0x50
        /*00ea*/ 	.short	0x0000


	//----- nvinfo : EIATTR_MAXREG_COUNT
	.align		4
        /*00ec*/ 	.byte	0x03, 0x1b
        /*00ee*/ 	.short	0x00ff


	//----- nvinfo : EIATTR_NUM_BARRIERS
	.align		4
        /*00f0*/ 	.byte	0x02, 0x4c
        /*00f2*/ 	.byte	0x01
	.zero		1


	//----- nvinfo : EIATTR_ANNOTATIONS
	.align		4
        /*00f4*/ 	.byte	0x04, 0x55
        /*00f6*/ 	.short	(.L_37 - .L_36)


	//   ....[0]....
.L_36:
        /*00f8*/ 	.word	0x00000001
        /*00fc*/ 	.byte	0x30, 0x01, 0x00, 0x00, 0x01, 0x00, 0x00, 0x00, 0x60, 0x07, 0x00, 0x00, 0x01, 0x00, 0x00, 0x00
        /* <DEDUP_REMOVED lines=2889> */
        /*b59c*/ 	.byte	0xc0, 0x18, 0x03, 0x00


	//----- nvinfo : EIATTR_MERCURY_ISA_VERSION
	.align		4
.L_37:
        /*b5a0*/ 	.byte	0x03, 0x5f
        /*b5a2*/ 	.short	0x0101


	//----- nvinfo : EIATTR_COOP_GROUP_MASK_REGIDS
	.align		4
        /*b5a4*/ 	.byte	0x04, 0x29
        /*b5a6*/ 	.short	(.L_39 - .L_38)


	//   ....[0]....
.L_38:
        /*b5a8*/ 	.word	0xffffffff


	//   ....[1]....
        /*b5ac*/ 	.word	0xffffffff


	//   ....[2]....
        /*b5b0*/ 	.word	0xffffffff


	//   ....[3]....
        /*b5b4*/ 	.word	0xffffffff


	//   ....[4]....
        /*b5b8*/ 	.word	0xffffffff


	//   ....[5]....
        /*b5bc*/ 	.word	0xffffffff


	//   ....[6]....
        /*b5c0*/ 	.word	0xffffffff


	//   ....[7]....
        /*b5c4*/ 	.word	0xffffffff


	//   ....[8]....
        /*b5c8*/ 	.word	0xffffffff


	//   ....[9]....
        /*b5cc*/ 	.word	0xffffffff


	//   ....[10]....
        /*b5d0*/ 	.word	0xffffffff


	//   ....[11]....
        /*b5d4*/ 	.word	0xffffffff


	//   ....[12]....
        /*b5d8*/ 	.word	0xffffffff


	//   ....[13]....
        /*b5dc*/ 	.word	0xffffffff


	//   ....[14]....
        /*b5e0*/ 	.word	0xffffffff


	//   ....[15]....
        /*b5e4*/ 	.word	0xffffffff


	//   ....[16]....
        /*b5e8*/ 	.word	0xffffffff


	//   ....[17]....
        /*b5ec*/ 	.word	0xffffffff


	//   ....[18]....
        /*b5f0*/ 	.word	0xffffffff


	//   ....[19]....
        /*b5f4*/ 	.word	0xffffffff


	//   ....[20]....
        /*b5f8*/ 	.word	0xffffffff


	//   ....[21]....
        /*b5fc*/ 	.word	0xffffffff


	//   ....[22]....
        /*b600*/ 	.word	0xffffffff


	//   ....[23]....
        /*b604*/ 	.word	0xffffffff


	//   ....[24]....
        /*b608*/ 	.word	0xffffffff


	//   ....[25]....
        /*b60c*/ 	.word	0xffffffff


	//   ....[26]....
        /*b610*/ 	.word	0xffffffff


	//   ....[27]....
        /*b614*/ 	.word	0xffffffff


	//   ....[28]....
        /*b618*/ 	.word	0xffffffff


	//   ....[29]....
        /*b61c*/ 	.word	0xffffffff


	//   ....[30]....
        /*b620*/ 	.word	0xffffffff


	//   ....[31]....
        /*b624*/ 	.word	0xffffffff


	//   ....[32]....
        /*b628*/ 	.word	0xffffffff


	//   ....[33]....
        /*b62c*/ 	.word	0xffffffff


	//   ....[34]....
        /*b630*/ 	.word	0xffffffff


	//   ....[35]....
        /*b634*/ 	.word	0xffffffff


	//   ....[36]....
        /*b638*/ 	.word	0xffffffff


	//   ....[37]....
        /*b63c*/ 	.word	0xffffffff


	//   ....[38]....
        /*b640*/ 	.word	0xffffffff


	//   ....[39]....
        /*b644*/ 	.word	0xffffffff


	//   ....[40]....
        /*b648*/ 	.word	0xffffffff


	//   ....[41]....
        /*b64c*/ 	.word	0xffffffff


	//   ....[42]....
        /*b650*/ 	.word	0xffffffff


	//   ....[43]....
        /*b654*/ 	.word	0xffffffff


	//   ....[44]....
        /*b658*/ 	.word	0xffffffff


	//   ....[45]....
        /*b65c*/ 	.word	0xffffffff


	//   ....[46]....
        /*b660*/ 	.word	0xffffffff


	//   ....[47]....
        /*b664*/ 	.word	0xffffffff


	//   ....[48]....
        /*b668*/ 	.word	0xffffffff


	//   ....[49]....
        /*b66c*/ 	.word	0xffffffff


	//   ....[50]....
        /*b670*/ 	.word	0xffffffff


	//   ....[51]....
        /*b674*/ 	.word	0xffffffff


	//   ....[52]....
        /*b678*/ 	.word	0xffffffff


	//   ....[53]....
        /*b67c*/ 	.word	0xffffffff


	//   ....[54]....
        /*b680*/ 	.word	0xffffffff


	//   ....[55]....
        /*b684*/ 	.word	0xffffffff


	//   ....[56]....
        /*b688*/ 	.word	0xffffffff


	//   ....[57]....
        /*b68c*/ 	.word	0xffffffff


	//   ....[58]....
        /*b690*/ 	.word	0xffffffff


	//   ....[59]....
        /*b694*/ 	.word	0xffffffff


	//   ....[60]....
        /*b698*/ 	.word	0xffffffff


	//   ....[61]....
        /*b69c*/ 	.word	0xffffffff


	//   ....[62]....
        /*b6a0*/ 	.word	0xffffffff


	//   ....[63]....
        /*b6a4*/ 	.word	0xffffffff


	//   ....[64]....
        /*b6a8*/ 	.word	0xffffffff


	//   ....[65]....
        /*b6ac*/ 	.word	0xffffffff


	//   ....[66]....
        /*b6b0*/ 	.word	0xffffffff


	//   ....[67]....
        /*b6b4*/ 	.word	0xffffffff


	//   ....[68]....
        /*b6b8*/ 	.word	0xffffffff


	//   ....[69]....
        /*b6bc*/ 	.word	0xffffffff


	//   ....[70]....
        /*b6c0*/ 	.word	0xffffffff


	//   ....[71]....
        /*b6c4*/ 	.word	0xffffffff


	//   ....[72]....
        /*b6c8*/ 	.word	0xffffffff


	//   ....[73]....
        /*b6cc*/ 	.word	0xffffffff


	//   ....[74]....
        /*b6d0*/ 	.word	0xffffffff


	//   ....[75]....
        /*b6d4*/ 	.word	0xffffffff


	//   ....[76]....
        /*b6d8*/ 	.word	0xffffffff


	//   ....[77]....
        /*b6dc*/ 	.word	0xffffffff


	//   ....[78]....
        /*b6e0*/ 	.word	0xffffffff


	//   ....[79]....
        /*b6e4*/ 	.word	0xffffffff


	//   ....[80]....
        /*b6e8*/ 	.word	0xffffffff


	//   ....[81]....
        /*b6ec*/ 	.word	0xffffffff


	//   ....[82]....
        /*b6f0*/ 	.word	0xffffffff


	//   ....[83]....
        /*b6f4*/ 	.word	0xffffffff


	//   ....[84]....
        /*b6f8*/ 	.word	0xffffffff


	//   ....[85]....
        /*b6fc*/ 	.word	0xffffffff


	//   ....[86]....
        /*b700*/ 	.word	0xffffffff


	//   ....[87]....
        /*b704*/ 	.word	0xffffffff


	//   ....[88]....
        /*b708*/ 	.word	0xffffffff


	//   ....[89]....
        /*b70c*/ 	.word	0xffffffff


	//   ....[90]....
        /*b710*/ 	.word	0xffffffff


	//   ....[91]....
        /*b714*/ 	.word	0xffffffff


	//   ....[92]....
        /*b718*/ 	.word	0xffffffff


	//   ....[93]....
        /*b71c*/ 	.word	0xffffffff


	//   ....[94]....
        /*b720*/ 	.word	0xffffffff


	//   ....[95]....
        /*b724*/ 	.word	0xffffffff


	//   ....[96]....
        /*b728*/ 	.word	0xffffffff


	//   ....[97]....
        /*b72c*/ 	.word	0xffffffff


	//   ....[98]....
        /*b730*/ 	.word	0xffffffff


	//   ....[99]....
        /*b734*/ 	.word	0xffffffff


	//   ....[100]....
        /*b738*/ 	.word	0xffffffff


	//   ....[101]....
        /*b73c*/ 	.word	0xffffffff


	//   ....[102]....
        /*b740*/ 	.word	0xffffffff


	//   ....[103]....
        /*b744*/ 	.word	0xffffffff


	//   ....[104]....
        /*b748*/ 	.word	0xffffffff


	//   ....[105]....
        /*b74c*/ 	.word	0xffffffff


	//   ....[106]....
        /*b750*/ 	.word	0xffffffff


	//   ....[107]....
        /*b754*/ 	.word	0xffffffff


	//   ....[108]....
        /*b758*/ 	.word	0xffffffff


	//   ....[109]....
        /*b75c*/ 	.word	0xffffffff


	//   ....[110]....
        /*b760*/ 	.word	0xffffffff


	//   ....[111]....
        /*b764*/ 	.word	0xffffffff


	//   ....[112]....
        /*b768*/ 	.word	0xffffffff


	//   ....[113]....
        /*b76c*/ 	.word	0xffffffff


	//   ....[114]....
        /*b770*/ 	.word	0xffffffff


	//   ....[115]....
        /*b774*/ 	.word	0xffffffff


	//   ....[116]....
        /*b778*/ 	.word	0xffffffff


	//   ....[117]....
        /*b77c*/ 	.word	0xffffffff


	//   ....[118]....
        /*b780*/ 	.word	0xffffffff


	//   ....[119]....
        /*b784*/ 	.word	0xffffffff


	//   ....[120]....
        /*b788*/ 	.word	0xffffffff


	//   ....[121]....
        /*b78c*/ 	.word	0xffffffff


	//   ....[122]....
        /*b790*/ 	.word	0xffffffff


	//   ....[123]....
        /*b794*/ 	.word	0xffffffff


	//   ....[124]....
        /*b798*/ 	.word	0xffffffff


	//   ....[125]....
        /*b79c*/ 	.word	0xffffffff


	//   ....[126]....
        /*b7a0*/ 	.word	0xffffffff


	//   ....[127]....
        /*b7a4*/ 	.word	0xffffffff


	//   ....[128]....
        /*b7a8*/ 	.word	0xffffffff


	//   ....[129]....
        /*b7ac*/ 	.word	0xffffffff


	//   ....[130]....
        /*b7b0*/ 	.word	0xffffffff


	//   ....[131]....
        /*b7b4*/ 	.word	0xffffffff


	//   ....[132]....
        /*b7b8*/ 	.word	0xffffffff


	//   ....[133]....
        /*b7bc*/ 	.word	0xffffffff


	//   ....[134]....
        /*b7c0*/ 	.word	0xffffffff


	//   ....[135]....
        /*b7c4*/ 	.word	0xffffffff


	//   ....[136]....
        /*b7c8*/ 	.word	0xffffffff


	//   ....[137]....
        /*b7cc*/ 	.word	0xffffffff


	//   ....[138]....
        /*b7d0*/ 	.word	0xffffffff


	//   ....[139]....
        /*b7d4*/ 	.word	0xffffffff


	//   ....[140]....
        /*b7d8*/ 	.word	0xffffffff


	//   ....[141]....
        /*b7dc*/ 	.word	0xffffffff


	//   ....[142]....
        /*b7e0*/ 	.word	0xffffffff


	//   ....[143]....
        /*b7e4*/ 	.word	0xffffffff


	//   ....[144]....
        /*b7e8*/ 	.word	0xffffffff


	//   ....[145]....
        /*b7ec*/ 	.word	0xffffffff


	//   ....[146]....
        /*b7f0*/ 	.word	0xffffffff


	//   ....[147]....
        /*b7f4*/ 	.word	0xffffffff


	//   ....[148]....
        /*b7f8*/ 	.word	0xffffffff


	//   ....[149]....
        /*b7fc*/ 	.word	0xffffffff


	//   ....[150]....
        /*b800*/ 	.word	0xffffffff


	//   ....[151]....
        /*b804*/ 	.word	0xffffffff


	//   ....[152]....
        /*b808*/ 	.word	0xffffffff


	//   ....[153]....
        /*b80c*/ 	.word	0xffffffff


	//   ....[154]....
        /*b810*/ 	.word	0xffffffff


	//   ....[155]....
        /*b814*/ 	.word	0xffffffff


	//   ....[156]....
        /*b818*/ 	.word	0xffffffff


	//   ....[157]....
        /*b81c*/ 	.word	0xffffffff


	//   ....[158]....
        /*b820*/ 	.word	0xffffffff


	//   ....[159]....
        /*b824*/ 	.word	0xffffffff


	//   ....[160]....
        /*b828*/ 	.word	0xffffffff


	//   ....[161]....
        /*b82c*/ 	.word	0xffffffff


	//   ....[162]....
        /*b830*/ 	.word	0xffffffff


	//   ....[163]....
        /*b834*/ 	.word	0xffffffff


	//   ....[164]....
        /*b838*/ 	.word	0xffffffff


	//   ....[165]....
        /*b83c*/ 	.word	0xffffffff


	//   ....[166]....
        /*b840*/ 	.word	0xffffffff


	//   ....[167]....
        /*b844*/ 	.word	0xffffffff


	//   ....[168]....
        /*b848*/ 	.word	0xffffffff


	//   ....[169]....
        /*b84c*/ 	.word	0xffffffff


	//   ....[170]....
        /*b850*/ 	.word	0xffffffff


	//   ....[171]....
        /*b854*/ 	.word	0xffffffff


	//   ....[172]....
        /*b858*/ 	.word	0xffffffff


	//   ....[173]....
        /*b85c*/ 	.word	0xffffffff


	//   ....[174]....
        /*b860*/ 	.word	0xffffffff


	//   ....[175]....
        /*b864*/ 	.word	0xffffffff


	//   ....[176]....
        /*b868*/ 	.word	0xffffffff


	//   ....[177]....
        /*b86c*/ 	.word	0xffffffff


	//   ....[178]....
        /*b870*/ 	.word	0xffffffff


	//   ....[179]....
        /*b874*/ 	.word	0xffffffff


	//   ....[180]....
        /*b878*/ 	.word	0xffffffff


	//   ....[181]....
        /*b87c*/ 	.word	0xffffffff


	//   ....[182]....
        /*b880*/ 	.word	0xffffffff


	//   ....[183]....
        /*b884*/ 	.word	0xffffffff


	//   ....[184]....
        /*b888*/ 	.word	0xffffffff


	//   ....[185]....
        /*b88c*/ 	.word	0xffffffff


	//   ....[186]....
        /*b890*/ 	.word	0xffffffff


	//   ....[187]....
        /*b894*/ 	.word	0xffffffff


	//   ....[188]....
        /*b898*/ 	.word	0xffffffff


	//   ....[189]....
        /*b89c*/ 	.word	0xffffffff


	//   ....[190]....
        /*b8a0*/ 	.word	0xffffffff


	//   ....[191]....
        /*b8a4*/ 	.word	0xffffffff


	//   ....[192]....
        /*b8a8*/ 	.word	0xffffffff


	//   ....[193]....
        /*b8ac*/ 	.word	0xffffffff


	//   ....[194]....
        /*b8b0*/ 	.word	0xffffffff


	//   ....[195]....
        /*b8b4*/ 	.word	0xffffffff


	//   ....[196]....
        /*b8b8*/ 	.word	0xffffffff


	//   ....[197]....
        /*b8bc*/ 	.word	0xffffffff


	//   ....[198]....
        /*b8c0*/ 	.word	0xffffffff


	//   ....[199]....
        /*b8c4*/ 	.word	0xffffffff


	//   ....[200]....
        /*b8c8*/ 	.word	0xffffffff


	//   ....[201]....
        /*b8cc*/ 	.word	0xffffffff


	//   ....[202]....
        /*b8d0*/ 	.word	0xffffffff


	//   ....[203]....
        /*b8d4*/ 	.word	0xffffffff


	//   ....[204]....
        /*b8d8*/ 	.word	0xffffffff


	//   ....[205]....
        /*b8dc*/ 	.word	0xffffffff


	//   ....[206]....
        /*b8e0*/ 	.word	0xffffffff


	//   ....[207]....
        /*b8e4*/ 	.word	0xffffffff


	//   ....[208]....
        /*b8e8*/ 	.word	0xffffffff


	//   ....[209]....
        /*b8ec*/ 	.word	0xffffffff


	//   ....[210]....
        /*b8f0*/ 	.word	0xffffffff


	//   ....[211]....
        /*b8f4*/ 	.word	0xffffffff


	//   ....[212]....
        /*b8f8*/ 	.word	0xffffffff


	//   ....[213]....
        /*b8fc*/ 	.word	0xffffffff


	//   ....[214]....
        /*b900*/ 	.word	0xffffffff


	//   ....[215]....
        /*b904*/ 	.word	0xffffffff


	//   ....[216]....
        /*b908*/ 	.word	0xffffffff


	//   ....[217]....
        /*b90c*/ 	.word	0xffffffff


	//   ....[218]....
        /*b910*/ 	.word	0xffffffff


	//   ....[219]....
        /*b914*/ 	.word	0xffffffff


	//   ....[220]....
        /*b918*/ 	.word	0xffffffff


	//   ....[221]....
        /*b91c*/ 	.word	0xffffffff


	//   ....[222]....
        /*b920*/ 	.word	0xffffffff


	//   ....[223]....
        /*b924*/ 	.word	0xffffffff


	//   ....[224]....
        /*b928*/ 	.word	0xffffffff


	//   ....[225]....
        /*b92c*/ 	.word	0xffffffff


	//   ....[226]....
        /*b930*/ 	.word	0xffffffff


	//   ....[227]....
        /*b934*/ 	.word	0xffffffff


	//   ....[228]....
        /*b938*/ 	.word	0xffffffff


	//   ....[229]....
        /*b93c*/ 	.word	0xffffffff


	//   ....[230]....
        /*b940*/ 	.word	0xffffffff


	//   ....[231]....
        /*b944*/ 	.word	0xffffffff


	//   ....[232]....
        /*b948*/ 	.word	0xffffffff


	//   ....[233]....
        /*b94c*/ 	.word	0xffffffff


	//   ....[234]....
        /*b950*/ 	.word	0xffffffff


	//   ....[235]....
        /*b954*/ 	.word	0xffffffff


	//   ....[236]....
        /*b958*/ 	.word	0xffffffff


	//   ....[237]....
        /*b95c*/ 	.word	0xffffffff


	//   ....[238]....
        /*b960*/ 	.word	0xffffffff


	//   ....[239]....
        /*b964*/ 	.word	0xffffffff


	//   ....[240]....
        /*b968*/ 	.word	0xffffffff


	//   ....[241]....
        /*b96c*/ 	.word	0xffffffff


	//   ....[242]....
        /*b970*/ 	.word	0xffffffff


	//   ....[243]....
        /*b974*/ 	.word	0xffffffff


	//   ....[244]....
        /*b978*/ 	.word	0xffffffff


	//   ....[245]....
        /*b97c*/ 	.word	0xffffffff


	//   ....[246]....
        /*b980*/ 	.word	0xffffffff


	//   ....[247]....
        /*b984*/ 	.word	0xffffffff


	//   ....[248]....
        /*b988*/ 	.word	0xffffffff


	//   ....[249]....
        /*b98c*/ 	.word	0xffffffff


	//   ....[250]....
        /*b990*/ 	.word	0xffffffff


	//   ....[251]....
        /*b994*/ 	.word	0xffffffff


	//   ....[252]....
        /*b998*/ 	.word	0xffffffff


	//   ....[253]....
        /*b99c*/ 	.word	0xffffffff


	//   ....[254]....
        /*b9a0*/ 	.word	0xffffffff


	//   ....[255]....
        /*b9a4*/ 	.word	0xffffffff


	//   ....[0]....
        /*b9a8*/ 	.word	0xffffffff


	//   ....[1]....
        /*b9ac*/ 	.word	0xffffffff


	//   ....[2]....
        /*b9b0*/ 	.word	0xffffffff


	//   ....[3]....
        /*b9b4*/ 	.word	0xffffffff


	//   ....[4]....
        /*b9b8*/ 	.word	0xffffffff


	//   ....[5]....
        /*b9bc*/ 	.word	0xffffffff


	//   ....[6]....
        /*b9c0*/ 	.word	0xffffffff


	//   ....[7]....
        /*b9c4*/ 	.word	0xffffffff


	//   ....[8]....
        /*b9c8*/ 	.word	0xffffffff


	//   ....[9]....
        /*b9cc*/ 	.word	0xffffffff


	//   ....[10]....
        /*b9d0*/ 	.word	0xffffffff


	//   ....[11]....
        /*b9d4*/ 	.word	0xffffffff


	//   ....[12]....
        /*b9d8*/ 	.word	0xffffffff


	//   ....[13]....
        /*b9dc*/ 	.word	0xffffffff


	//   ....[14]....
        /*b9e0*/ 	.word	0xffffffff


	//   ....[15]....
        /*b9e4*/ 	.word	0xffffffff


	//   ....[16]....
        /*b9e8*/ 	.word	0xffffffff


	//   ....[17]....
        /*b9ec*/ 	.word	0xffffffff


	//   ....[18]....
        /*b9f0*/ 	.word	0xffffffff


	//   ....[19]....
        /*b9f4*/ 	.word	0xffffffff


	//   ....[20]....
        /*b9f8*/ 	.word	0xffffffff


	//   ....[21]....
        /*b9fc*/ 	.word	0xffffffff


	//   ....[22]....
        /*ba00*/ 	.word	0xffffffff


	//   ....[23]....
        /*ba04*/ 	.word	0xffffffff


	//   ....[24]....
        /*ba08*/ 	.word	0xffffffff


	//   ....[25]....
        /*ba0c*/ 	.word	0xffffffff


	//   ....[26]....
        /*ba10*/ 	.word	0xffffffff


	//   ....[27]....
        /*ba14*/ 	.word	0xffffffff


	//   ....[28]....
        /*ba18*/ 	.word	0xffffffff


	//   ....[29]....
        /*ba1c*/ 	.word	0xffffffff


	//   ....[30]....
        /*ba20*/ 	.word	0xffffffff


	//   ....[31]....
        /*ba24*/ 	.word	0xffffffff


	//   ....[32]....
        /*ba28*/ 	.word	0xffffffff


	//   ....[33]....
        /*ba2c*/ 	.word	0xffffffff


	//   ....[34]....
        /*ba30*/ 	.word	0xffffffff


	//   ....[35]....
        /*ba34*/ 	.word	0xffffffff


	//   ....[36]....
        /*ba38*/ 	.word	0xffffffff


	//   ....[37]....
        /*ba3c*/ 	.word	0xffffffff


	//   ....[38]....
        /*ba40*/ 	.word	0xffffffff


	//   ....[39]....
        /*ba44*/ 	.word	0xffffffff


	//   ....[40]....
        /*ba48*/ 	.word	0xffffffff


	//   ....[41]....
        /*ba4c*/ 	.word	0xffffffff


	//   ....[42]....
        /*ba50*/ 	.word	0xffffffff


	//   ....[43]....
        /*ba54*/ 	.word	0xffffffff


	//   ....[44]....
        /*ba58*/ 	.word	0xffffffff


	//   ....[45]....
        /*ba5c*/ 	.word	0xffffffff


	//   ....[46]....
        /*ba60*/ 	.word	0xffffffff


	//   ....[47]....
        /*ba64*/ 	.word	0xffffffff


	//   ....[48]....
        /*ba68*/ 	.word	0xffffffff


	//   ....[49]....
        /*ba6c*/ 	.word	0xffffffff


	//   ....[50]....
        /*ba70*/ 	.word	0xffffffff


	//   ....[51]....
        /*ba74*/ 	.word	0xffffffff


	//   ....[52]....
        /*ba78*/ 	.word	0xffffffff


	//   ....[53]....
        /*ba7c*/ 	.word	0xffffffff


	//   ....[54]....
        /*ba80*/ 	.word	0xffffffff


	//   ....[55]....
        /*ba84*/ 	.word	0xffffffff


	//   ....[56]....
        /*ba88*/ 	.word	0xffffffff


	//   ....[57]....
        /*ba8c*/ 	.word	0xffffffff


	//   ....[58]....
        /*ba90*/ 	.word	0xffffffff


	//   ....[59]....
        /*ba94*/ 	.word	0xffffffff


	//   ....[60]....
        /*ba98*/ 	.word	0xffffffff


	//   ....[61]....
        /*ba9c*/ 	.word	0xffffffff


	//   ....[62]....
        /*baa0*/ 	.word	0xffffffff


	//   ....[63]....
        /*baa4*/ 	.word	0xffffffff


	//   ....[64]....
        /*baa8*/ 	.word	0xffffffff


	//   ....[65]....
        /*baac*/ 	.word	0xffffffff


	//   ....[66]....
        /*bab0*/ 	.word	0xffffffff


	//   ....[67]....
        /*bab4*/ 	.word	0xffffffff


	//   ....[68]....
        /*bab8*/ 	.word	0xffffffff


	//   ....[69]....
        /*babc*/ 	.word	0xffffffff


	//   ....[70]....
        /*bac0*/ 	.word	0xffffffff


	//   ....[71]....
        /*bac4*/ 	.word	0xffffffff


	//   ....[72]....
        /*bac8*/ 	.word	0xffffffff


	//   ....[73]....
        /*bacc*/ 	.word	0xffffffff


	//   ....[74]....
        /*bad0*/ 	.word	0xffffffff


	//   ....[75]....
        /*bad4*/ 	.word	0xffffffff


	//   ....[76]....
        /*bad8*/ 	.word	0xffffffff


	//   ....[77]....
        /*badc*/ 	.word	0xffffffff


	//   ....[78]....
        /*bae0*/ 	.word	0xffffffff


	//   ....[79]....
        /*bae4*/ 	.word	0xffffffff


	//   ....[80]....
        /*bae8*/ 	.word	0xffffffff


	//   ....[81]....
        /*baec*/ 	.word	0xffffffff


	//   ....[82]....
        /*baf0*/ 	.word	0xffffffff


	//   ....[83]....
        /*baf4*/ 	.word	0xffffffff


	//   ....[84]....
        /*baf8*/ 	.word	0xffffffff


	//   ....[85]....
        /*bafc*/ 	.word	0xffffffff


	//   ....[86]....
        /*bb00*/ 	.word	0xffffffff


	//   ....[87]....
        /*bb04*/ 	.word	0xffffffff


	//   ....[88]....
        /*bb08*/ 	.word	0xffffffff


	//   ....[89]....
        /*bb0c*/ 	.word	0xffffffff


	//   ....[90]....
        /*bb10*/ 	.word	0xffffffff


	//   ....[91]....
        /*bb14*/ 	.word	0xffffffff


	//   ....[92]....
        /*bb18*/ 	.word	0xffffffff


	//   ....[93]....
        /*bb1c*/ 	.word	0xffffffff


	//   ....[94]....
        /*bb20*/ 	.word	0xffffffff


	//   ....[95]....
        /*bb24*/ 	.word	0xffffffff


	//   ....[96]....
        /*bb28*/ 	.word	0xffffffff


	//   ....[97]....
        /*bb2c*/ 	.word	0xffffffff


	//   ....[98]....
        /*bb30*/ 	.word	0xffffffff


	//   ....[99]....
        /*bb34*/ 	.word	0xffffffff


	//   ....[100]....
        /*bb38*/ 	.word	0xffffffff


	//   ....[101]....
        /*bb3c*/ 	.word	0xffffffff


	//   ....[102]....
        /*bb40*/ 	.word	0xffffffff


	//   ....[103]....
        /*bb44*/ 	.word	0xffffffff


	//   ....[104]....
        /*bb48*/ 	.word	0xffffffff


	//   ....[105]....
        /*bb4c*/ 	.word	0xffffffff


	//   ....[106]....
        /*bb50*/ 	.word	0xffffffff


	//   ....[107]....
        /*bb54*/ 	.word	0xffffffff


	//   ....[108]....
        /*bb58*/ 	.word	0xffffffff


	//   ....[109]....
        /*bb5c*/ 	.word	0xffffffff


	//   ....[110]....
        /*bb60*/ 	.word	0xffffffff


	//   ....[111]....
        /*bb64*/ 	.word	0xffffffff


	//   ....[112]....
        /*bb68*/ 	.word	0xffffffff


	//   ....[113]....
        /*bb6c*/ 	.word	0xffffffff


	//   ....[114]....
        /*bb70*/ 	.word	0xffffffff


	//   ....[115]....
        /*bb74*/ 	.word	0xffffffff


	//   ....[116]....
        /*bb78*/ 	.word	0xffffffff


	//   ....[117]....
        /*bb7c*/ 	.word	0xffffffff


	//   ....[118]....
        /*bb80*/ 	.word	0xffffffff


	//   ....[119]....
        /*bb84*/ 	.word	0xffffffff


	//   ....[120]....
        /*bb88*/ 	.word	0xffffffff


	//   ....[121]....
        /*bb8c*/ 	.word	0xffffffff


	//   ....[122]....
        /*bb90*/ 	.word	0xffffffff


	//   ....[123]....
        /*bb94*/ 	.word	0xffffffff


	//   ....[124]....
        /*bb98*/ 	.word	0xffffffff


	//   ....[125]....
        /*bb9c*/ 	.word	0xffffffff


	//   ....[126]....
        /*bba0*/ 	.word	0xffffffff


	//   ....[127]....
        /*bba4*/ 	.word	0xffffffff


	//   ....[128]....
        /*bba8*/ 	.word	0xffffffff


	//   ....[129]....
        /*bbac*/ 	.word	0xffffffff


	//   ....[130]....
        /*bbb0*/ 	.word	0xffffffff


	//   ....[131]....
        /*bbb4*/ 	.word	0xffffffff


	//   ....[132]....
        /*bbb8*/ 	.word	0xffffffff


	//   ....[133]....
        /*bbbc*/ 	.word	0xffffffff


	//   ....[134]....
        /*bbc0*/ 	.word	0xffffffff


	//   ....[135]....
        /*bbc4*/ 	.word	0xffffffff


	//   ....[136]....
        /*bbc8*/ 	.word	0xffffffff


	//   ....[137]....
        /*bbcc*/ 	.word	0xffffffff


	//   ....[138]....
        /*bbd0*/ 	.word	0xffffffff


	//   ....[139]....
        /*bbd4*/ 	.word	0xffffffff


	//   ....[140]....
        /*bbd8*/ 	.word	0xffffffff


	//   ....[141]....
        /*bbdc*/ 	.word	0xffffffff


	//   ....[142]....
        /*bbe0*/ 	.word	0xffffffff


	//   ....[143]....
        /*bbe4*/ 	.word	0xffffffff


	//   ....[144]....
        /*bbe8*/ 	.word	0xffffffff


	//   ....[145]....
        /*bbec*/ 	.word	0xffffffff


	//   ....[146]....
        /*bbf0*/ 	.word	0xffffffff


	//   ....[147]....
        /*bbf4*/ 	.word	0xffffffff


	//   ....[148]....
        /*bbf8*/ 	.word	0xffffffff


	//   ....[149]....
        /*bbfc*/ 	.word	0xffffffff


	//   ....[150]....
        /*bc00*/ 	.word	0xffffffff


	//   ....[151]....
        /*bc04*/ 	.word	0xffffffff


	//   ....[152]....
        /*bc08*/ 	.word	0xffffffff


	//   ....[153]....
        /*bc0c*/ 	.word	0xffffffff


	//   ....[154]....
        /*bc10*/ 	.word	0xffffffff


	//   ....[155]....
        /*bc14*/ 	.word	0xffffffff


	//   ....[156]....
        /*bc18*/ 	.word	0xffffffff


	//   ....[157]....
        /*bc1c*/ 	.word	0xffffffff


	//   ....[158]....
        /*bc20*/ 	.word	0xffffffff


	//   ....[159]....
        /*bc24*/ 	.word	0xffffffff


	//   ....[160]....
        /*bc28*/ 	.word	0xffffffff


	//   ....[161]....
        /*bc2c*/ 	.word	0xffffffff


	//   ....[162]....
        /*bc30*/ 	.word	0xffffffff


	//   ....[163]....
        /*bc34*/ 	.word	0xffffffff


	//   ....[164]....
        /*bc38*/ 	.word	0xffffffff


	//   ....[165]....
        /*bc3c*/ 	.word	0xffffffff


	//   ....[166]....
        /*bc40*/ 	.word	0xffffffff


	//   ....[167]....
        /*bc44*/ 	.word	0xffffffff


	//   ....[168]....
        /*bc48*/ 	.word	0xffffffff


	//   ....[169]....
        /*bc4c*/ 	.word	0xffffffff


	//   ....[170]....
        /*bc50*/ 	.word	0xffffffff


	//   ....[171]....
        /*bc54*/ 	.word	0xffffffff


	//   ....[172]....
        /*bc58*/ 	.word	0xffffffff


	//   ....[173]....
        /*bc5c*/ 	.word	0xffffffff


	//   ....[174]....
        /*bc60*/ 	.word	0xffffffff


	//   ....[175]....
        /*bc64*/ 	.word	0xffffffff


	//   ....[176]....
        /*bc68*/ 	.word	0xffffffff


	//   ....[177]....
        /*bc6c*/ 	.word	0xffffffff


	//   ....[178]....
        /*bc70*/ 	.word	0xffffffff


	//   ....[179]....
        /*bc74*/ 	.word	0xffffffff


	//   ....[180]....
        /*bc78*/ 	.word	0xffffffff


	//   ....[181]....
        /*bc7c*/ 	.word	0xffffffff


	//   ....[182]....
        /*bc80*/ 	.word	0xffffffff


	//   ....[183]....
        /*bc84*/ 	.word	0xffffffff


	//   ....[184]....
        /*bc88*/ 	.word	0xffffffff


	//   ....[185]....
        /*bc8c*/ 	.word	0xffffffff


	//   ....[186]....
        /*bc90*/ 	.word	0xffffffff


	//   ....[187]....
        /*bc94*/ 	.word	0xffffffff


	//   ....[188]....
        /*bc98*/ 	.word	0xffffffff


	//   ....[189]....
        /*bc9c*/ 	.word	0xffffffff


	//   ....[190]....
        /*bca0*/ 	.word	0xffffffff


	//   ....[191]....
        /*bca4*/ 	.word	0xffffffff


	//   ....[192]....
        /*bca8*/ 	.word	0xffffffff


	//   ....[193]....
        /*bcac*/ 	.word	0xffffffff


	//   ....[194]....
        /*bcb0*/ 	.word	0xffffffff


	//   ....[195]....
        /*bcb4*/ 	.word	0xffffffff


	//   ....[196]....
        /*bcb8*/ 	.word	0xffffffff


	//   ....[197]....
        /*bcbc*/ 	.word	0xffffffff


	//   ....[198]....
        /*bcc0*/ 	.word	0xffffffff


	//   ....[199]....
        /*bcc4*/ 	.word	0xffffffff


	//   ....[200]....
        /*bcc8*/ 	.word	0xffffffff


	//   ....[201]....
        /*bccc*/ 	.word	0xffffffff


	//   ....[202]....
        /*bcd0*/ 	.word	0xffffffff


	//   ....[203]....
        /*bcd4*/ 	.word	0xffffffff


	//   ....[204]....
        /*bcd8*/ 	.word	0xffffffff


	//   ....[205]....
        /*bcdc*/ 	.word	0xffffffff


	//   ....[206]....
        /*bce0*/ 	.word	0xffffffff


	//   ....[207]....
        /*bce4*/ 	.word	0xffffffff


	//   ....[208]....
        /*bce8*/ 	.word	0xffffffff


	//   ....[209]....
        /*bcec*/ 	.word	0xffffffff


	//   ....[210]....
        /*bcf0*/ 	.word	0xffffffff


	//   ....[211]....
        /*bcf4*/ 	.word	0xffffffff


	//   ....[212]....
        /*bcf8*/ 	.word	0xffffffff


	//   ....[213]....
        /*bcfc*/ 	.word	0xffffffff


	//   ....[214]....
        /*bd00*/ 	.word	0xffffffff


	//   ....[215]....
        /*bd04*/ 	.word	0xffffffff


	//   ....[216]....
        /*bd08*/ 	.word	0xffffffff


	//   ....[217]....
        /*bd0c*/ 	.word	0xffffffff


	//   ....[218]....
        /*bd10*/ 	.word	0xffffffff


	//   ....[219]....
        /*bd14*/ 	.word	0xffffffff


	//   ....[220]....
        /*bd18*/ 	.word	0xffffffff


	//   ....[221]....
        /*bd1c*/ 	.word	0xffffffff


	//   ....[222]....
        /*bd20*/ 	.word	0xffffffff


	//   ....[223]....
        /*bd24*/ 	.word	0xffffffff


	//   ....[224]....
        /*bd28*/ 	.word	0xffffffff


	//   ....[225]....
        /*bd2c*/ 	.word	0xffffffff


	//   ....[226]....
        /*bd30*/ 	.word	0xffffffff


	//   ....[227]....
        /*bd34*/ 	.word	0xffffffff


	//   ....[228]....
        /*bd38*/ 	.word	0xffffffff


	//   ....[229]....
        /*bd3c*/ 	.word	0xffffffff


	//   ....[230]....
        /*bd40*/ 	.word	0xffffffff


	//   ....[231]....
        /*bd44*/ 	.word	0xffffffff


	//   ....[232]....
        /*bd48*/ 	.word	0xffffffff


	//   ....[233]....
        /*bd4c*/ 	.word	0xffffffff


	//   ....[234]....
        /*bd50*/ 	.word	0xffffffff


	//   ....[235]....
        /*bd54*/ 	.word	0xffffffff


	//   ....[236]....
        /*bd58*/ 	.word	0xffffffff


	//   ....[237]....
        /*bd5c*/ 	.word	0xffffffff


	//   ....[238]....
        /*bd60*/ 	.word	0xffffffff


	//   ....[239]....
        /*bd64*/ 	.word	0xffffffff


	//   ....[240]....
        /*bd68*/ 	.word	0xffffffff


	//   ....[241]....
        /*bd6c*/ 	.word	0xffffffff


	//   ....[242]....
        /*bd70*/ 	.word	0xffffffff


	//   ....[243]....
        /*bd74*/ 	.word	0xffffffff


	//   ....[244]....
        /*bd78*/ 	.word	0xffffffff


	//   ....[245]....
        /*bd7c*/ 	.word	0xffffffff


	//   ....[246]....
        /*bd80*/ 	.word	0xffffffff


	//   ....[247]....
        /*bd84*/ 	.word	0xffffffff


	//   ....[248]....
        /*bd88*/ 	.word	0xffffffff


	//   ....[249]....
        /*bd8c*/ 	.word	0xffffffff


	//   ....[250]....
        /*bd90*/ 	.word	0xffffffff


	//   ....[251]....
        /*bd94*/ 	.word	0xffffffff


	//   ....[252]....
        /*bd98*/ 	.word	0xffffffff


	//   ....[253]....
        /*bd9c*/ 	.word	0xffffffff


	//   ....[254]....
        /*bda0*/ 	.word	0xffffffff


	//----- nvinfo : EIATTR_COOP_GROUP_INSTR_OFFSETS
	.align		4
.L_39:
        /*bda4*/ 	.byte	0x04, 0x28
        /*bda6*/ 	.short	(.L_41 - .L_40)


	//   ....[0]....
.L_40:
        /*bda8*/ 	.word	0x00062be0


	//   ....[1]....
        /*bdac*/ 	.word	0x00062ca0


	//   ....[2]....
        /*bdb0*/ 	.word	0x00062cc0


	//   ....[3]....
        /*bdb4*/ 	.word	0x00062ce0


	//   ....[4]....
        /*bdb8*/ 	.word	0x00062d20


	//   ....[5]....
        /*bdbc*/ 	.word	0x00062d80


	//   ....[6]....
        /*bdc0*/ 	.word	0x00062dc0


	//   ....[7]....
        /*bdc4*/ 	.word	0x00062e20


	//   ....[8]....
        /*bdc8*/ 	.word	0x00062e80


	//   ....[9]....
        /*bdcc*/ 	.word	0x00062f20


	//   ....[10]....
        /*bdd0*/ 	.word	0x00062f40


	//   ....[11]....
        /*bdd4*/ 	.word	0x00062f60


	//   ....[12]....
        /*bdd8*/ 	.word	0x00062fa0


	//   ....[13]....
        /*bddc*/ 	.word	0x00063000


	//   ....[14]....
        /*bde0*/ 	.word	0x00063040


	//   ....[15]....
        /*bde4*/ 	.word	0x000630a0


	//   ....[16]....
        /*bde8*/ 	.word	0x00063100


	//   ....[17]....
        /*bdec*/ 	.word	0x00063190


	//   ....[18]....
        /*bdf0*/ 	.word	0x000631c0


	//   ....[19]....
        /*bdf4*/ 	.word	0x000631e0


	//   ....[20]....
        /*bdf8*/ 	.word	0x00063220


	//   ....[21]....
        /*bdfc*/ 	.word	0x00063280


	//   ....[22]....
        /*be00*/ 	.word	0x000632c0


	//   ....[23]....
        /*be04*/ 	.word	0x00063320


	//   ....[24]....
        /*be08*/ 	.word	0x00063380


	//   ....[25]....
        /*be0c*/ 	.word	0x00063410


	//   ....[26]....
        /*be10*/ 	.word	0x00063440


	//   ....[27]....
        /*be14*/ 	.word	0x00063460


	//   ....[28]....
        /*be18*/ 	.word	0x000634a0


	//   ....[29]....
        /*be1c*/ 	.word	0x00063500


	//   ....[30]....
        /*be20*/ 	.word	0x00063540


	//   ....[31]....
        /*be24*/ 	.word	0x000635a0


	//   ....[32]....
        /*be28*/ 	.word	0x00063600


	//   ....[33]....
        /*be2c*/ 	.word	0x00063690


	//   ....[34]....
        /*be30*/ 	.word	0x000636c0


	//   ....[35]....
        /*be34*/ 	.word	0x000636e0


	//   ....[36]....
        /*be38*/ 	.word	0x00063720


	//   ....[37]....
        /*be3c*/ 	.word	0x00063780


	//   ....[38]....
        /*be40*/ 	.word	0x000637c0


	//   ....[39]....
        /*be44*/ 	.word	0x00063820


	//   ....[40]....
        /*be48*/ 	.word	0x00063880


	//   ....[41]....
        /*be4c*/ 	.word	0x00063910


	//   ....[42]....
        /*be50*/ 	.word	0x00063940


	//   ....[43]....
        /*be54*/ 	.word	0x00063960


	//   ....[44]....
        /*be58*/ 	.word	0x000639a0


	//   ....[45]....
        /*be5c*/ 	.word	0x00063a00


	//   ....[46]....
        /*be60*/ 	.word	0x00063a40


	//   ....[47]....
        /*be64*/ 	.word	0x00063aa0


	//   ....[48]....
        /*be68*/ 	.word	0x00063b00


	//   ....[49]....
        /*be6c*/ 	.word	0x00063b90


	//   ....[50]....
        /*be70*/ 	.word	0x00063bc0


	//   ....[51]....
        /*be74*/ 	.word	0x00063be0


	//   ....[52]....
        /*be78*/ 	.word	0x00063c20


	//   ....[53]....
        /*be7c*/ 	.word	0x00063c80


	//   ....[54]....
        /*be80*/ 	.word	0x00063cc0


	//   ....[55]....
        /*be84*/ 	.word	0x00063d20


	//   ....[56]....
        /*be88*/ 	.word	0x00063d80


	//   ....[57]....
        /*be8c*/ 	.word	0x00063e10


	//   ....[58]....
        /*be90*/ 	.word	0x00063e40


	//   ....[59]....
        /*be94*/ 	.word	0x00063e60


	//   ....[60]....
        /*be98*/ 	.word	0x00063ea0


	//   ....[61]....
        /*be9c*/ 	.word	0x00063f00


	//   ....[62]....
        /*bea0*/ 	.word	0x00063f40


	//   ....[63]....
        /*bea4*/ 	.word	0x00063fa0


	//   ....[64]....
        /*bea8*/ 	.word	0x00064000


	//   ....[65]....
        /*beac*/ 	.word	0x00064090


	//   ....[66]....
        /*beb0*/ 	.word	0x000640c0


	//   ....[67]....
        /*beb4*/ 	.word	0x000640e0


	//   ....[68]....
        /*beb8*/ 	.word	0x00064120


	//   ....[69]....
        /*bebc*/ 	.word	0x00064180


	//   ....[70]....
        /*bec0*/ 	.word	0x000641c0


	//   ....[71]....
        /*bec4*/ 	.word	0x00064220


	//   ....[72]....
        /*bec8*/ 	.word	0x00064280


	//   ....[73]....
        /*becc*/ 	.word	0x00064310


	//   ....[74]....
        /*bed0*/ 	.word	0x00064340


	//   ....[75]....
        /*bed4*/ 	.word	0x00064360


	//   ....[76]....
        /*bed8*/ 	.word	0x000643a0


	//   ....[77]....
        /*bedc*/ 	.word	0x00064400


	//   ....[78]....
        /*bee0*/ 	.word	0x00064440


	//   ....[79]....
        /*bee4*/ 	.word	0x000644a0


	//   ....[80]....
        /*bee8*/ 	.word	0x00064500


	//   ....[81]....
        /*beec*/ 	.word	0x00064590


	//   ....[82]....
        /*bef0*/ 	.word	0x000645c0


	//   ....[83]....
        /*bef4*/ 	.word	0x000645e0


	//   ....[84]....
        /*bef8*/ 	.word	0x00064620


	//   ....[85]....
        /*befc*/ 	.word	0x00064680


	//   ....[86]....
        /*bf00*/ 	.word	0x000646c0


	//   ....[87]....
        /*bf04*/ 	.word	0x00064720


	//   ....[88]....
        /*bf08*/ 	.word	0x00064780


	//   ....[89]....
        /*bf0c*/ 	.word	0x00064810


	//   ....[90]....
        /*bf10*/ 	.word	0x00064840


	//   ....[91]....
        /*bf14*/ 	.word	0x00064860


	//   ....[92]....
        /*bf18*/ 	.word	0x000648a0


	//   ....[93]....
        /*bf1c*/ 	.word	0x00064900


	//   ....[94]....
        /*bf20*/ 	.word	0x00064940


	//   ....[95]....
        /*bf24*/ 	.word	0x000649a0


	//   ....[96]....
        /*bf28*/ 	.word	0x00064a00


	//   ....[97]....
        /*bf2c*/ 	.word	0x00064aa0


	//   ....[98]....
        /*bf30*/ 	.word	0x00064ac0


	//   ....[99]....
        /*bf34*/ 	.word	0x00064ae0


	//   ....[100]....
        /*bf38*/ 	.word	0x00064b20


	//   ....[101]....
        /*bf3c*/ 	.word	0x00064b80


	//   ....[102]....
        /*bf40*/ 	.word	0x00064bc0


	//   ....[103]....
        /*bf44*/ 	.word	0x00064c20


	//   ....[104]....
        /*bf48*/ 	.word	0x00064c80


	//   ....[105]....
        /*bf4c*/ 	.word	0x00064d10


	//   ....[106]....
        /*bf50*/ 	.word	0x00064d40


	//   ....[107]....
        /*bf54*/ 	.word	0x00064d60


	//   ....[108]....
        /*bf58*/ 	.word	0x00064da0


	//   ....[109]....
        /*bf5c*/ 	.word	0x00064e00


	//   ....[110]....
        /*bf60*/ 	.word	0x00064e40


	//   ....[111]....
        /*bf64*/ 	.word	0x00064ea0


	//   ....[112]....
        /*bf68*/ 	.word	0x00064f00


	//   ....[113]....
        /*bf6c*/ 	.word	0x00064f90


	//   ....[114]....
        /*bf70*/ 	.word	0x00064fc0


	//   ....[115]....
        /*bf74*/ 	.word	0x00064fe0


	//   ....[116]....
        /*bf78*/ 	.word	0x00065020


	//   ....[117]....
        /*bf7c*/ 	.word	0x00065080


	//   ....[118]....
        /*bf80*/ 	.word	0x000650c0


	//   ....[119]....
        /*bf84*/ 	.word	0x00065120


	//   ....[120]....
        /*bf88*/ 	.word	0x00065180


	//   ....[121]....
        /*bf8c*/ 	.word	0x00065210


	//   ....[122]....
        /*bf90*/ 	.word	0x00065240


	//   ....[123]....
        /*bf94*/ 	.word	0x00065260


	//   ....[124]....
        /*bf98*/ 	.word	0x000652a0


	//   ....[125]....
        /*bf9c*/ 	.word	0x00065300


	//   ....[126]....
        /*bfa0*/ 	.word	0x00065360


	//   ....[127]....
        /*bfa4*/ 	.word	0x000653f0


	//   ....[128]....
        /*bfa8*/ 	.word	0x00065420


	//   ....[129]....
        /*bfac*/ 	.word	0x00065440


	//   ....[130]....
        /*bfb0*/ 	.word	0x00065480


	//   ....[131]....
        /*bfb4*/ 	.word	0x000654e0


	//   ....[132]....
        /*bfb8*/ 	.word	0x00065520


	//   ....[133]....
        /*bfbc*/ 	.word	0x00065580


	//   ....[134]....
        /*bfc0*/ 	.word	0x000655e0


	//   ....[135]....
        /*bfc4*/ 	.word	0x00065670


	//   ....[136]....
        /*bfc8*/ 	.word	0x000656a0


	//   ....[137]....
        /*bfcc*/ 	.word	0x000656c0


	//   ....[138]....
        /*bfd0*/ 	.word	0x00065700


	//   ....[139]....
        /*bfd4*/ 	.word	0x00065760


	//   ....[140]....
        /*bfd8*/ 	.word	0x000657a0


	//   ....[141]....
        /*bfdc*/ 	.word	0x00065800


	//   ....[142]....
        /*bfe0*/ 	.word	0x00065860


	//   ....[143]....
        /*bfe4*/ 	.word	0x000658f0


	//   ....[144]....
        /*bfe8*/ 	.word	0x00065920


	//   ....[145]....
        /*bfec*/ 	.word	0x00065940


	//   ....[146]....
        /*bff0*/ 	.word	0x00065980


	//   ....[147]....
        /*bff4*/ 	.word	0x000659e0


	//   ....[148]....
        /*bff8*/ 	.word	0x00065a20


	//   ....[149]....
        /*bffc*/ 	.word	0x00065a80


	//   ....[150]....
        /*c000*/ 	.word	0x00065ae0


	//   ....[151]....
        /*c004*/ 	.word	0x00065b70


	//   ....[152]....
        /*c008*/ 	.word	0x00065ba0


	//   ....[153]....
        /*c00c*/ 	.word	0x00065bc0


	//   ....[154]....
        /*c010*/ 	.word	0x00065c00


	//   ....[155]....
        /*c014*/ 	.word	0x00065c60


	//   ....[156]....
        /*c018*/ 	.word	0x00065ca0


	//   ....[157]....
        /*c01c*/ 	.word	0x00065d00


	//   ....[158]....
        /*c020*/ 	.word	0x00065d40


	//   ....[159]....
        /*c024*/ 	.word	0x00065da0


	//   ....[160]....
        /*c028*/ 	.word	0x00065de0


	//   ....[161]....
        /*c02c*/ 	.word	0x00065e40


	//   ....[162]....
        /*c030*/ 	.word	0x00065e80


	//   ....[163]....
        /*c034*/ 	.word	0x00065ee0


	//   ....[164]....
        /*c038*/ 	.word	0x00065f20


	//   ....[165]....
        /*c03c*/ 	.word	0x00065f80


	//   ....[166]....
        /*c040*/ 	.word	0x00065fc0


	//   ....[167]....
        /*c044*/ 	.word	0x00066020


	//   ....[168]....
        /*c048*/ 	.word	0x00066060


	//   ....[169]....
        /*c04c*/ 	.word	0x000660c0


	//   ....[170]....
        /*c050*/ 	.word	0x00066100


	//   ....[171]....
        /*c054*/ 	.word	0x00066160


	//   ....[172]....
        /*c058*/ 	.word	0x000661a0


	//   ....[173]....
        /*c05c*/ 	.word	0x00066200


	//   ....[174]....
        /*c060*/ 	.word	0x00066240


	//   ....[175]....
        /*c064*/ 	.word	0x000662a0


	//   ....[176]....
        /*c068*/ 	.word	0x000662e0


	//   ....[177]....
        /*c06c*/ 	.word	0x00066340


	//   ....[178]....
        /*c070*/ 	.word	0x00066380


	//   ....[179]....
        /*c074*/ 	.word	0x000663e0


	//   ....[180]....
        /*c078*/ 	.word	0x00066420


	//   ....[181]....
        /*c07c*/ 	.word	0x00066480


	//   ....[182]....
        /*c080*/ 	.word	0x000664c0


	//   ....[183]....
        /*c084*/ 	.word	0x00066520


	//   ....[184]....
        /*c088*/ 	.word	0x00066560


	//   ....[185]....
        /*c08c*/ 	.word	0x000665c0


	//   ....[186]....
        /*c090*/ 	.word	0x00066600


	//   ....[187]....
        /*c094*/ 	.word	0x00066660


	//   ....[188]....
        /*c098*/ 	.word	0x000666a0


	//   ....[189]....
        /*c09c*/ 	.word	0x00066700


	//   ....[190]....
        /*c0a0*/ 	.word	0x00066740


	//   ....[191]....
        /*c0a4*/ 	.word	0x000667a0


	//   ....[192]....
        /*c0a8*/ 	.word	0x000667e0


	//   ....[193]....
        /*c0ac*/ 	.word	0x00066840


	//   ....[194]....
        /*c0b0*/ 	.word	0x00066880


	//   ....[195]....
        /*c0b4*/ 	.word	0x000668e0


	//   ....[196]....
        /*c0b8*/ 	.word	0x00066920


	//   ....[197]....
        /*c0bc*/ 	.word	0x00066980


	//   ....[198]....
        /*c0c0*/ 	.word	0x000669c0


	//   ....[199]....
        /*c0c4*/ 	.word	0x00066a20


	//   ....[200]....
        /*c0c8*/ 	.word	0x00066a60


	//   ....[201]....
        /*c0cc*/ 	.word	0x00066ac0


	//   ....[202]....
        /*c0d0*/ 	.word	0x00066b00


	//   ....[203]....
        /*c0d4*/ 	.word	0x00066b60


	//   ....[204]....
        /*c0d8*/ 	.word	0x00066ba0


	//   ....[205]....
        /*c0dc*/ 	.word	0x00066c00


	//   ....[206]....
        /*c0e0*/ 	.word	0x00066c40


	//   ....[207]....
        /*c0e4*/ 	.word	0x00066ca0


	//   ....[208]....
        /*c0e8*/ 	.word	0x00066ce0


	//   ....[209]....
        /*c0ec*/ 	.word	0x00066d40


	//   ....[210]....
        /*c0f0*/ 	.word	0x00066d80


	//   ....[211]....
        /*c0f4*/ 	.word	0x00066de0


	//   ....[212]....
        /*c0f8*/ 	.word	0x00066e20


	//   ....[213]....
        /*c0fc*/ 	.word	0x00066e80


	//   ....[214]....
        /*c100*/ 	.word	0x00066ec0


	//   ....[215]....
        /*c104*/ 	.word	0x00066f20


	//   ....[216]....
        /*c108*/ 	.word	0x00066f60


	//   ....[217]....
        /*c10c*/ 	.word	0x00066fc0


	//   ....[218]....
        /*c110*/ 	.word	0x00067000


	//   ....[219]....
        /*c114*/ 	.word	0x00067060


	//   ....[220]....
        /*c118*/ 	.word	0x000670a0


	//   ....[221]....
        /*c11c*/ 	.word	0x00067100


	//   ....[222]....
        /*c120*/ 	.word	0x00067140


	//   ....[223]....
        /*c124*/ 	.word	0x000671a0


	//   ....[224]....
        /*c128*/ 	.word	0x000671e0


	//   ....[225]....
        /*c12c*/ 	.word	0x00067240


	//   ....[226]....
        /*c130*/ 	.word	0x00067280


	//   ....[227]....
        /*c134*/ 	.word	0x000672e0


	//   ....[228]....
        /*c138*/ 	.word	0x00067320


	//   ....[229]....
        /*c13c*/ 	.word	0x00067380


	//   ....[230]....
        /*c140*/ 	.word	0x000673c0


	//   ....[231]....
        /*c144*/ 	.word	0x00067420


	//   ....[232]....
        /*c148*/ 	.word	0x00067460


	//   ....[233]....
        /*c14c*/ 	.word	0x000674c0


	//   ....[234]....
        /*c150*/ 	.word	0x00067500


	//   ....[235]....
        /*c154*/ 	.word	0x00067560


	//   ....[236]....
        /*c158*/ 	.word	0x000675a0


	//   ....[237]....
        /*c15c*/ 	.word	0x00067600


	//   ....[238]....
        /*c160*/ 	.word	0x00067640


	//   ....[239]....
        /*c164*/ 	.word	0x000676a0


	//   ....[240]....
        /*c168*/ 	.word	0x000676e0


	//   ....[241]....
        /*c16c*/ 	.word	0x00067740


	//   ....[242]....
        /*c170*/ 	.word	0x00067780


	//   ....[243]....
        /*c174*/ 	.word	0x000677e0


	//   ....[244]....
        /*c178*/ 	.word	0x00067820


	//   ....[245]....
        /*c17c*/ 	.word	0x00067880


	//   ....[246]....
        /*c180*/ 	.word	0x000678d0


	//   ....[247]....
        /*c184*/ 	.word	0x00067940


	//   ....[248]....
        /*c188*/ 	.word	0x000682d0


	//   ....[249]....
        /*c18c*/ 	.word	0x0006a070


	//   ....[250]....
        /*c190*/ 	.word	0x0006a450


	//   ....[251]....
        /*c194*/ 	.word	0x0006a4b0


	//   ....[252]....
        /*c198*/ 	.word	0x0006a4f0


	//   ....[253]....
        /*c19c*/ 	.word	0x0006a550


	//   ....[254]....
        /*c1a0*/ 	.word	0x0006a5a0


	//   ....[255]....
        /*c1a4*/ 	.word	0x0006a600


	//   ....[0]....
        /*c1a8*/ 	.word	0x0006a650


	//   ....[1]....
        /*c1ac*/ 	.word	0x0006a6b0


	//   ....[2]....
        /*c1b0*/ 	.word	0x0006a6f0


	//   ....[3]....
        /*c1b4*/ 	.word	0x0006a750


	//   ....[4]....
        /*c1b8*/ 	.word	0x0006a790


	//   ....[5]....
        /*c1bc*/ 	.word	0x0006a7f0


	//   ....[6]....
        /*c1c0*/ 	.word	0x0006a830


	//   ....[7]....
        /*c1c4*/ 	.word	0x0006a890


	//   ....[8]....
        /*c1c8*/ 	.word	0x0006a8d0


	//   ....[9]....
        /*c1cc*/ 	.word	0x0006a930


	//   ....[10]....
        /*c1d0*/ 	.word	0x0006a970


	//   ....[11]....
        /*c1d4*/ 	.word	0x0006a9d0


	//   ....[12]....
        /*c1d8*/ 	.word	0x0006aa10


	//   ....[13]....
        /*c1dc*/ 	.word	0x0006aa70


	//   ....[14]....
        /*c1e0*/ 	.word	0x0006aab0


	//   ....[15]....
        /*c1e4*/ 	.word	0x0006ab10


	//   ....[16]....
        /*c1e8*/ 	.word	0x0006ab50


	//   ....[17]....
        /*c1ec*/ 	.word	0x0006abb0


	//   ....[18]....
        /*c1f0*/ 	.word	0x0006abf0


	//   ....[19]....
        /*c1f4*/ 	.word	0x0006ac50


	//   ....[20]....
        /*c1f8*/ 	.word	0x0006ac90


	//   ....[21]....
        /*c1fc*/ 	.word	0x0006acf0


	//   ....[22]....
        /*c200*/ 	.word	0x0006ad30


	//   ....[23]....
        /*c204*/ 	.word	0x0006ad90


	//   ....[24]....
        /*c208*/ 	.word	0x0006add0


	//   ....[25]....
        /*c20c*/ 	.word	0x0006ae30


	//   ....[26]....
        /*c210*/ 	.word	0x0006ae70


	//   ....[27]....
        /*c214*/ 	.word	0x0006aed0


	//   ....[28]....
        /*c218*/ 	.word	0x0006af10


	//   ....[29]....
        /*c21c*/ 	.word	0x0006af70


	//   ....[30]....
        /*c220*/ 	.word	0x0006afd0


	//   ....[31]....
        /*c224*/ 	.word	0x0006b060


	//   ....[32]....
        /*c228*/ 	.word	0x0006b090


	//   ....[33]....
        /*c22c*/ 	.word	0x0006b0b0


	//   ....[34]....
        /*c230*/ 	.word	0x0006b0f0


	//   ....[35]....
        /*c234*/ 	.word	0x0006b150


	//   ....[36]....
        /*c238*/ 	.word	0x0006b190


	//   ....[37]....
        /*c23c*/ 	.word	0x0006b1f0


	//   ....[38]....
        /*c240*/ 	.word	0x0006b250


	//   ....[39]....
        /*c244*/ 	.word	0x0006b2e0


	//   ....[40]....
        /*c248*/ 	.word	0x0006b310


	//   ....[41]....
        /*c24c*/ 	.word	0x0006b330


	//   ....[42]....
        /*c250*/ 	.word	0x0006b370


	//   ....[43]....
        /*c254*/ 	.word	0x0006b3d0


	//   ....[44]....
        /*c258*/ 	.word	0x0006b410


	//   ....[45]....
        /*c25c*/ 	.word	0x0006b470


	//   ....[46]....
        /*c260*/ 	.word	0x0006b4d0


	//   ....[47]....
        /*c264*/ 	.word	0x0006b570


	//   ....[48]....
        /*c268*/ 	.word	0x0006b590


	//   ....[49]....
        /*c26c*/ 	.word	0x0006b5b0


	//   ....[50]....
        /*c270*/ 	.word	0x0006b5f0


	//   ....[51]....
        /*c274*/ 	.word	0x0006b650


	//   ....[52]....
        /*c278*/ 	.word	0x0006b690


	//   ....[53]....
        /*c27c*/ 	.word	0x0006b6f0


	//   ....[54]....
        /*c280*/ 	.word	0x0006b750


	//   ....[55]....
        /*c284*/ 	.word	0x0006b7e0


	//   ....[56]....
        /*c288*/ 	.word	0x0006b810


	//   ....[57]....
        /*c28c*/ 	.word	0x0006b830


	//   ....[58]....
        /*c290*/ 	.word	0x0006b870


	//   ....[59]....
        /*c294*/ 	.word	0x0006b8d0


	//   ....[60]....
        /*c298*/ 	.word	0x0006b910


	//   ....[61]....
        /*c29c*/ 	.word	0x0006b970


	//   ....[62]....
        /*c2a0*/ 	.word	0x0006b9d0


	//   ....[63]....
        /*c2a4*/ 	.word	0x0006ba60


	//   ....[64]....
        /*c2a8*/ 	.word	0x0006ba90


	//   ....[65]....
        /*c2ac*/ 	.word	0x0006bab0


	//   ....[66]....
        /*c2b0*/ 	.word	0x0006baf0


	//   ....[67]....
        /*c2b4*/ 	.word	0x0006bb50


	//   ....[68]....
        /*c2b8*/ 	.word	0x0006bb90


	//   ....[69]....
        /*c2bc*/ 	.word	0x0006bbf0


	//   ....[70]....
        /*c2c0*/ 	.word	0x0006bc50


	//   ....[71]....
        /*c2c4*/ 	.word	0x0006bce0


	//   ....[72]....
        /*c2c8*/ 	.word	0x0006bd10


	//   ....[73]....
        /*c2cc*/ 	.word	0x0006bd30


	//   ....[74]....
        /*c2d0*/ 	.word	0x0006bd70


	//   ....[75]....
        /*c2d4*/ 	.word	0x0006bdd0


	//   ....[76]....
        /*c2d8*/ 	.word	0x0006be10


	//   ....[77]....
        /*c2dc*/ 	.word	0x0006be70


	//   ....[78]....
        /*c2e0*/ 	.word	0x0006bed0


	//   ....[79]....
        /*c2e4*/ 	.word	0x0006bf60


	//   ....[80]....
        /*c2e8*/ 	.word	0x0006bf90


	//   ....[81]....
        /*c2ec*/ 	.word	0x0006bfb0


	//   ....[82]....
        /*c2f0*/ 	.word	0x0006bff0


	//   ....[83]....
        /*c2f4*/ 	.word	0x0006c050


	//   ....[84]....
        /*c2f8*/ 	.word	0x0006c090


	//   ....[85]....
        /*c2fc*/ 	.word	0x0006c0f0


	//   ....[86]....
        /*c300*/ 	.word	0x0006c150


	//   ....[87]....
        /*c304*/ 	.word	0x0006c1e0


	//   ....[88]....
        /*c308*/ 	.word	0x0006c210


	//   ....[89]....
        /*c30c*/ 	.word	0x0006c230


	//   ....[90]....
        /*c310*/ 	.word	0x0006c270


	//   ....[91]....
        /*c314*/ 	.word	0x0006c2d0


	//   ....[92]....
        /*c318*/ 	.word	0x0006c310


	//   ....[93]....
        /*c31c*/ 	.word	0x0006c370


	//   ....[94]....
        /*c320*/ 	.word	0x0006c3d0


	//   ....[95]....
        /*c324*/ 	.word	0x0006c460


	//   ....[96]....
        /*c328*/ 	.word	0x0006c490


	//   ....[97]....
        /*c32c*/ 	.word	0x0006c4b0


	//   ....[98]....
        /*c330*/ 	.word	0x0006c4f0


	//   ....[99]....
        /*c334*/ 	.word	0x0006c550


	//   ....[100]....
        /*c338*/ 	.word	0x0006c590


	//   ....[101]....
        /*c33c*/ 	.word	0x0006c5f0


	//   ....[102]....
        /*c340*/ 	.word	0x0006c650


	//   ....[103]....
        /*c344*/ 	.word	0x0006c6e0


	//   ....[104]....
        /*c348*/ 	.word	0x0006c710


	//   ....[105]....
        /*c34c*/ 	.word	0x0006c730


	//   ....[106]....
        /*c350*/ 	.word	0x0006c770


	//   ....[107]....
        /*c354*/ 	.word	0x0006c7d0


	//   ....[108]....
        /*c358*/ 	.word	0x0006c810


	//   ....[109]....
        /*c35c*/ 	.word	0x0006c870


	//   ....[110]....
        /*c360*/ 	.word	0x0006c8d0


	//   ....[111]....
        /*c364*/ 	.word	0x0006c960


	//   ....[112]....
        /*c368*/ 	.word	0x0006c990


	//   ....[113]....
        /*c36c*/ 	.word	0x0006c9b0


	//   ....[114]....
        /*c370*/ 	.word	0x0006c9f0


	//   ....[115]....
        /*c374*/ 	.word	0x0006ca50


	//   ....[116]....
        /*c378*/ 	.word	0x0006ca90


	//   ....[117]....
        /*c37c*/ 	.word	0x0006caf0


	//   ....[118]....
        /*c380*/ 	.word	0x0006cb50


	//   ....[119]....
        /*c384*/ 	.word	0x0006cbe0


	//   ....[120]....
        /*c388*/ 	.word	0x0006cc10


	//   ....[121]....
        /*c38c*/ 	.word	0x0006cc30


	//   ....[122]....
        /*c390*/ 	.word	0x0006cc70


	//   ....[123]....
        /*c394*/ 	.word	0x0006ccd0


	//   ....[124]....
        /*c398*/ 	.word	0x0006cd10


	//   ....[125]....
        /*c39c*/ 	.word	0x0006cd70


	//   ....[126]....
        /*c3a0*/ 	.word	0x0006cdd0


	//   ....[127]....
        /*c3a4*/ 	.word	0x0006ce60


	//   ....[128]....
        /*c3a8*/ 	.word	0x0006ce90


	//   ....[129]....
        /*c3ac*/ 	.word	0x0006ceb0


	//   ....[130]....
        /*c3b0*/ 	.word	0x0006cef0


	//   ....[131]....
        /*c3b4*/ 	.word	0x0006cf50


	//   ....[132]....
        /*c3b8*/ 	.word	0x0006cf90


	//   ....[133]....
        /*c3bc*/ 	.word	0x0006cff0


	//   ....[134]....
        /*c3c0*/ 	.word	0x0006d050


	//   ....[135]....
        /*c3c4*/ 	.word	0x0006d0e0


	//   ....[136]....
        /*c3c8*/ 	.word	0x0006d110


	//   ....[137]....
        /*c3cc*/ 	.word	0x0006d130


	//   ....[138]....
        /*c3d0*/ 	.word	0x0006d170


	//   ....[139]....
        /*c3d4*/ 	.word	0x0006d1d0


	//   ....[140]....
        /*c3d8*/ 	.word	0x0006d210


	//   ....[141]....
        /*c3dc*/ 	.word	0x0006d270


	//   ....[142]....
        /*c3e0*/ 	.word	0x0006d2d0


	//   ....[143]....
        /*c3e4*/ 	.word	0x0006d360


	//   ....[144]....
        /*c3e8*/ 	.word	0x0006d390


	//   ....[145]....
        /*c3ec*/ 	.word	0x0006d3b0


	//   ....[146]....
        /*c3f0*/ 	.word	0x0006d3f0


	//   ....[147]....
        /*c3f4*/ 	.word	0x0006d450


	//   ....[148]....
        /*c3f8*/ 	.word	0x0006d490


	//   ....[149]....
        /*c3fc*/ 	.word	0x0006d4f0


	//   ....[150]....
        /*c400*/ 	.word	0x0006d570


	//   ....[151]....
        /*c404*/ 	.word	0x0006d610


	//   ....[152]....
        /*c408*/ 	.word	0x0006d630


	//   ....[153]....
        /*c40c*/ 	.word	0x0006d650


	//   ....[154]....
        /*c410*/ 	.word	0x0006d690


	//   ....[155]....
        /*c414*/ 	.word	0x0006d6f0


	//   ....[156]....
        /*c418*/ 	.word	0x0006d720


	//   ....[157]....
        /*c41c*/ 	.word	0x0006d780


	//   ....[158]....
        /*c420*/ 	.word	0x0006d7d0


	//   ....[159]....
        /*c424*/ 	.word	0x0006d860


	//   ....[160]....
        /*c428*/ 	.word	0x0006d880


	//   ....[161]....
        /*c42c*/ 	.word	0x0006d8a0


	//   ....[162]....
        /*c430*/ 	.word	0x0006d8c0


	//   ....[163]....
        /*c434*/ 	.word	0x0006d920


	//   ....[164]....
        /*c438*/ 	.word	0x0006d940


	//   ....[165]....
        /*c43c*/ 	.word	0x0006d9a0


	//   ....[166]....
        /*c440*/ 	.word	0x0006d9f0


	//   ....[167]....
        /*c444*/ 	.word	0x0006da20


	//   ....[168]....
        /*c448*/ 	.word	0x0006da80


	//   ....[169]....
        /*c44c*/ 	.word	0x0006daa0


	//   ....[170]....
        /*c450*/ 	.word	0x0006dac0


	//   ....[171]....
        /*c454*/ 	.word	0x0006db20


	//   ....[172]....
        /*c458*/ 	.word	0x0006db40


	//   ....[173]....
        /*c45c*/ 	.word	0x0006dba0


	//   ....[174]....
        /*c460*/ 	.word	0x0006dbf0


	//   ....[175]....
        /*c464*/ 	.word	0x0006dc20


	//   ....[176]....
        /*c468*/ 	.word	0x0006dc80


	//   ....[177]....
        /*c46c*/ 	.word	0x0006dca0


	//   ....[178]....
        /*c470*/ 	.word	0x0006dcc0


	//   ....[179]....
        /*c474*/ 	.word	0x0006dd20


	//   ....[180]....
        /*c478*/ 	.word	0x0006dd40


	//   ....[181]....
        /*c47c*/ 	.word	0x0006dda0


	//   ....[182]....
        /*c480*/ 	.word	0x0006ddc0


	//   ....[183]....
        /*c484*/ 	.word	0x0006de20


	//   ....[184]....
        /*c488*/ 	.word	0x0006de40


	//   ....[185]....
        /*c48c*/ 	.word	0x0006dea0


	//   ....[186]....
        /*c490*/ 	.word	0x0006dec0


	//   ....[187]....
        /*c494*/ 	.word	0x0006df20


	//   ....[188]....
        /*c498*/ 	.word	0x0006df40


	//   ....[189]....
        /*c49c*/ 	.word	0x0006dfa0


	//   ....[190]....
        /*c4a0*/ 	.word	0x0006dff0


	//   ....[191]....
        /*c4a4*/ 	.word	0x0006e020


	//   ....[192]....
        /*c4a8*/ 	.word	0x0006e080


	//   ....[193]....
        /*c4ac*/ 	.word	0x0006e0a0


	//   ....[194]....
        /*c4b0*/ 	.word	0x0006e0c0


	//   ....[195]....
        /*c4b4*/ 	.word	0x0006e120


	//   ....[196]....
        /*c4b8*/ 	.word	0x0006e140


	//   ....[197]....
        /*c4bc*/ 	.word	0x0006e1a0


	//   ....[198]....
        /*c4c0*/ 	.word	0x0006e1f0


	//   ....[199]....
        /*c4c4*/ 	.word	0x0006e220


	//   ....[200]....
        /*c4c8*/ 	.word	0x0006e280


	//   ....[201]....
        /*c4cc*/ 	.word	0x0006e2a0


	//   ....[202]....
        /*c4d0*/ 	.word	0x0006e2c0


	//   ....[203]....
        /*c4d4*/ 	.word	0x0006e320


	//   ....[204]....
        /*c4d8*/ 	.word	0x0006e3a0


	//   ....[205]....
        /*c4dc*/ 	.word	0x0006e3c0


	//   ....[206]....
        /*c4e0*/ 	.word	0x0006e420


	//   ....[207]....
        /*c4e4*/ 	.word	0x0006e440


	//   ....[208]....
        /*c4e8*/ 	.word	0x0006e460


	//   ....[209]....
        /*c4ec*/ 	.word	0x0006e480


	//   ....[210]....
        /*c4f0*/ 	.word	0x0006e4a0


	//   ....[211]....
        /*c4f4*/ 	.word	0x0006e500


	//   ....[212]....
        /*c4f8*/ 	.word	0x0006e600


	//   ....[213]....
        /*c4fc*/ 	.word	0x0006e620


	//   ....[214]....
        /*c500*/ 	.word	0x0006e640


	//   ....[215]....
        /*c504*/ 	.word	0x0006e660


	//   ....[216]....
        /*c508*/ 	.word	0x0006e680


	//   ....[217]....
        /*c50c*/ 	.word	0x0006e6a0


	//   ....[218]....
        /*c510*/ 	.word	0x0006e6c0


	//   ....[219]....
        /*c514*/ 	.word	0x0006e6e0


	//   ....[220]....
        /*c518*/ 	.word	0x0006e700


	//   ....[221]....
        /*c51c*/ 	.word	0x0006e760


	//   ....[222]....
        /*c520*/ 	.word	0x0006e7a0


	//   ....[223]....
        /*c524*/ 	.word	0x0006e7c0


	//   ....[224]....
        /*c528*/ 	.word	0x0006e820


	//   ....[225]....
        /*c52c*/ 	.word	0x0006e840


	//   ....[226]....
        /*c530*/ 	.word	0x0006e860


	//   ....[227]....
        /*c534*/ 	.word	0x0006e8c0


	//   ....[228]....
        /*c538*/ 	.word	0x0006e9c0


	//   ....[229]....
        /*c53c*/ 	.word	0x0006e9e0


	//   ....[230]....
        /*c540*/ 	.word	0x0006ea00


	//   ....[231]....
        /*c544*/ 	.word	0x0006ea20


	//   ....[232]....
        /*c548*/ 	.word	0x0006ea40


	//   ....[233]....
        /*c54c*/ 	.word	0x0006ea60


	//   ....[234]....
        /*c550*/ 	.word	0x0006ea80


	//   ....[235]....
        /*c554*/ 	.word	0x0006eaa0


	//   ....[236]....
        /*c558*/ 	.word	0x0006eac0


	//   ....[237]....
        /*c55c*/ 	.word	0x0006eb20


	//   ....[238]....
        /*c560*/ 	.word	0x0006eb60


	//   ....[239]....
        /*c564*/ 	.word	0x0006eb80


	//   ....[240]....
        /*c568*/ 	.word	0x0006ebe0


	//   ....[241]....
        /*c56c*/ 	.word	0x0006ec00


	//   ....[242]....
        /*c570*/ 	.word	0x0006ec20


	//   ....[243]....
        /*c574*/ 	.word	0x0006ec80


	//   ....[244]....
        /*c578*/ 	.word	0x0006ece0


	//   ....[245]....
        /*c57c*/ 	.word	0x0006ed00


	//   ....[246]....
        /*c580*/ 	.word	0x0006ed20


	//   ....[247]....
        /*c584*/ 	.word	0x0006ed80


	//   ....[248]....
        /*c588*/ 	.word	0x0006eda0


	//   ....[249]....
        /*c58c*/ 	.word	0x0006ee00


	//   ....[250]....
        /*c590*/ 	.word	0x0006ee30


	//   ....[251]....
        /*c594*/ 	.word	0x0006eea0


	//   ....[252]....
        /*c598*/ 	.word	0x0006ef30


	//   ....[253]....
        /*c59c*/ 	.word	0x0006efb0


	//   ....[254]....
        /*c5a0*/ 	.word	0x0006f000


	//----- nvinfo : EIATTR_EXIT_INSTR_OFFSETS
	.align		4
.L_41:
        /*c5a4*/ 	.byte	0x04, 0x1c
        /*c5a6*/ 	.short	(.L_43 - .L_42)


	//   ....[0]....
.L_42:
        /*c5a8*/ 	.word	0x00082360


	//   ....[1]....
        /*c5ac*/ 	.word	0x00082380


	//----- nvinfo : EIATTR_REQNTID
	.align		4
.L_43:
        /*c5b0*/ 	.byte	0x04, 0x10
        /*c5b2*/ 	.short	(.L_45 - .L_44)
.L_44:
        /*c5b4*/ 	.word	0x00000020
        /*c5b8*/ 	.word	0x00000001
        /*c5bc*/ 	.word	0x00000001


	//----- nvinfo : EIATTR_CBANK_PARAM_SIZE
	.align		4
.L_45:
        /*c5c0*/ 	.byte	0x03, 0x19
        /*c5c2*/ 	.short	0x0050


	//----- nvinfo : EIATTR_PARAM_CBANK
	.align		4
        /*c5c4*/ 	.byte	0x04, 0x0a
        /*c5c6*/ 	.short	(.L_47 - .L_46)
	.align		4
.L_46:
        /*c5c8*/ 	.word	index@(.nv.constant0.matmul_kernel)
        /*c5cc*/ 	.short	0x0210
        /*c5ce*/ 	.short	0x0050


	//----- nvinfo : EIATTR_SW_WAR
	.align		4
.L_47:
        /*c5d0*/ 	.byte	0x04, 0x36
        /*c5d2*/ 	.short	(.L_49 - .L_48)
.L_48:
        /*c5d4*/ 	.word	0x00000008
.L_49:


//--------------------- .nv.callgraph             --------------------------
	.section	.nv.callgraph,"",@"SHT_CUDA_CALLGRAPH"
	.align	4
	.sectionentsize	8
	.align		4
        /*0000*/ 	.word	0x00000000
	.align		4
        /*0004*/ 	.word	0xffffffff
	.align		4
        /*0008*/ 	.word	0x00000000
	.align		4
        /*000c*/ 	.word	0xfffffffe
	.align		4
        /*0010*/ 	.word	0x00000000
	.align		4
        /*0014*/ 	.word	0xfffffffd
	.align		4
        /*0018*/ 	.word	0x00000000
	.align		4
        /*001c*/ 	.word	0xfffffffc


//--------------------- .text.matmul_kernel       --------------------------
	.section	.text.matmul_kernel,"ax",@progbits
	.align	128
        .global         matmul_kernel
        .type           matmul_kernel,@function
        .size           matmul_kernel,(.L_x_3 - matmul_kernel)
        .other          matmul_kernel,@"STO_CUDA_ENTRY STV_DEFAULT"
matmul_kernel:
.text.matmul_kernel:
[----:B------:R-:W1:Y:S08]  /*0000*/  LDC R1, c[0x0][0x28] ;  /* 0x00000a00ff017b82 */ /* 0x000e700000000800 */
[----:B------:R-:W2:Y:S01]  /*0010*/  LDC.64 R2, c[0x0][0x228] ;  /* 0x00008a00ff027b82 */ /* 0x000ea20000000a00 */
[----:B-1----:R-:W-:Y:S01]  /*0020*/  VIADD R1, R1, 0xffffceb0 ;  /* 0xffffceb001017836 */ /* 0x002fe20000000000 */
[----:B------:R-:W1:Y:S01]  /*0030*/  S2R R5, SR_CTAID.X ;  /* 0x0000000000057919 */ /* 0x000e620000002500 */
[----:B------:R-:W-:Y:S01]  /*0040*/  ULDC UR4, c[0x0][0x234] ;  /* 0x00008d0000047ab9 */ /* 0x000fe20000000800 */
[----:B------:R-:W-:Y:S01]  /*0050*/  ULDC.64 UR6, c[0x0][0x210] ;  /* 0x0000840000067ab9 */ /* 0x000fe20000000a00 */
[----:B------:R-:W-:Y:S01]  /*0060*/  ULDC.64 UR8, c[0x0][0x218] ;  /* 0x0000860000087ab9 */ /* 0x000fe20000000a00 */
[----:B------:R-:W-:Y:S01]  /*0070*/  ULDC UR5, c[0x0][0x240] ;  /* 0x0000900000057ab9 */ /* 0x000fe20000000800 */
        /* <DEDUP_REMOVED lines=10> */
[----:B--2---:R-:W-:Y:S01]  /*0120*/  IMAD.MOV.U32 R12, RZ, RZ, R3 ;  /* 0x000000ffff0c7224 */ /* 0x004fe200078e0003 */
[----:B------:R2:W-:Y:S01]  /*0130*/  STL.64 [R1+0x23d0], R2 ;  /* 0x0023d00201007387 */ /* 0x0005e20000100a00 */
[----:B------:R-:W-:-:S02]  /*0140*/  IMAD.MOV.U32 R11, RZ, RZ, R2 ;  /* 0x000000ffff0b7224 */ /* 0x000fc400078e0002 */
[----:B------:R-:W-:-:S03]  /*0150*/  VIADD R0, R12, 0xff ;  /* 0x000000ff0c007836 */ /* 0x000fc60000000000 */
[----:B------:R-:W-:Y:S02]  /*0160*/  IABS R17, R11 ;  /* 0x0000000b00117213 */ /* 0x000fe40000000000 */
[----:B-1----:R-:W-:Y:S02]  /*0170*/  IABS R8, R5 ;  /* 0x0000000500087213 */ /* 0x002fe40000000000 */
[----:B--2---:R-:W-:-:S04]  /*0180*/  SHF.R.S32.HI R3, RZ, 0x1f, R0 ;  /* 0x0000001fff037819 */ /* 0x004fc80000011400 */
[----:B------:R-:W-:-:S04]  /*0190*/  LEA.HI R3, R3, R0, RZ, 0x8 ;  /* 0x0000000003037211 */ /* 0x000fc800078f40ff */
[----:B------:R-:W-:-:S05]  /*01a0*/  SHF.R.S32.HI R3, RZ, 0x8, R3 ;  /* 0x00000008ff037819 */ /* 0x000fca0000011403 */
[----:B------:R-:W-:-:S05]  /*01b0*/  IMAD.SHL.U32 R4, R3, 0x8, RZ ;  /* 0x0000000803047824 */ /* 0x000fca00078e00ff */
[-C--:B------:R-:W-:Y:S02]  /*01c0*/  IABS R7, R4.reuse ;  /* 0x0000000400077213 */ /* 0x080fe40000000000 */
[----:B------:R-:W-:Y:S02]  /*01d0*/  IABS R10, R4 ;  /* 0x00000004000a7213 */ /* 0x000fe40000000000 */
[----:B------:R-:W1:Y:S08]  /*01e0*/  I2F.RP R0, R7 ;  /* 0x0000000700007306 */ /* 0x000e700000209400 */
[----:B-1----:R-:W1:Y:S02]  /*01f0*/  MUFU.RCP R0, R0 ;  /* 0x0000000000007308 */ /* 0x002e640000001000 */
[----:B-1----:R-:W-:-:S02]  /*0200*/  VIADD R2, R0, 0xffffffe ;  /* 0x0ffffffe00027836 */ /* 0x002fc40000000000 */
[----:B------:R-:W-:-:S04]  /*0210*/  IMAD.MOV R0, RZ, RZ, -R10 ;  /* 0x000000ffff007224 */ /* 0x000fc800078e0a0a */
[----:B------:R1:W2:Y:S02]  /*0220*/  F2I.FTZ.U32.TRUNC.NTZ R3, R2 ;  /* 0x0000000200037305 */ /* 0x0002a4000021f000 */
[----:B-1----:R-:W-:Y:S02]  /*0230*/  IMAD.MOV.U32 R2, RZ, RZ, RZ ;  /* 0x000000ffff027224 */ /* 0x002fe400078e00ff */
[----:B--2---:R-:W-:-:S04]  /*0240*/  IMAD.MOV R6, RZ, RZ, -R3 ;  /* 0x000000ffff067224 */ /* 0x004fc800078e0a03 */
[----:B------:R-:W-:Y:S02]  /*0250*/  IMAD R9, R6, R7, RZ ;  /* 0x0000000706097224 */ /* 0x000fe400078e02ff */
[----:B------:R-:W-:Y:S02]  /*0260*/  IMAD.MOV.U32 R6, RZ, RZ, R8 ;  /* 0x000000ffff067224 */ /* 0x000fe400078e0008 */
[----:B------:R-:W-:-:S06]  /*0270*/  IMAD.HI.U32 R3, R3, R9, R2 ;  /* 0x0000000903037227 */ /* 0x000fcc00078e0002 */
[----:B------:R-:W-:-:S04]  /*0280*/  IMAD.HI.U32 R3, R3, R6, RZ ;  /* 0x0000000603037227 */ /* 0x000fc800078e00ff */
[----:B------:R-:W-:-:S05]  /*0290*/  IMAD R0, R3, R0, R6 ;  /* 0x0000000003007224 */ /* 0x000fca00078e0206 */
[----:B------:R-:W-:-:S13]  /*02a0*/  ISETP.GT.U32.AND P1, PT, R7, R0, PT ;  /* 0x000000000700720c */ /* 0x000fda0003f24070 */
[----:B------:R-:W-:Y:S02]  /*02b0*/  @!P1 IMAD.IADD R0, R0, 0x1, -R7 ;  /* 0x0000000100009824 */ /* 0x000fe400078e0a07 */
[----:B------:R-:W-:Y:S01]  /*02c0*/  @!P1 VIADD R3, R3, 0x1 ;  /* 0x0000000103039836 */ /* 0x000fe20000000000 */
[----:B------:R-:W-:Y:S02]  /*02d0*/  ISETP.NE.AND P1, PT, R4, RZ, PT ;  /* 0x000000ff0400720c */ /* 0x000fe40003f25270 */
[----:B------:R-:W-:Y:S02]  /*02e0*/  ISETP.GE.U32.AND P0, PT, R0, R7, PT ;  /* 0x000000070000720c */ /* 0x000fe40003f06070 */
[----:B------:R-:W-:-:S04]  /*02f0*/  LOP3.LUT R0, R5, R4, RZ, 0x3c, !PT ;  /* 0x0000000405007212 */ /* 0x000fc800078e3cff */
[----:B------:R-:W-:Y:S01]  /*0300*/  ISETP.GE.AND P2, PT, R0, RZ, PT ;  /* 0x000000ff0000720c */ /* 0x000fe20003f46270 */
[----:B------:R-:W-:Y:S02]  /*0310*/  VIADD R0, R11, 0x7f ;  /* 0x0000007f0b007836 */ /* 0x000fe40000000000 */
[----:B------:R-:W1:Y:S04]  /*0320*/  S2R R11, SR_TID.X ;  /* 0x00000000000b7919 */ /* 0x000e680000002100 */
[----:B------:R-:W-:-:S04]  /*0330*/  @P0 VIADD R3, R3, 0x1 ;  /* 0x0000000103030836 */ /* 0x000fc80000000000 */
[----:B------:R-:W-:Y:S01]  /*0340*/  IMAD.MOV.U32 R2, RZ, RZ, R3 ;  /* 0x000000ffff027224 */ /* 0x000fe200078e0003 */
[----:B------:R-:W-:-:S03]  /*0350*/  SHF.R.S32.HI R3, RZ, 0x1f, R0 ;  /* 0x0000001fff037819 */ /* 0x000fc60000011400 */
[----:B------:R-:W-:Y:S01]  /*0360*/  @!P2 IMAD.MOV R2, RZ, RZ, -R2 ;  /* 0x000000ffff02a224 */ /* 0x000fe200078e0a02 */
[----:B------:R-:W-:Y:S02]  /*0370*/  @!P1 LOP3.LUT R2, RZ, R4, RZ, 0x33, !PT ;  /* 0x00000004ff029212 */ /* 0x000fe400078e33ff */
[----:B------:R-:W-:-:S03]  /*0380*/  LEA.HI R3, R3, R0, RZ, 0x7 ;  /* 0x0000000003037211 */ /* 0x000fc600078f38ff */
[----:B------:R-:W-:Y:S02]  /*0390*/  IMAD.SHL.U32 R8, R2, 0x8, RZ ;  /* 0x0000000802087824 */ /* 0x000fe400078e00ff */
[----:B------:R-:W-:-:S03]  /*03a0*/  IMAD.MOV R2, RZ, RZ, -R2 ;  /* 0x000000ffff027224 */ /* 0x000fc600078e0a02 */
[----:B------:R-:W-:Y:S01]  /*03b0*/  LEA.HI.SX32 R3, R3, -R8, 0x19 ;  /* 0x8000000803037211 */ /* 0x000fe200078fcaff */
[----:B------:R-:W-:Y:S02]  /*03c0*/  IMAD R10, R4, R2, R5 ;  /* 0x00000002040a7224 */ /* 0x000fe400078e0205 */
[----:B------:R-:W-:Y:S01]  /*03d0*/  IMAD.MOV.U32 R2, RZ, RZ, RZ ;  /* 0x000000ffff027224 */ /* 0x000fe200078e00ff */
[----:B------:R-:W-:Y:S02]  /*03e0*/  VIMNMX R9, R3, 0x8, PT ;  /* 0x0000000803097848 */ /* 0x000fe40003fe0100 */
[----:B------:R-:W-:Y:S02]  /*03f0*/  IABS R4, R10 ;  /* 0x0000000a00047213 */ /* 0x000fe40000000000 */
[----:B------:R-:W-:Y:S02]  /*0400*/  IABS R6, R9 ;  /* 0x0000000900067213 */ /* 0x000fe40000000000 */
[----:B-1----:R-:W-:-:S02]  /*0410*/  LOP3.LUT R11, R11, 0x1f, RZ, 0xc0, !PT ;  /* 0x0000001f0b0b7812 */ /* 0x002fc400078ec0ff */
[----:B------:R-:W1:Y:S08]  /*0420*/  I2F.RP R0, R6 ;  /* 0x0000000600007306 */ /* 0x000e700000209400 */
[----:B-1----:R-:W1:Y:S02]  /*0430*/  MUFU.RCP R0, R0 ;  /* 0x0000000000007308 */ /* 0x002e640000001000 */
[----:B-1----:R-:W-:-:S06]  /*0440*/  VIADD R3, R0, 0xffffffe ;  /* 0x0ffffffe00037836 */ /* 0x002fcc0000000000 */
[----:B------:R-:W1:Y:S02]  /*0450*/  F2I.FTZ.U32.TRUNC.NTZ R3, R3 ;  /* 0x0000000300037305 */ /* 0x000e64000021f000 */
[----:B-1----:R-:W-:-:S04]  /*0460*/  IMAD.MOV R7, RZ, RZ, -R3 ;  /* 0x000000ffff077224 */ /* 0x002fc800078e0a03 */
[----:B------:R-:W-:Y:S01]  /*0470*/  IMAD R5, R7, R6, RZ ;  /* 0x0000000607057224 */ /* 0x000fe200078e02ff */
[----:B------:R-:W-:-:S03]  /*0480*/  IABS R7, R9 ;  /* 0x0000000900077213 */ /* 0x000fc60000000000 */
[----:B------:R-:W-:Y:S01]  /*0490*/  IMAD.HI.U32 R0, R3, R5, R2 ;  /* 0x0000000503007227 */ /* 0x000fe200078e0002 */
[----:B------:R-:W-:-:S03]  /*04a0*/  IABS R2, R12 ;  /* 0x0000000c00027213 */ /* 0x000fc60000000000 */
[----:B------:R-:W-:Y:S01]  /*04b0*/  IMAD.MOV.U32 R3, RZ, RZ, R4 ;  /* 0x000000ffff037224 */ /* 0x000fe200078e0004 */
[----:B------:R-:W1:Y:S01]  /*04c0*/  I2F.RP R5, R2 ;  /* 0x0000000200057306 */ /* 0x000e620000209400 */
[----:B------:R-:W-:Y:S02]  /*04d0*/  IMAD.MOV R4, RZ, RZ, -R7 ;  /* 0x000000ffff047224 */ /* 0x000fe400078e0a07 */
[----:B------:R-:W-:-:S04]  /*04e0*/  IMAD.HI.U32 R0, R0, R3, RZ ;  /* 0x0000000300007227 */ /* 0x000fc800078e00ff */
[----:B------:R-:W-:Y:S02]  /*04f0*/  IMAD R3, R0, R4, R3 ;  /* 0x0000000400037224 */ /* 0x000fe400078e0203 */
[----:B------:R-:W2:Y:S03]  /*0500*/  I2F.RP R4, R17 ;  /* 0x0000001100047306 */ /* 0x000ea60000209400 */
[----:B------:R-:W-:-:S05]  /*0510*/  ISETP.GT.U32.AND P1, PT, R6, R3, PT ;  /* 0x000000030600720c */ /* 0x000fca0003f24070 */
[----:B-1----:R-:W1:Y:S08]  /*0520*/  MUFU.RCP R5, R5 ;  /* 0x0000000500057308 */ /* 0x002e700000001000 */
[----:B------:R-:W-:Y:S01]  /*0530*/  @!P1 IMAD.IADD R3, R3, 0x1, -R6 ;  /* 0x0000000103039824 */ /* 0x000fe200078e0a06 */
[----:B--2---:R-:W2:Y:S01]  /*0540*/  MUFU.RCP R4, R4 ;  /* 0x0000000400047308 */ /* 0x004ea20000001000 */
[----:B------:R-:W-:Y:S01]  /*0550*/  @!P1 VIADD R0, R0, 0x1 ;  /* 0x0000000100009836 */ /* 0x000fe20000000000 */
[----:B------:R-:W-:-:S02]  /*0560*/  ISETP.NE.AND P1, PT, R9, RZ, PT ;  /* 0x000000ff0900720c */ /* 0x000fc40003f25270 */
[----:B------:R-:W-:Y:S02]  /*0570*/  ISETP.GE.U32.AND P0, PT, R3, R6, PT ;  /* 0x000000060300720c */ /* 0x000fe40003f06070 */
[----:B------:R-:W-:Y:S01]  /*0580*/  LOP3.LUT R3, R10, R9, RZ, 0x3c, !PT ;  /* 0x000000090a037212 */ /* 0x000fe200078e3cff */
[----:B-1----:R-:W-:-:S03]  /*0590*/  VIADD R6, R5, 0xffffffe ;  /* 0x0ffffffe05067836 */ /* 0x002fc60000000000 */
[----:B------:R-:W-:Y:S01]  /*05a0*/  ISETP.GE.AND P2, PT, R3, RZ, PT ;  /* 0x000000ff0300720c */ /* 0x000fe20003f46270 */
[----:B------:R1:W3:Y:S06]  /*05b0*/  F2I.FTZ.U32.TRUNC.NTZ R7, R6 ;  /* 0x0000000600077305 */ /* 0x0002ec000021f000 */
[----:B------:R-:W-:Y:S01]  /*05c0*/  @P0 VIADD R0, R0, 0x1 ;  /* 0x0000000100000836 */ /* 0x000fe20000000000 */
[----:B--2---:R-:W-:-:S03]  /*05d0*/  IADD3 R5, R4, 0xffffffe, RZ ;  /* 0x0ffffffe04057810 */ /* 0x004fc60007ffe0ff */
[----:B------:R-:W-:Y:S02]  /*05e0*/  IMAD.MOV.U32 R252, RZ, RZ, R0 ;  /* 0x000000fffffc7224 */ /* 0x000fe400078e0000 */
[----:B-1----:R-:W-:Y:S01]  /*05f0*/  IMAD.MOV.U32 R6, RZ, RZ, RZ ;  /* 0x000000ffff067224 */ /* 0x002fe200078e00ff */
[----:B------:R-:W1:Y:S01]  /*0600*/  F2I.FTZ.U32.TRUNC.NTZ R5, R5 ;  /* 0x0000000500057305 */ /* 0x000e62000021f000 */
[----:B------:R-:W-:Y:S01]  /*0610*/  @!P2 IMAD.MOV R252, RZ, RZ, -R252 ;  /* 0x000000fffffca224 */ /* 0x000fe200078e0afc */
[----:B------:R-:W-:Y:S01]  /*0620*/  @!P1 LOP3.LUT R252, RZ, R9, RZ, 0x33, !PT ;  /* 0x00000009fffc9212 */ /* 0x000fe200078e33ff */
[----:B---3--:R-:W-:-:S04]  /*0630*/  IMAD.MOV R3, RZ, RZ, -R7 ;  /* 0x000000ffff037224 */ /* 0x008fc800078e0a07 */
[----:B------:R-:W-:Y:S02]  /*0640*/  IMAD.MOV R0, RZ, RZ, -R252 ;  /* 0x000000ffff007224 */ /* 0x000fe400078e0afc */
[----:B------:R-:W-:Y:S02]  /*0650*/  IMAD R3, R3, R2, RZ ;  /* 0x0000000203037224 */ /* 0x000fe400078e02ff */
[----:B------:R-:W-:Y:S02]  /*0660*/  IMAD R0, R9, R0, R10 ;  /* 0x0000000009007224 */ /* 0x000fe400078e020a */
[----:B------:R-:W-:-:S04]  /*0670*/  IMAD.HI.U32 R3, R7, R3, R6 ;  /* 0x0000000307037227 */ /* 0x000fc800078e0006 */
[----:B-1----:R-:W-:Y:S02]  /*0680*/  IMAD.MOV R4, RZ, RZ, -R5 ;  /* 0x000000ffff047224 */ /* 0x002fe400078e0a05 */
[----:B------:R-:W-:Y:S02]  /*0690*/  IMAD.IADD R0, R8, 0x1, R0 ;  /* 0x0000000108007824 */ /* 0x000fe400078e0200 */
[----:B------:R-:W-:Y:S02]  /*06a0*/  IMAD.SHL.U32 R252, R252, 0x100, RZ ;  /* 0x00000100fcfc7824 */ /* 0x000fe400078e00ff */
[----:B------:R-:W-:Y:S02]  /*06b0*/  IMAD R7, R4, R17, RZ ;  /* 0x0000001104077224 */ /* 0x000fe400078e02ff */
[----:B------:R-:W-:Y:S01]  /*06c0*/  IMAD R9, R0, 0x80, R11 ;  /* 0x0000008000097824 */ /* 0x000fe200078e020b */
[C---:B------:R-:W-:Y:S01]  /*06d0*/  IADD3 R21, R252.reuse, 0x6, RZ ;  /* 0x00000006fc157810 */ /* 0x040fe20007ffe0ff */
[----:B------:R-:W-:Y:S01]  /*06e0*/  IMAD.MOV.U32 R4, RZ, RZ, RZ ;  /* 0x000000ffff047224 */ /* 0x000fe200078e00ff */
[----:B------:R-:W-:Y:S01]  /*06f0*/  IABS R249, R252 ;  /* 0x000000fc00f97213 */ /* 0x000fe20000000000 */
[----:B------:R-:W-:Y:S01]  /*0700*/  VIADD R22, R252, 0xff ;  /* 0x000000fffc167836 */ /* 0x000fe20000000000 */
[----:B------:R-:W-:Y:S01]  /*0710*/  IABS R6, R9 ;  /* 0x0000000900067213 */ /* 0x000fe20000000000 */
[----:B------:R-:W-:Y:S01]  /*0720*/  IMAD.HI.U32 R4, R5, R7, R4 ;  /* 0x0000000705047227 */ /* 0x000fe200078e0004 */
[----:B------:R-:W-:-:S02]  /*0730*/  IABS R14, R21 ;  /* 0x00000015000e7213 */ /* 0x000fc40000000000 */
[----:B------:R-:W-:Y:S01]  /*0740*/  IABS R15, R22 ;  /* 0x00000016000f7213 */ /* 0x000fe20000000000 */
[----:B------:R-:W-:Y:S01]  /*0750*/  VIADD R10, R9, 0x20 ;  /* 0x00000020090a7836 */ /* 0x000fe20000000000 */
[----:B------:R-:W-:Y:S01]  /*0760*/  STL [R1+0x2418], R22 ;  /* 0x0024181601007387 */ /* 0x000fe20000100800 */
[----:B------:R-:W-:-:S03]  /*0770*/  IMAD.HI.U32 R0, R4, R6, RZ ;  /* 0x0000000604007227 */ /* 0x000fc600078e00ff */
[----:B------:R1:W-:Y:S01]  /*0780*/  STL [R1+0x17a0], R9 ;  /* 0x0017a00901007387 */ /* 0x0003e20000100800 */
[----:B------:R-:W-:Y:S01]  /*0790*/  VIADD R8, R9, 0x40 ;  /* 0x0000004009087836 */ /* 0x000fe20000000000 */
[----:B------:R-:W-:Y:S01]  /*07a0*/  IABS R7, R10 ;  /* 0x0000000a00077213 */ /* 0x000fe20000000000 */
[----:B------:R-:W-:Y:S01]  /*07b0*/  IMAD.HI.U32 R5, R3, R15, RZ ;  /* 0x0000000f03057227 */ /* 0x000fe200078e00ff */
[----:B------:R2:W-:Y:S03]  /*07c0*/  STL [R1+0x17a4], R10 ;  /* 0x0017a40a01007387 */ /* 0x0005e60000100800 */
[----:B------:R-:W-:Y:S01]  /*07d0*/  IMAD.MOV R0, RZ, RZ, -R0 ;  /* 0x000000ffff007224 */ /* 0x000fe200078e0a00 */
[----:B------:R3:W-:Y:S01]  /*07e0*/  STL [R1+0x17a8], R8 ;  /* 0x0017a80801007387 */ /* 0x0007e20000100800 */
[----:B------:R-:W-:Y:S02]  /*07f0*/  IMAD.MOV R5, RZ, RZ, -R5 ;  /* 0x000000ffff057224 */ /* 0x000fe400078e0a05 */
[----:B-1----:R-:W-:-:S02]  /*0800*/  VIADD R9, R9, 0x60 ;  /* 0x0000006009097836 */ /* 0x002fc40000000000 */
[C---:B------:R-:W-:Y:S02]  /*0810*/  IMAD R6, R17.reuse, R0, R6 ;  /* 0x0000000011067224 */ /* 0x040fe400078e0206 */
[----:B------:R-:W-:Y:S01]  /*0820*/  IMAD.HI.U32 R0, R4, R7, RZ ;  /* 0x0000000704007227 */ /* 0x000fe200078e00ff */
[----:B------:R1:W-:Y:S01]  /*0830*/  STL [R1+0x17ac], R9 ;  /* 0x0017ac0901007387 */ /* 0x0003e20000100800 */
[----:B--2---:R-:W-:Y:S02]  /*0840*/  IABS R10, R9 ;  /* 0x00000009000a7213 */ /* 0x004fe40000000000 */
[----:B---3--:R-:W-:Y:S01]  /*0850*/  IABS R8, R8 ;  /* 0x0000000800087213 */ /* 0x008fe20000000000 */
[----:B------:R-:W-:Y:S01]  /*0860*/  IMAD R15, R2, R5, R15 ;  /* 0x00000005020f7224 */ /* 0x000fe200078e020f */
[----:B------:R-:W-:Y:S01]  /*0870*/  ISETP.GT.U32.AND P0, PT, R17, R6, PT ;  /* 0x000000061100720c */ /* 0x000fe20003f04070 */
[----:B------:R-:W-:Y:S02]  /*0880*/  VIADD R11, R252, 0x2 ;  /* 0x00000002fc0b7836 */ /* 0x000fe40000000000 */
[----:B------:R-:W-:-:S03]  /*0890*/  IMAD.HI.U32 R5, R4, R8, RZ ;  /* 0x0000000804057227 */ /* 0x000fc600078e00ff */
[----:B------:R-:W-:Y:S01]  /*08a0*/  ISETP.GE.AND P4, PT, R11, RZ, PT ;  /* 0x000000ff0b00720c */ /* 0x000fe20003f86270 */
[----:B-1----:R-:W-:Y:S01]  /*08b0*/  VIADD R9, R252, 0x1 ;  /* 0x00000001fc097836 */ /* 0x002fe20000000000 */
[----:B------:R-:W-:Y:S01]  /*08c0*/  IABS R13, R11 ;  /* 0x0000000b000d7213 */ /* 0x000fe20000000000 */
[----:B------:R-:W-:Y:S02]  /*08d0*/  IMAD.MOV R0, RZ, RZ, -R0 ;  /* 0x000000ffff007224 */ /* 0x000fe400078e0a00 */
[----:B------:R-:W-:Y:S01]  /*08e0*/  IMAD.HI.U32 R4, R4, R10, RZ ;  /* 0x0000000a04047227 */ /* 0x000fe200078e00ff */
[----:B------:R-:W-:Y:S02]  /*08f0*/  ISETP.GE.AND P1, PT, R9, RZ, PT ;  /* 0x000000ff0900720c */ /* 0x000fe40003f26270 */
[----:B------:R-:W-:Y:S01]  /*0900*/  IABS R12, R9 ;  /* 0x00000009000c7213 */ /* 0x000fe20000000000 */
[----:B------:R-:W-:Y:S02]  /*0910*/  IMAD.MOV R9, RZ, RZ, -R5 ;  /* 0x000000ffff097224 */ /* 0x000fe400078e0a05 */
[----:B------:R-:W-:-:S02]  /*0920*/  IMAD R5, R17, R0, R7 ;  /* 0x0000000011057224 */ /* 0x000fc400078e0207 */
[----:B------:R-:W-:Y:S02]  /*0930*/  IMAD.MOV R11, RZ, RZ, -R4 ;  /* 0x000000ffff0b7224 */ /* 0x000fe400078e0a04 */
[C---:B------:R-:W-:Y:S01]  /*0940*/  IMAD R4, R17.reuse, R9, R8 ;  /* 0x0000000911047224 */ /* 0x040fe200078e0208 */
[C---:B------:R-:W-:Y:S01]  /*0950*/  ISETP.GT.U32.AND P2, PT, R17.reuse, R5, PT ;  /* 0x000000051100720c */ /* 0x040fe20003f44070 */
[C---:B------:R-:W-:Y:S02]  /*0960*/  IMAD R0, R17.reuse, R11, R10 ;  /* 0x0000000b11007224 */ /* 0x040fe400078e020a */
[----:B------:R-:W-:Y:S01]  /*0970*/  IMAD.MOV.U32 R9, RZ, RZ, R12 ;  /* 0x000000ffff097224 */ /* 0x000fe200078e000c */
[C---:B------:R-:W-:Y:S01]  /*0980*/  ISETP.GT.U32.AND P3, PT, R17.reuse, R4, PT ;  /* 0x000000041100720c */ /* 0x040fe20003f64070 */
[----:B------:R-:W-:Y:S01]  /*0990*/  IMAD.MOV.U32 R12, RZ, RZ, R13 ;  /* 0x000000ffff0c7224 */ /* 0x000fe200078e000d */
[----:B------:R-:W-:Y:S01]  /*09a0*/  ISETP.GT.U32.AND P5, PT, R17, R0, PT ;  /* 0x000000001100720c */ /* 0x000fe20003fa4070 */
[----:B------:R-:W-:-:S04]  /*09b0*/  IMAD.HI.U32 R7, R3, R9, RZ ;  /* 0x0000000903077227 */ /* 0x000fc800078e00ff */
[----:B------:R-:W-:Y:S02]  /*09c0*/  @!P0 IMAD.IADD R6, R6, 0x1, -R17 ;  /* 0x0000000106068824 */ /* 0x000fe400078e0a11 */
[----:B------:R-:W-:Y:S02]  /*09d0*/  IMAD.MOV R7, RZ, RZ, -R7 ;  /* 0x000000ffff077224 */ /* 0x000fe400078e0a07 */
[----:B------:R-:W-:Y:S02]  /*09e0*/  VIADD R18, R252, 0x4 ;  /* 0x00000004fc127836 */ /* 0x000fe40000000000 */
[----:B------:R-:W-:-:S03]  /*09f0*/  IMAD.HI.U32 R8, R3, R12, RZ ;  /* 0x0000000c03087227 */ /* 0x000fc600078e00ff */
[----:B------:R-:W-:Y:S01]  /*0a00*/  IABS R10, R18 ;  /* 0x00000012000a7213 */ /* 0x000fe20000000000 */
[----:B------:R-:W-:Y:S01]  /*0a10*/  @!P2 IMAD.IADD R5, R5, 0x1, -R17 ;  /* 0x000000010505a824 */ /* 0x000fe200078e0a11 */
[C---:B------:R-:W-:Y:S01]  /*0a20*/  ISETP.GT.U32.AND P2, PT, R17.reuse, R6, PT ;  /* 0x000000061100720c */ /* 0x040fe20003f44070 */
[----:B------:R-:W-:Y:S02]  /*0a30*/  VIADD R16, R252, 0x3 ;  /* 0x00000003fc107836 */ /* 0x000fe40000000000 */
[----:B------:R-:W-:Y:S01]  /*0a40*/  IMAD R7, R2, R7, R9 ;  /* 0x0000000702077224 */ /* 0x000fe200078e0209 */
[----:B------:R-:W-:Y:S01]  /*0a50*/  ISETP.GT.U32.AND P0, PT, R17, R5, PT ;  /* 0x000000051100720c */ /* 0x000fe20003f04070 */
[----:B------:R-:W-:Y:S01]  /*0a60*/  IMAD.MOV R11, RZ, RZ, -R8 ;  /* 0x000000ffff0b7224 */ /* 0x000fe200078e0a08 */
[----:B------:R-:W-:Y:S01]  /*0a70*/  IABS R13, R16 ;  /* 0x00000010000d7213 */ /* 0x000fe20000000000 */
[--C-:B------:R-:W-:Y:S01]  /*0a80*/  @!P3 IMAD.IADD R4, R4, 0x1, -R17.reuse ;  /* 0x000000010404b824 */ /* 0x100fe200078e0a11 */
[----:B------:R-:W-:Y:S01]  /*0a90*/  ISETP.GT.U32.AND P6, PT, R2, R7, PT ;  /* 0x000000070200720c */ /* 0x000fe20003fc4070 */
[----:B------:R-:W-:-:S02]  /*0aa0*/  @!P5 IMAD.IADD R0, R0, 0x1, -R17 ;  /* 0x000000010000d824 */ /* 0x000fc400078e0a11 */
[----:B------:R-:W-:Y:S01]  /*0ab0*/  IMAD R9, R2, R11, R12 ;  /* 0x0000000b02097224 */ /* 0x000fe200078e020c */
[C---:B------:R-:W-:Y:S01]  /*0ac0*/  ISETP.GT.U32.AND P3, PT, R17.reuse, R4, PT ;  /* 0x000000041100720c */ /* 0x040fe20003f64070 */
[----:B------:R-:W-:Y:S01]  /*0ad0*/  IMAD.MOV.U32 R12, RZ, RZ, R10 ;  /* 0x000000ffff0c7224 */ /* 0x000fe200078e000a */
[----:B------:R-:W-:Y:S01]  /*0ae0*/  ISETP.GT.U32.AND P5, PT, R17, R0, PT ;  /* 0x000000001100720c */ /* 0x000fe20003fa4070 */
[----:B------:R-:W-:-:S04]  /*0af0*/  IMAD.HI.U32 R8, R3, R13, RZ ;  /* 0x0000000d03087227 */ /* 0x000fc800078e00ff */
[----:B------:R-:W-:-:S04]  /*0b00*/  IMAD.HI.U32 R10, R3, R12, RZ ;  /* 0x0000000c030a7227 */ /* 0x000fc800078e00ff */
[--C-:B------:R-:W-:Y:S01]  /*0b10*/  @!P2 IMAD.IADD R6, R6, 0x1, -R17.reuse ;  /* 0x000000010606a824 */ /* 0x100fe200078e0a11 */
[C---:B------:R-:W-:Y:S01]  /*0b20*/  ISETP.GT.U32.AND P2, PT, R2.reuse, R15, PT ;  /* 0x0000000f0200720c */ /* 0x040fe20003f44070 */
[----:B------:R-:W-:Y:S02]  /*0b30*/  IMAD.MOV R8, RZ, RZ, -R8 ;  /* 0x000000ffff087224 */ /* 0x000fe400078e0a08 */
[----:B------:R-:W-:Y:S01]  /*0b40*/  IMAD.MOV R19, RZ, RZ, -R10 ;  /* 0x000000ffff137224 */ /* 0x000fe200078e0a0a */
[----:B------:R-:W-:Y:S01]  /*0b50*/  STL [R1+0x2434], R6 ;  /* 0x0024340601007387 */ /* 0x000fe20000100800 */
[----:B------:R-:W-:Y:S01]  /*0b60*/  @!P0 IMAD.IADD R5, R5, 0x1, -R17 ;  /* 0x0000000105058824 */ /* 0x000fe200078e0a11 */
[C---:B------:R-:W-:Y:S01]  /*0b70*/  ISETP.GT.U32.AND P0, PT, R2.reuse, R9, PT ;  /* 0x000000090200720c */ /* 0x040fe20003f04070 */
[----:B------:R-:W-:Y:S02]  /*0b80*/  IMAD R11, R2, R8, R13 ;  /* 0x00000008020b7224 */ /* 0x000fe400078e020d */
[----:B------:R-:W-:Y:S01]  /*0b90*/  @!P6 IMAD.IADD R7, R7, 0x1, -R2 ;  /* 0x000000010707e824 */ /* 0x000fe200078e0a02 */
[----:B------:R-:W-:Y:S01]  /*0ba0*/  STL [R1+0x2438], R5 ;  /* 0x0024380501007387 */ /* 0x000fe20000100800 */
[----:B------:R-:W-:-:S02]  /*0bb0*/  VIADD R20, R252, 0x5 ;  /* 0x00000005fc147836 */ /* 0x000fc40000000000 */
[----:B------:R-:W-:Y:S02]  /*0bc0*/  IMAD R13, R2, R19, R12 ;  /* 0x00000013020d7224 */ /* 0x000fe400078e020c */
[--C-:B------:R-:W-:Y:S01]  /*0bd0*/  @!P3 IMAD.IADD R4, R4, 0x1, -R17.reuse ;  /* 0x000000010404b824 */ /* 0x100fe200078e0a11 */
[----:B------:R-:W-:Y:S01]  /*0be0*/  ISETP.GT.U32.AND P3, PT, R2, R7, PT ;  /* 0x000000070200720c */ /* 0x000fe20003f64070 */
[----:B------:R-:W-:Y:S01]  /*0bf0*/  @!P5 IMAD.IADD R0, R0, 0x1, -R17 ;  /* 0x000000010000d824 */ /* 0x000fe200078e0a11 */
[----:B------:R-:W-:Y:S01]  /*0c00*/  IABS R10, R20 ;  /* 0x00000014000a7213 */ /* 0x000fe20000000000 */
[--C-:B------:R-:W-:Y:S01]  /*0c10*/  @!P2 IMAD.IADD R15, R15, 0x1, -R2.reuse ;  /* 0x000000010f0fa824 */ /* 0x100fe200078e0a02 */
[C---:B------:R-:W-:Y:S01]  /*0c20*/  ISETP.GT.U32.AND P5, PT, R2.reuse, R11, PT ;  /* 0x0000000b0200720c */ /* 0x040fe20003fa4070 */
[----:B------:R-:W-:Y:S01]  /*0c30*/  @!P0 IMAD.IADD R9, R9, 0x1, -R2 ;  /* 0x0000000109098824 */ /* 0x000fe200078e0a02 */
[C---:B------:R-:W-:Y:S01]  /*0c40*/  ISETP.GT.U32.AND P6, PT, R2.reuse, R13, PT ;  /* 0x0000000d0200720c */ /* 0x040fe20003fc4070 */
[----:B------:R-:W-:Y:S01]  /*0c50*/  IMAD.MOV.U32 R12, RZ, RZ, R10 ;  /* 0x000000ffff0c7224 */ /* 0x000fe200078e000a */
[----:B------:R-:W-:Y:S01]  /*0c60*/  ISETP.GT.U32.AND P0, PT, R2, R15, PT ;  /* 0x0000000f0200720c */ /* 0x000fe20003f04070 */
[----:B------:R-:W-:Y:S01]  /*0c70*/  IMAD.MOV.U32 R19, RZ, RZ, R14 ;  /* 0x000000ffff137224 */ /* 0x000fe200078e000e */
[----:B------:R-:W-:Y:S01]  /*0c80*/  ISETP.GE.AND P2, PT, R16, RZ, PT ;  /* 0x000000ff1000720c */ /* 0x000fe20003f46270 */
[----:B------:R-:W-:Y:S01]  /*0c90*/  IMAD.HI.U32 R8, R3, R12, RZ ;  /* 0x0000000c03087227 */ /* 0x000fe200078e00ff */
[----:B------:R-:W-:Y:S03]  /*0ca0*/  STL [R1+0x243c], R4 ;  /* 0x00243c0401007387 */ /* 0x000fe60000100800 */
[----:B------:R-:W-:Y:S01]  /*0cb0*/  @!P3 IMAD.IADD R7, R7, 0x1, -R2 ;  /* 0x000000010707b824 */ /* 0x000fe200078e0a02 */
[----:B------:R1:W-:Y:S01]  /*0cc0*/  STL [R1+0x2440], R0 ;  /* 0x0024400001007387 */ /* 0x0003e20000100800 */
[----:B------:R-:W-:-:S02]  /*0cd0*/  IMAD.MOV R17, RZ, RZ, -R8 ;  /* 0x000000ffff117224 */ /* 0x000fc400078e0a08 */
[--C-:B------:R-:W-:Y:S02]  /*0ce0*/  @!P5 IMAD.IADD R11, R11, 0x1, -R2.reuse ;  /* 0x000000010b0bd824 */ /* 0x100fe400078e0a02 */
[----:B------:R-:W-:Y:S01]  /*0cf0*/  @!P6 IMAD.IADD R13, R13, 0x1, -R2 ;  /* 0x000000010d0de824 */ /* 0x000fe200078e0a02 */
[C---:B------:R-:W-:Y:S01]  /*0d00*/  ISETP.GT.U32.AND P6, PT, R2.reuse, R9, PT ;  /* 0x000000090200720c */ /* 0x040fe20003fc4070 */
[----:B------:R-:W-:Y:S01]  /*0d10*/  IMAD.HI.U32 R10, R3, R19, RZ ;  /* 0x00000013030a7227 */ /* 0x000fe200078e00ff */
[C---:B------:R-:W-:Y:S02]  /*0d20*/  ISETP.GT.U32.AND P5, PT, R2.reuse, R11, PT ;  /* 0x0000000b0200720c */ /* 0x040fe40003fa4070 */
[C---:B------:R-:W-:Y:S01]  /*0d30*/  ISETP.GT.U32.AND P3, PT, R2.reuse, R13, PT ;  /* 0x0000000d0200720c */ /* 0x040fe20003f64070 */
[----:B------:R-:W-:Y:S02]  /*0d40*/  IMAD.MOV.U32 R23, RZ, RZ, R7 ;  /* 0x000000ffff177224 */ /* 0x000fe400078e0007 */
[----:B------:R-:W-:-:S02]  /*0d50*/  IMAD R17, R2, R17, R12 ;  /* 0x0000001102117224 */ /* 0x000fc400078e020c */
[----:B------:R-:W-:Y:S02]  /*0d60*/  IMAD.MOV R10, RZ, RZ, -R10 ;  /* 0x000000ffff0a7224 */ /* 0x000fe400078e0a0a */
[----:B------:R-:W-:Y:S02]  /*0d70*/  VIADD R14, R252, 0x7 ;  /* 0x00000007fc0e7836 */ /* 0x000fe40000000000 */
[----:B------:R-:W-:Y:S01]  /*0d80*/  @!P1 IMAD.MOV R23, RZ, RZ, -R23 ;  /* 0x000000ffff179224 */ /* 0x000fe200078e0a17 */
[----:B------:R-:W-:Y:S01]  /*0d90*/  ISETP.GE.AND P1, PT, R22, RZ, PT ;  /* 0x000000ff1600720c */ /* 0x000fe20003f26270 */
[--C-:B------:R-:W-:Y:S01]  /*0da0*/  @!P0 IMAD.IADD R15, R15, 0x1, -R2.reuse ;  /* 0x000000010f0f8824 */ /* 0x100fe200078e0a02 */
[C---:B------:R-:W-:Y:S01]  /*0db0*/  ISETP.GT.U32.AND P0, PT, R2.reuse, R17, PT ;  /* 0x000000110200720c */ /* 0x040fe20003f04070 */
[----:B------:R-:W-:Y:S01]  /*0dc0*/  IMAD R19, R2, R10, R19 ;  /* 0x0000000a02137224 */ /* 0x000fe200078e0213 */
[----:B------:R-:W-:Y:S01]  /*0dd0*/  IABS R10, R14 ;  /* 0x0000000e000a7213 */ /* 0x000fe20000000000 */
[----:B------:R-:W-:Y:S01]  /*0de0*/  VIADD R16, R252, 0x8 ;  /* 0x00000008fc107836 */ /* 0x000fe20000000000 */
[----:B------:R-:W-:Y:S01]  /*0df0*/  STL [R1+0x2c], R23 ;  /* 0x00002c1701007387 */ /* 0x000fe20000100800 */
[----:B------:R-:W-:Y:S01]  /*0e00*/  @!P6 IMAD.IADD R9, R9, 0x1, -R2 ;  /* 0x000000010909e824 */ /* 0x000fe200078e0a02 */
[----:B------:R-:W-:Y:S01]  /*0e10*/  ISETP.GT.U32.AND P6, PT, R2, R19, PT ;  /* 0x000000130200720c */ /* 0x000fe20003fc4070 */
[----:B------:R-:W-:Y:S01]  /*0e20*/  IMAD.HI.U32 R7, R3, R10, RZ ;  /* 0x0000000a03077227 */ /* 0x000fe200078e00ff */
[----:B------:R-:W-:-:S03]  /*0e30*/  IABS R12, R16 ;  /* 0x00000010000c7213 */ /* 0x000fc60000000000 */
[----:B------:R-:W-:Y:S01]  /*0e40*/  @!P5 IMAD.IADD R11, R11, 0x1, -R2 ;  /* 0x000000010b0bd824 */ /* 0x000fe200078e0a02 */
[----:B------:R-:W-:Y:S01]  /*0e50*/  ISETP.GE.AND P5, PT, R18, RZ, PT ;  /* 0x000000ff1200720c */ /* 0x000fe20003fa6270 */
[----:B-1----:R-:W-:Y:S01]  /*0e60*/  IMAD.MOV.U32 R0, RZ, RZ, R9 ;  /* 0x000000ffff007224 */ /* 0x002fe200078e0009 */
[----:B------:R-:W-:Y:S01]  /*0e70*/  @!P0 IADD3 R17, R17, -R2, RZ ;  /* 0x8000000211118210 */ /* 0x000fe20007ffe0ff */
[----:B------:R-:W-:Y:S01]  /*0e80*/  IMAD.HI.U32 R8, R3, R12, RZ ;  /* 0x0000000c03087227 */ /* 0x000fe200078e00ff */
[----:B------:R-:W-:-:S03]  /*0e90*/  ISETP.GE.AND P0, PT, R21, RZ, PT ;  /* 0x000000ff1500720c */ /* 0x000fc60003f06270 */
[----:B------:R-:W-:Y:S02]  /*0ea0*/  IMAD.MOV R7, RZ, RZ, -R7 ;  /* 0x000000ffff077224 */ /* 0x000fe400078e0a07 */
[----:B------:R-:W-:Y:S01]  /*0eb0*/  @!P1 IMAD.MOV R15, RZ, RZ, -R15 ;  /* 0x000000ffff0f9224 */ /* 0x000fe200078e0a0f */
[----:B------:R-:W-:Y:S01]  /*0ec0*/  ISETP.GT.U32.AND P1, PT, R2, R17, PT ;  /* 0x000000110200720c */ /* 0x000fe20003f24070 */
[----:B------:R-:W-:Y:S02]  /*0ed0*/  @!P4 IMAD.MOV R0, RZ, RZ, -R0 ;  /* 0x000000ffff00c224 */ /* 0x000fe400078e0a00 */
[----:B------:R-:W-:Y:S01]  /*0ee0*/  @!P3 IMAD.IADD R13, R13, 0x1, -R2 ;  /* 0x000000010d0db824 */ /* 0x000fe200078e0a02 */
[----:B------:R-:W-:Y:S01]  /*0ef0*/  STL [R1+0x2454], R15 ;  /* 0x0024540f01007387 */ /* 0x000fe20000100800 */
[----:B------:R-:W-:Y:S01]  /*0f00*/  IMAD.MOV R21, RZ, RZ, -R8 ;  /* 0x000000ffff157224 */ /* 0x000fe200078e0a08 */
[----:B------:R-:W-:Y:S01]  /*0f10*/  ISETP.GE.AND P3, PT, R20, RZ, PT ;  /* 0x000000ff1400720c */ /* 0x000fe20003f66270 */
[----:B------:R-:W-:Y:S01]  /*0f20*/  IMAD R7, R2, R7, R10 ;  /* 0x0000000702077224 */ /* 0x000fe200078e020a */
[----:B------:R1:W-:Y:S01]  /*0f30*/  STL [R1+0x28], R0 ;  /* 0x0000280001007387 */ /* 0x0003e20000100800 */
[----:B------:R-:W-:-:S02]  /*0f40*/  IMAD.MOV.U32 R4, RZ, RZ, R11 ;  /* 0x000000ffff047224 */ /* 0x000fc400078e000b */
[----:B------:R-:W-:Y:S01]  /*0f50*/  @!P6 IMAD.IADD R19, R19, 0x1, -R2 ;  /* 0x000000011313e824 */ /* 0x000fe200078e0a02 */
[----:B------:R-:W-:Y:S01]  /*0f60*/  ISETP.GE.AND P6, PT, R14, RZ, PT ;  /* 0x000000ff0e00720c */ /* 0x000fe20003fc6270 */
[C---:B------:R-:W-:Y:S02]  /*0f70*/  IMAD R9, R2.reuse, R21, R12 ;  /* 0x0000001502097224 */ /* 0x040fe400078e020c */
[----:B------:R-:W-:Y:S01]  /*0f80*/  @!P2 IMAD.MOV R4, RZ, RZ, -R4 ;  /* 0x000000ffff04a224 */ /* 0x000fe200078e0a04 */
[----:B------:R-:W-:Y:S01]  /*0f90*/  ISETP.GT.U32.AND P2, PT, R2, R7, PT ;  /* 0x000000070200720c */ /* 0x000fe20003f44070 */
[----:B------:R-:W-:Y:S01]  /*0fa0*/  VIADD R8, R252, 0x9 ;  /* 0x00000009fc087836 */ /* 0x000fe20000000000 */
[----:B------:R-:W-:Y:S01]  /*0fb0*/  ISETP.GT.U32.AND P4, PT, R2, R19, PT ;  /* 0x000000130200720c */ /* 0x000fe20003f84070 */
[----:B-1----:R-:W-:Y:S01]  /*0fc0*/  IMAD.MOV.U32 R0, RZ, RZ, R13 ;  /* 0x000000ffff007224 */ /* 0x002fe200078e000d */
[----:B------:R-:W-:Y:S01]  /*0fd0*/  STL [R1+0x24], R4 ;  /* 0x0000240401007387 */ /* 0x000fe20000100800 */
[----:B------:R-:W-:Y:S01]  /*0fe0*/  VIADD R10, R252, 0xa ;  /* 0x0000000afc0a7836 */ /* 0x000fe20000000000 */
[----:B------:R-:W-:Y:S01]  /*0ff0*/  IABS R11, R8 ;  /* 0x00000008000b7213 */ /* 0x000fe20000000000 */
[----:B------:R-:W-:Y:S01]  /*1000*/  @!P5 IMAD.MOV R0, RZ, RZ, -R0 ;  /* 0x000000ffff00d224 */ /* 0x000fe200078e0a00 */
[----:B------:R-:W-:Y:S01]  /*1010*/  ISETP.GT.U32.AND P5, PT, R2, R9, PT ;  /* 0x000000090200720c */ /* 0x000fe20003fa4070 */
[--C-:B------:R-:W-:Y:S01]  /*1020*/  @!P1 IMAD.IADD R17, R17, 0x1, -R2.reuse ;  /* 0x0000000111119824 */ /* 0x100fe200078e0a02 */
[----:B------:R-:W-:Y:S01]  /*1030*/  IABS R13, R10 ;  /* 0x0000000a000d7213 */ /* 0x000fe20000000000 */
[----:B------:R-:W-:Y:S01]  /*1040*/  VIADD R12, R252, 0xb ;  /* 0x0000000bfc0c7836 */ /* 0x000fe20000000000 */
[----:B------:R1:W-:Y:S01]  /*1050*/  STL [R1+0x20], R0 ;  /* 0x0000200001007387 */ /* 0x0003e20000100800 */
[--C-:B------:R-:W-:Y:S01]  /*1060*/  @!P2 IMAD.IADD R7, R7, 0x1, -R2.reuse ;  /* 0x000000010707a824 */ /* 0x100fe200078e0a02 */
[----:B------:R-:W-:Y:S01]  /*1070*/  ISETP.GE.AND P2, PT, R10, RZ, PT ;  /* 0x000000ff0a00720c */ /* 0x000fe20003f46270 */
[----:B------:R-:W-:Y:S01]  /*1080*/  @!P4 IMAD.IADD R19, R19, 0x1, -R2 ;  /* 0x000000011313c824 */ /* 0x000fe200078e0a02 */
[----:B------:R-:W-:Y:S01]  /*1090*/  ISETP.GE.AND P4, PT, R8, RZ, PT ;  /* 0x000000ff0800720c */ /* 0x000fe20003f86270 */
[----:B------:R-:W-:Y:S01]  /*10a0*/  IMAD.HI.U32 R8, R3, R11, RZ ;  /* 0x0000000b03087227 */ /* 0x000fe200078e00ff */
[----:B------:R-:W-:-:S03]  /*10b0*/  ISETP.GE.AND P1, PT, R16, RZ, PT ;  /* 0x000000ff1000720c */ /* 0x000fc60003f26270 */
[----:B------:R-:W-:Y:S01]  /*10c0*/  @!P5 IMAD.IADD R9, R9, 0x1, -R2 ;  /* 0x000000010909d824 */ /* 0x000fe200078e0a02 */
[C---:B------:R-:W-:Y:S01]  /*10d0*/  ISETP.GT.U32.AND P5, PT, R2.reuse, R7, PT ;  /* 0x000000070200720c */ /* 0x040fe20003fa4070 */
[----:B------:R-:W-:Y:S02]  /*10e0*/  IMAD.MOV R8, RZ, RZ, -R8 ;  /* 0x000000ffff087224 */ /* 0x000fe400078e0a08 */
[----:B-1----:R-:W-:Y:S02]  /*10f0*/  IMAD.MOV.U32 R0, RZ, RZ, R17 ;  /* 0x000000ffff007224 */ /* 0x002fe400078e0011 */
[----:B------:R-:W-:Y:S02]  /*1100*/  IMAD R11, R2, R8, R11 ;  /* 0x00000008020b7224 */ /* 0x000fe400078e020b */
[----:B------:R-:W-:-:S04]  /*1110*/  IMAD.HI.U32 R10, R3, R13, RZ ;  /* 0x0000000d030a7227 */ /* 0x000fc800078e00ff */
[----:B------:R-:W-:Y:S01]  /*1120*/  @!P3 IMAD.MOV R0, RZ, RZ, -R0 ;  /* 0x000000ffff00b224 */ /* 0x000fe200078e0a00 */
[C---:B------:R-:W-:Y:S01]  /*1130*/  ISETP.GT.U32.AND P3, PT, R2.reuse, R9, PT ;  /* 0x000000090200720c */ /* 0x040fe20003f64070 */
[----:B------:R-:W-:Y:S01]  /*1140*/  @!P5 IMAD.IADD R7, R7, 0x1, -R2 ;  /* 0x000000010707d824 */ /* 0x000fe200078e0a02 */
[C---:B------:R-:W-:Y:S01]  /*1150*/  ISETP.GT.U32.AND P5, PT, R2.reuse, R11, PT ;  /* 0x0000000b0200720c */ /* 0x040fe20003fa4070 */
[----:B------:R-:W-:Y:S01]  /*1160*/  IMAD.MOV R10, RZ, RZ, -R10 ;  /* 0x000000ffff0a7224 */ /* 0x000fe200078e0a0a */
[----:B------:R1:W-:Y:S01]  /*1170*/  STL [R1+0x1c], R0 ;  /* 0x00001c0001007387 */ /* 0x0003e20000100800 */
[----:B------:R-:W-:Y:S02]  /*1180*/  IMAD.MOV.U32 R4, RZ, RZ, R7 ;  /* 0x000000ffff047224 */ /* 0x000fe400078e0007 */
[----:B------:R-:W-:Y:S02]  /*1190*/  IMAD R13, R2, R10, R13 ;  /* 0x0000000a020d7224 */ /* 0x000fe400078e020d */
[----:B------:R-:W-:-:S02]  /*11a0*/  @!P6 IMAD.MOV R4, RZ, RZ, -R4 ;  /* 0x000000ffff04e224 */ /* 0x000fc400078e0a04 */
[----:B------:R-:W-:Y:S01]  /*11b0*/  VIADD R8, R252, 0xc ;  /* 0x0000000cfc087836 */ /* 0x000fe20000000000 */
[----:B------:R-:W-:Y:S01]  /*11c0*/  ISETP.GT.U32.AND P6, PT, R2, R13, PT ;  /* 0x0000000d0200720c */ /* 0x000fe20003fc4070 */
[--C-:B------:R-:W-:Y:S02]  /*11d0*/  @!P3 IMAD.IADD R9, R9, 0x1, -R2.reuse ;  /* 0x000000010909b824 */ /* 0x100fe400078e0a02 */
[----:B-1----:R-:W-:Y:S01]  /*11e0*/  IMAD.MOV.U32 R0, RZ, RZ, R19 ;  /* 0x000000ffff007224 */ /* 0x002fe200078e0013 */
[----:B------:R-:W-:Y:S01]  /*11f0*/  ISETP.GE.AND P3, PT, R8, RZ, PT ;  /* 0x000000ff0800720c */ /* 0x000fe20003f66270 */
[----:B------:R-:W-:Y:S01]  /*1200*/  @!P5 IMAD.IADD R11, R11, 0x1, -R2 ;  /* 0x000000010b0bd824 */ /* 0x000fe200078e0a02 */
[----:B------:R-:W-:Y:S01]  /*1210*/  IADD3 R19, R252, 0xe, RZ ;  /* 0x0000000efc137810 */ /* 0x000fe20007ffe0ff */
[----:B------:R-:W-:Y:S01]  /*1220*/  @!P0 IMAD.MOV R0, RZ, RZ, -R0 ;  /* 0x000000ffff008224 */ /* 0x000fe200078e0a00 */
[----:B------:R-:W-:Y:S01]  /*1230*/  ISETP.GE.AND P0, PT, R12, RZ, PT ;  /* 0x000000ff0c00720c */ /* 0x000fe20003f06270 */
[C---:B------:R-:W-:Y:S01]  /*1240*/  VIADD R14, R252.reuse, 0xd ;  /* 0x0000000dfc0e7836 */ /* 0x040fe20000000000 */
[----:B------:R-:W-:Y:S01]  /*1250*/  IABS R12, R12 ;  /* 0x0000000c000c7213 */ /* 0x000fe20000000000 */
[----:B------:R-:W-:Y:S01]  /*1260*/  VIADD R20, R252, 0x11 ;  /* 0x00000011fc147836 */ /* 0x000fe20000000000 */
[C---:B------:R-:W-:Y:S01]  /*1270*/  ISETP.GT.U32.AND P5, PT, R2.reuse, R11, PT ;  /* 0x0000000b0200720c */ /* 0x040fe20003fa4070 */
[----:B------:R-:W-:Y:S01]  /*1280*/  @!P6 IMAD.IADD R13, R13, 0x1, -R2 ;  /* 0x000000010d0de824 */ /* 0x000fe200078e0a02 */
[----:B------:R-:W-:Y:S01]  /*1290*/  IABS R251, R14 ;  /* 0x0000000e00fb7213 */ /* 0x000fe20000000000 */
[----:B------:R-:W-:Y:S01]  /*12a0*/  IMAD.MOV.U32 R10, RZ, RZ, R12 ;  /* 0x000000ffff0a7224 */ /* 0x000fe200078e000c */
[----:B------:R-:W-:Y:S01]  /*12b0*/  IABS R12, R8 ;  /* 0x00000008000c7213 */ /* 0x000fe20000000000 */
[----:B------:R1:W-:Y:S01]  /*12c0*/  STL [R1+0x18], R0 ;  /* 0x0000180001007387 */ /* 0x0003e20000100800 */
[----:B------:R-:W-:Y:S01]  /*12d0*/  IABS R250, R19 ;  /* 0x0000001300fa7213 */ /* 0x000fe20000000000 */
[----:B------:R-:W-:Y:S01]  /*12e0*/  IMAD.HI.U32 R8, R3, R10, RZ ;  /* 0x0000000a03087227 */ /* 0x000fe200078e00ff */
[----:B------:R-:W-:Y:S01]  /*12f0*/  ISETP.GT.U32.AND P6, PT, R2, R13, PT ;  /* 0x0000000d0200720c */ /* 0x000fe20003fc4070 */
[----:B------:R-:W-:Y:S01]  /*1300*/  STL [R1+0x14], R4 ;  /* 0x0000140401007387 */ /* 0x000fe20000100800 */
[----:B------:R-:W-:Y:S01]  /*1310*/  IABS R17, R20 ;  /* 0x0000001400117213 */ /* 0x000fe20000000000 */
[----:B------:R-:W-:-:S02]  /*1320*/  IMAD.MOV R7, RZ, RZ, -R8 ;  /* 0x000000ffff077224 */ /* 0x000fc400078e0a08 */
[----:B------:R-:W-:-:S04]  /*1330*/  IMAD.HI.U32 R8, R3, R12, RZ ;  /* 0x0000000c03087227 */ /* 0x000fc800078e00ff */
[----:B-1----:R-:W-:Y:S02]  /*1340*/  IMAD.MOV.U32 R0, RZ, RZ, R9 ;  /* 0x000000ffff007224 */ /* 0x002fe400078e0009 */
[----:B------:R-:W-:Y:S02]  /*1350*/  IMAD R7, R2, R7, R10 ;  /* 0x0000000702077224 */ /* 0x000fe400078e020a */
[----:B------:R-:W-:Y:S02]  /*1360*/  IMAD.MOV R9, RZ, RZ, -R8 ;  /* 0x000000ffff097224 */ /* 0x000fe400078e0a08 */
[----:B------:R-:W-:-:S04]  /*1370*/  IMAD.HI.U32 R8, R3, R251, RZ ;  /* 0x000000fb03087227 */ /* 0x000fc800078e00ff */
[----:B------:R-:W-:Y:S01]  /*1380*/  @!P1 IMAD.MOV R0, RZ, RZ, -R0 ;  /* 0x000000ffff009224 */ /* 0x000fe200078e0a00 */
[----:B------:R-:W-:Y:S01]  /*1390*/  ISETP.GE.AND P1, PT, R14, RZ, PT ;  /* 0x000000ff0e00720c */ /* 0x000fe20003f26270 */
[----:B------:R-:W-:Y:S01]  /*13a0*/  @!P5 IMAD.IADD R11, R11, 0x1, -R2 ;  /* 0x000000010b0bd824 */ /* 0x000fe200078e0a02 */
[----:B------:R-:W-:Y:S01]  /*13b0*/  ISETP.GT.U32.AND P5, PT, R2, R7, PT ;  /* 0x000000070200720c */ /* 0x000fe20003fa4070 */
[----:B------:R-:W-:Y:S01]  /*13c0*/  IMAD.HI.U32 R10, R3, R250, RZ ;  /* 0x000000fa030a7227 */ /* 0x000fe200078e00ff */
[----:B------:R1:W-:Y:S03]  /*13d0*/  STL [R1+0x10], R0 ;  /* 0x0000100001007387 */ /* 0x0003e60000100800 */
[----:B------:R-:W-:Y:S02]  /*13e0*/  IMAD.MOV R8, RZ, RZ, -R8 ;  /* 0x000000ffff087224 */ /* 0x000fe400078e0a08 */
[----:B------:R-:W-:-:S02]  /*13f0*/  @!P6 IMAD.IADD R13, R13, 0x1, -R2 ;  /* 0x000000010d0de824 */ /* 0x000fc400078e0a02 */
[----:B------:R-:W-:Y:S02]  /*1400*/  IMAD R251, R2, R8, R251 ;  /* 0x0000000802fb7224 */ /* 0x000fe400078e02fb */
[----:B------:R-:W-:Y:S02]  /*1410*/  VIADD R14, R252, 0xf ;  /* 0x0000000ffc0e7836 */ /* 0x000fe40000000000 */
[----:B-1----:R-:W-:Y:S01]  /*1420*/  IMAD.MOV.U32 R0, RZ, RZ, R11 ;  /* 0x000000ffff007224 */ /* 0x002fe200078e000b */
[C---:B------:R-:W-:Y:S01]  /*1430*/  ISETP.GT.U32.AND P6, PT, R2.reuse, R251, PT ;  /* 0x000000fb0200720c */ /* 0x040fe20003fc4070 */
[----:B------:R-:W-:Y:S01]  /*1440*/  IMAD.MOV R11, RZ, RZ, -R10 ;  /* 0x000000ffff0b7224 */ /* 0x000fe200078e0a0a */
[----:B------:R-:W-:Y:S01]  /*1450*/  IABS R248, R14 ;  /* 0x0000000e00f87213 */ /* 0x000fe20000000000 */
[----:B------:R-:W-:Y:S02]  /*1460*/  @!P5 IMAD.IADD R7, R7, 0x1, -R2 ;  /* 0x000000010707d824 */ /* 0x000fe400078e0a02 */
[----:B------:R-:W-:-:S02]  /*1470*/  IMAD R250, R2, R11, R250 ;  /* 0x0000000b02fa7224 */ /* 0x000fc400078e02fa */
[----:B------:R-:W-:Y:S02]  /*1480*/  IMAD R9, R2, R9, R12 ;  /* 0x0000000902097224 */ /* 0x000fe400078e020c */
[----:B------:R-:W-:Y:S01]  /*1490*/  VIADD R12, R252, 0x10 ;  /* 0x00000010fc0c7836 */ /* 0x000fe20000000000 */
[C---:B------:R-:W-:Y:S01]  /*14a0*/  ISETP.GT.U32.AND P5, PT, R2.reuse, R250, PT ;  /* 0x000000fa0200720c */ /* 0x040fe20003fa4070 */
[----:B------:R-:W-:Y:S01]  /*14b0*/  @!P4 IMAD.MOV R0, RZ, RZ, -R0 ;  /* 0x000000ffff00c224 */ /* 0x000fe200078e0a00 */
[----:B------:R-:W-:Y:S01]  /*14c0*/  ISETP.GT.U32.AND P4, PT, R2, R9, PT ;  /* 0x000000090200720c */ /* 0x000fe20003f84070 */
[----:B------:R-:W-:Y:S01]  /*14d0*/  @!P6 IMAD.IADD R251, R251, 0x1, -R2 ;  /* 0x00000001fbfbe824 */ /* 0x000fe200078e0a02 */
[----:B------:R-:W-:Y:S01]  /*14e0*/  IABS R16, R12 ;  /* 0x0000000c00107213 */ /* 0x000fe20000000000 */
[----:B------:R-:W-:Y:S01]  /*14f0*/  IMAD.HI.U32 R8, R3, R248, RZ ;  /* 0x000000f803087227 */ /* 0x000fe200078e00ff */
[----:B------:R-:W-:Y:S03]  /*1500*/  STL [R1+0x2444], R0 ;  /* 0x0024440001007387 */ /* 0x000fe60000100800 */
[----:B------:R-:W-:-:S02]  /*1510*/  IMAD.MOV R11, RZ, RZ, -R8 ;  /* 0x000000ffff0b7224 */ /* 0x000fc400078e0a08 */
[----:B------:R-:W-:-:S04]  /*1520*/  IMAD.HI.U32 R8, R3, R16, RZ ;  /* 0x0000001003087227 */ /* 0x000fc800078e00ff */
[----:B------:R-:W-:Y:S01]  /*1530*/  @!P5 IMAD.IADD R250, R250, 0x1, -R2 ;  /* 0x00000001fafad824 */ /* 0x000fe200078e0a02 */
[C---:B------:R-:W-:Y:S01]  /*1540*/  ISETP.GT.U32.AND P5, PT, R2.reuse, R251, PT ;  /* 0x000000fb0200720c */ /* 0x040fe20003fa4070 */
[C---:B------:R-:W-:Y:S02]  /*1550*/  IMAD R248, R2.reuse, R11, R248 ;  /* 0x0000000b02f87224 */ /* 0x040fe400078e02f8 */
[----:B------:R-:W-:Y:S02]  /*1560*/  IMAD.MOV R11, RZ, RZ, -R8 ;  /* 0x000000ffff0b7224 */ /* 0x000fe400078e0a08 */
[----:B------:R-:W-:Y:S01]  /*1570*/  @!P4 IMAD.IADD R9, R9, 0x1, -R2 ;  /* 0x000000010909c824 */ /* 0x000fe200078e0a02 */
[C---:B------:R-:W-:Y:S01]  /*1580*/  ISETP.GT.U32.AND P4, PT, R2.reuse, R7, PT ;  /* 0x000000070200720c */ /* 0x040fe20003f84070 */
[C---:B------:R-:W-:Y:S02]  /*1590*/  IMAD R16, R2.reuse, R11, R16 ;  /* 0x0000000b02107224 */ /* 0x040fe400078e0210 */
[----:B------:R-:W-:Y:S01]  /*15a0*/  IMAD.MOV.U32 R4, RZ, RZ, R13 ;  /* 0x000000ffff047224 */ /* 0x000fe200078e000d */
[----:B------:R-:W-:Y:S01]  /*15b0*/  ISETP.GT.U32.AND P6, PT, R2, R9, PT ;  /* 0x000000090200720c */ /* 0x000fe20003fc4070 */
[C---:B------:R-:W-:Y:S01]  /*15c0*/  VIADD R21, R252.reuse, 0x12 ;  /* 0x00000012fc157836 */ /* 0x040fe20000000000 */
[----:B------:R-:W-:Y:S01]  /*15d0*/  IADD3 R13, R252, 0x13, RZ ;  /* 0x00000013fc0d7810 */ /* 0x000fe20007ffe0ff */
[----:B------:R-:W-:Y:S01]  /*15e0*/  @!P5 IMAD.IADD R251, R251, 0x1, -R2 ;  /* 0x00000001fbfbd824 */ /* 0x000fe200078e0a02 */
[C---:B------:R-:W-:Y:S01]  /*15f0*/  ISETP.GT.U32.AND P5, PT, R2.reuse, R16, PT ;  /* 0x000000100200720c */ /* 0x040fe20003fa4070 */
[----:B------:R-:W-:Y:S01]  /*1600*/  @!P2 IMAD.MOV R4, RZ, RZ, -R4 ;  /* 0x000000ffff04a224 */ /* 0x000fe200078e0a04 */
[----:B------:R-:W-:Y:S01]  /*1610*/  IABS R18, R21 ;  /* 0x0000001500127213 */ /* 0x000fe20000000000 */
[----:B------:R-:W-:Y:S01]  /*1620*/  IMAD.HI.U32 R8, R3, R17, RZ ;  /* 0x0000001103087227 */ /* 0x000fe200078e00ff */
[----:B------:R-:W-:-:S02]  /*1630*/  ISETP.GT.U32.AND P2, PT, R2, R250, PT ;  /* 0x000000fa0200720c */ /* 0x000fc40003f44070 */
[----:B------:R-:W-:Y:S01]  /*1640*/  STL [R1+0x2448], R4 ;  /* 0x0024480401007387 */ /* 0x000fe20000100800 */
[--C-:B------:R-:W-:Y:S01]  /*1650*/  @!P4 IMAD.IADD R7, R7, 0x1, -R2.reuse ;  /* 0x000000010707c824 */ /* 0x100fe200078e0a02 */
[----:B------:R-:W-:Y:S01]  /*1660*/  ISETP.GT.U32.AND P4, PT, R2, R248, PT ;  /* 0x000000f80200720c */ /* 0x000fe20003f84070 */
[--C-:B------:R-:W-:Y:S01]  /*1670*/  @!P6 IMAD.IADD R9, R9, 0x1, -R2.reuse ;  /* 0x000000010909e824 */ /* 0x100fe200078e0a02 */
[----:B------:R-:W-:Y:S01]  /*1680*/  ISETP.GE.AND P6, PT, R19, RZ, PT ;  /* 0x000000ff1300720c */ /* 0x000fe20003fc6270 */
[----:B------:R-:W-:Y:S01]  /*1690*/  IMAD.MOV.U32 R5, RZ, RZ, R7 ;  /* 0x000000ffff057224 */ /* 0x000fe200078e0007 */
[----:B------:R-:W-:Y:S01]  /*16a0*/  IABS R19, R13 ;  /* 0x0000000d00137213 */ /* 0x000fe20000000000 */
[----:B------:R-:W-:Y:S02]  /*16b0*/  @!P5 IMAD.IADD R16, R16, 0x1, -R2 ;  /* 0x000000011010d824 */ /* 0x000fe400078e0a02 */
[----:B------:R-:W-:-:S03]  /*16c0*/  IMAD.HI.U32 R10, R3, R18, RZ ;  /* 0x00000012030a7227 */ /* 0x000fc600078e00ff */
[----:B------:R-:W-:Y:S01]  /*16d0*/  ISETP.GT.U32.AND P5, PT, R2, R16, PT ;  /* 0x000000100200720c */ /* 0x000fe20003fa4070 */
[----:B------:R-:W-:-:S04]  /*16e0*/  IMAD.HI.U32 R7, R3, R19, RZ ;  /* 0x0000001303077227 */ /* 0x000fc800078e00ff */
[----:B------:R-:W-:Y:S02]  /*16f0*/  IMAD.MOV R7, RZ, RZ, -R7 ;  /* 0x000000ffff077224 */ /* 0x000fe400078e0a07 */
[----:B------:R-:W-:Y:S01]  /*1700*/  @!P4 IMAD.IADD R248, R248, 0x1, -R2 ;  /* 0x00000001f8f8c824 */ /* 0x000fe200078e0a02 */
[----:B------:R-:W-:Y:S01]  /*1710*/  ISETP.GE.AND P4, PT, R12, RZ, PT ;  /* 0x000000ff0c00720c */ /* 0x000fe20003f86270 */
[C---:B------:R-:W-:Y:S02]  /*1720*/  IMAD R19, R2.reuse, R7, R19 ;  /* 0x0000000702137224 */ /* 0x040fe400078e0213 */
[----:B------:R-:W-:Y:S02]  /*1730*/  IMAD.MOV R8, RZ, RZ, -R8 ;  /* 0x000000ffff087224 */ /* 0x000fe400078e0a08 */
[----:B------:R-:W-:Y:S01]  /*1740*/  @!P0 IMAD.MOV R5, RZ, RZ, -R5 ;  /* 0x000000ffff058224 */ /* 0x000fe200078e0a05 */
[----:B------:R-:W-:Y:S01]  /*1750*/  ISETP.GT.U32.AND P0, PT, R2, R248, PT ;  /* 0x000000f80200720c */ /* 0x000fe20003f04070 */
[----:B------:R-:W-:Y:S01]  /*1760*/  @!P5 IMAD.IADD R16, R16, 0x1, -R2 ;  /* 0x000000011010d824 */ /* 0x000fe200078e0a02 */
[C---:B------:R-:W-:Y:S01]  /*1770*/  ISETP.GT.U32.AND P5, PT, R2.reuse, R19, PT ;  /* 0x000000130200720c */ /* 0x040fe20003fa4070 */
[----:B------:R-:W-:Y:S01]  /*1780*/  IMAD.MOV R11, RZ, RZ, -R10 ;  /* 0x000000ffff0b7224 */ /* 0x000fe200078e0a0a */
[----:B------:R-:W-:Y:S01]  /*1790*/  STL [R1+0x244c], R5 ;  /* 0x00244c0501007387 */ /* 0x000fe20000100800 */
[----:B------:R-:W-:-:S02]  /*17a0*/  IMAD R17, R2, R8, R17 ;  /* 0x0000000802117224 */ /* 0x000fc400078e0211 */
[----:B------:R-:W-:Y:S02]  /*17b0*/  IMAD.MOV.U32 R6, RZ, RZ, R9 ;  /* 0x000000ffff067224 */ /* 0x000fe400078e0009 */
[----:B------:R-:W-:Y:S02]  /*17c0*/  VIADD R8, R252, 0x14 ;  /* 0x00000014fc087836 */ /* 0x000fe40000000000 */
[----:B------:R-:W-:Y:S01]  /*17d0*/  @!P2 IMAD.IADD R250, R250, 0x1, -R2 ;  /* 0x00000001fafaa824 */ /* 0x000fe200078e0a02 */
[----:B------:R-:W-:Y:S01]  /*17e0*/  ISETP.GE.AND P2, PT, R14, RZ, PT ;  /* 0x000000ff0e00720c */ /* 0x000fe20003f46270 */
[C---:B------:R-:W-:Y:S02]  /*17f0*/  IMAD R18, R2.reuse, R11, R18 ;  /* 0x0000000b02127224 */ /* 0x040fe400078e0212 */
[----:B------:R-:W-:Y:S01]  /*1800*/  @!P3 IMAD.MOV R6, RZ, RZ, -R6 ;  /* 0x000000ffff06b224 */ /* 0x000fe200078e0a06 */
[----:B------:R-:W-:Y:S01]  /*1810*/  ISETP.GT.U32.AND P3, PT, R2, R17, PT ;  /* 0x000000110200720c */ /* 0x000fe20003f64070 */
[----:B------:R-:W-:Y:S01]  /*1820*/  @!P1 IMAD.MOV R251, RZ, RZ, -R251 ;  /* 0x000000fffffb9224 */ /* 0x000fe200078e0afb */
[----:B------:R-:W-:Y:S01]  /*1830*/  ISETP.GE.AND P1, PT, R20, RZ, PT ;  /* 0x000000ff1400720c */ /* 0x000fe20003f26270 */
[----:B------:R-:W-:Y:S01]  /*1840*/  @!P6 IMAD.MOV R250, RZ, RZ, -R250 ;  /* 0x000000fffffae224 */ /* 0x000fe200078e0afa */
[----:B------:R-:W-:Y:S01]  /*1850*/  IABS R20, R8 ;  /* 0x0000000800147213 */ /* 0x000fe20000000000 */
[----:B------:R-:W-:Y:S01]  /*1860*/  VIADD R10, R252, 0x15 ;  /* 0x00000015fc0a7836 */ /* 0x000fe20000000000 */
[----:B------:R-:W-:Y:S01]  /*1870*/  ISETP.GT.U32.AND P6, PT, R2, R18, PT ;  /* 0x000000120200720c */ /* 0x000fe20003fc4070 */
[--C-:B------:R-:W-:Y:S01]  /*1880*/  @!P0 IMAD.IADD R248, R248, 0x1, -R2.reuse ;  /* 0x00000001f8f88824 */ /* 0x100fe200078e0a02 */
[----:B------:R-:W-:Y:S01]  /*1890*/  ISETP.GE.AND P0, PT, R21, RZ, PT ;  /* 0x000000ff1500720c */ /* 0x000fe20003f06270 */
[--C-:B------:R-:W-:Y:S01]  /*18a0*/  @!P5 IMAD.IADD R19, R19, 0x1, -R2.reuse ;  /* 0x000000011313d824 */ /* 0x100fe200078e0a02 */
[----:B------:R-:W-:Y:S01]  /*18b0*/  IABS R21, R10 ;  /* 0x0000000a00157213 */ /* 0x000fe20000000000 */
[----:B------:R-:W-:Y:S01]  /*18c0*/  IMAD.HI.U32 R7, R3, R20, RZ ;  /* 0x0000001403077227 */ /* 0x000fe200078e00ff */
[----:B------:R-:W-:Y:S02]  /*18d0*/  STL [R1+0x2450], R6 ;  /* 0x0024500601007387 */ /* 0x000fe40000100800 */
[----:B------:R-:W-:Y:S01]  /*18e0*/  ISETP.GT.U32.AND P5, PT, R2, R19, PT ;  /* 0x000000130200720c */ /* 0x000fe20003fa4070 */
[----:B------:R-:W-:Y:S01]  /*18f0*/  IMAD.MOV R9, RZ, RZ, -R7 ;  /* 0x000000ffff097224 */ /* 0x000fe200078e0a07 */
[----:B------:R-:W-:Y:S01]  /*1900*/  STL [R1+0x2458], R251 ;  /* 0x002458fb01007387 */ /* 0x000fe20000100800 */
[--C-:B------:R-:W-:Y:S01]  /*1910*/  @!P3 IMAD.IADD R17, R17, 0x1, -R2.reuse ;  /* 0x000000011111b824 */ /* 0x100fe200078e0a02 */
[----:B------:R-:W-:Y:S01]  /*1920*/  ISETP.GE.AND P3, PT, R13, RZ, PT ;  /* 0x000000ff0d00720c */ /* 0x000fe20003f66270 */
[----:B------:R-:W-:Y:S01]  /*1930*/  IMAD.HI.U32 R7, R3, R21, RZ ;  /* 0x0000001503077227 */ /* 0x000fe200078e00ff */
[----:B------:R-:W-:Y:S03]  /*1940*/  STL [R1+0x245c], R250 ;  /* 0x00245cfa01007387 */ /* 0x000fe60000100800 */
[----:B------:R-:W-:Y:S01]  /*1950*/  @!P6 IMAD.IADD R18, R18, 0x1, -R2 ;  /* 0x000000011212e824 */ /* 0x000fe200078e0a02 */
[----:B------:R-:W-:Y:S01]  /*1960*/  ISETP.GT.U32.AND P6, PT, R2, R17, PT ;  /* 0x000000110200720c */ /* 0x000fe20003fc4070 */
[----:B------:R-:W-:-:S02]  /*1970*/  IMAD.MOV R7, RZ, RZ, -R7 ;  /* 0x000000ffff077224 */ /* 0x000fc400078e0a07 */
[----:B------:R-:W-:Y:S01]  /*1980*/  @!P5 IADD3 R19, R19, -R2, RZ ;  /* 0x800000021313d210 */ /* 0x000fe20007ffe0ff */
[----:B------:R-:W-:Y:S02]  /*1990*/  VIADD R11, R252, 0x16 ;  /* 0x00000016fc0b7836 */ /* 0x000fe40000000000 */
[C---:B------:R-:W-:Y:S02]  /*19a0*/  IMAD R21, R2.reuse, R7, R21 ;  /* 0x0000000702157224 */ /* 0x040fe400078e0215 */
[----:B------:R-:W-:Y:S01]  /*19b0*/  IMAD R20, R2, R9, R20 ;  /* 0x0000000902147224 */ /* 0x000fe200078e0214 */
[----:B------:R-:W-:Y:S01]  /*19c0*/  IABS R22, R11 ;  /* 0x0000000b00167213 */ /* 0x000fe20000000000 */
[----:B------:R-:W-:Y:S01]  /*19d0*/  VIADD R9, R252, 0x18 ;  /* 0x00000018fc097836 */ /* 0x000fe20000000000 */
[C---:B------:R-:W-:Y:S01]  /*19e0*/  ISETP.GT.U32.AND P5, PT, R2.reuse, R21, PT ;  /* 0x000000150200720c */ /* 0x040fe20003fa4070 */
[----:B------:R-:W-:Y:S01]  /*19f0*/  @!P2 IMAD.MOV R248, RZ, RZ, -R248 ;  /* 0x000000fffff8a224 */ /* 0x000fe200078e0af8 */
[C---:B------:R-:W-:Y:S01]  /*1a00*/  ISETP.GT.U32.AND P2, PT, R2.reuse, R18, PT ;  /* 0x000000120200720c */ /* 0x040fe20003f44070 */
[----:B------:R-:W-:Y:S01]  /*1a10*/  @!P6 IMAD.IADD R17, R17, 0x1, -R2 ;  /* 0x000000011111e824 */ /* 0x000fe200078e0a02 */
[----:B------:R-:W-:Y:S01]  /*1a20*/  ISETP.GT.U32.AND P6, PT, R2, R20, PT ;  /* 0x000000140200720c */ /* 0x000fe20003fc4070 */
[----:B------:R-:W-:Y:S01]  /*1a30*/  IMAD.HI.U32 R7, R3, R22, RZ ;  /* 0x0000001603077227 */ /* 0x000fe200078e00ff */
[----:B------:R-:W-:Y:S01]  /*1a40*/  IABS R24, R9 ;  /* 0x0000000900187213 */ /* 0x000fe20000000000 */
[----:B------:R-:W-:Y:S02]  /*1a50*/  STL [R1+0x2460], R248 ;  /* 0x002460f801007387 */ /* 0x000fe40000100800 */
[----:B------:R-:W-:-:S02]  /*1a60*/  IMAD.MOV R7, RZ, RZ, -R7 ;  /* 0x000000ffff077224 */ /* 0x000fc400078e0a07 */
[----:B------:R-:W-:Y:S02]  /*1a70*/  VIADD R12, R252, 0x17 ;  /* 0x00000017fc0c7836 */ /* 0x000fe40000000000 */
[----:B------:R-:W-:Y:S02]  /*1a80*/  @!P5 IMAD.IADD R21, R21, 0x1, -R2 ;  /* 0x000000011515d824 */ /* 0x000fe400078e0a02 */
[----:B------:R-:W-:Y:S01]  /*1a90*/  IMAD R22, R2, R7, R22 ;  /* 0x0000000702167224 */ /* 0x000fe200078e0216 */
[----:B------:R-:W-:Y:S01]  /*1aa0*/  IABS R23, R12 ;  /* 0x0000000c00177213 */ /* 0x000fe20000000000 */
[----:B------:R-:W-:Y:S01]  /*1ab0*/  @!P6 IMAD.IADD R20, R20, 0x1, -R2 ;  /* 0x000000011414e824 */ /* 0x000fe200078e0a02 */
[----:B------:R-:W-:Y:S01]  /*1ac0*/  ISETP.GT.U32.AND P5, PT, R2, R21, PT ;  /* 0x000000150200720c */ /* 0x000fe20003fa4070 */
[----:B------:R-:W-:Y:S01]  /*1ad0*/  IMAD.HI.U32 R7, R3, R24, RZ ;  /* 0x0000001803077227 */ /* 0x000fe200078e00ff */
[----:B------:R-:W-:-:S03]  /*1ae0*/  ISETP.GE.AND P6, PT, R10, RZ, PT ;  /* 0x000000ff0a00720c */ /* 0x000fc60003fc6270 */
[----:B------:R-:W-:Y:S01]  /*1af0*/  @!P4 IMAD.MOV R16, RZ, RZ, -R16 ;  /* 0x000000ffff10c224 */ /* 0x000fe200078e0a10 */
[C---:B------:R-:W-:Y:S01]  /*1b00*/  ISETP.GT.U32.AND P4, PT, R2.reuse, R20, PT ;  /* 0x000000140200720c */ /* 0x040fe20003f84070 */
[----:B------:R-:W-:Y:S02]  /*1b10*/  IMAD.MOV R7, RZ, RZ, -R7 ;  /* 0x000000ffff077224 */ /* 0x000fe400078e0a07 */
[----:B------:R-:W-:Y:S01]  /*1b20*/  @!P1 IMAD.MOV R17, RZ, RZ, -R17 ;  /* 0x000000ffff119224 */ /* 0x000fe200078e0a11 */
[----:B------:R-:W-:Y:S01]  /*1b30*/  ISETP.GT.U32.AND P1, PT, R2, R22, PT ;  /* 0x000000160200720c */ /* 0x000fe20003f24070 */
[----:B------:R-:W-:Y:S01]  /*1b40*/  @!P2 IMAD.IADD R18, R18, 0x1, -R2 ;  /* 0x000000011212a824 */ /* 0x000fe200078e0a02 */
[----:B------:R-:W-:Y:S01]  /*1b50*/  ISETP.GE.AND P2, PT, R8, RZ, PT ;  /* 0x000000ff0800720c */ /* 0x000fe20003f46270 */
[----:B------:R-:W-:Y:S01]  /*1b60*/  IMAD R24, R2, R7, R24 ;  /* 0x0000000702187224 */ /* 0x000fe200078e0218 */
[----:B------:R-:W-:Y:S01]  /*1b70*/  STL [R1+0x2464], R16 ;  /* 0x0024641001007387 */ /* 0x000fe20000100800 */
[----:B------:R-:W-:-:S02]  /*1b80*/  @!P5 IMAD.IADD R21, R21, 0x1, -R2 ;  /* 0x000000011515d824 */ /* 0x000fc400078e0a02 */
[----:B------:R-:W-:Y:S01]  /*1b90*/  IMAD.HI.U32 R8, R3, R23, RZ ;  /* 0x0000001703087227 */ /* 0x000fe200078e00ff */
[----:B------:R-:W-:Y:S01]  /*1ba0*/  ISETP.GT.U32.AND P5, PT, R2, R24, PT ;  /* 0x000000180200720c */ /* 0x000fe20003fa4070 */
[----:B------:R-:W-:Y:S02]  /*1bb0*/  STL [R1+0x2468], R17 ;  /* 0x0024681101007387 */ /* 0x000fe40000100800 */
[----:B------:R-:W-:Y:S02]  /*1bc0*/  VIADD R10, R252, 0x19 ;  /* 0x00000019fc0a7836 */ /* 0x000fe40000000000 */
[----:B------:R-:W-:Y:S02]  /*1bd0*/  IMAD.MOV R8, RZ, RZ, -R8 ;  /* 0x000000ffff087224 */ /* 0x000fe400078e0a08 */
[--C-:B------:R-:W-:Y:S01]  /*1be0*/  @!P4 IMAD.IADD R20, R20, 0x1, -R2.reuse ;  /* 0x000000011414c824 */ /* 0x100fe200078e0a02 */
[----:B------:R-:W-:Y:S01]  /*1bf0*/  IABS R25, R10 ;  /* 0x0000000a00197213 */ /* 0x000fe20000000000 */
[----:B------:R-:W-:Y:S01]  /*1c00*/  @!P1 IMAD.IADD R22, R22, 0x1, -R2 ;  /* 0x0000000116169824 */ /* 0x000fe200078e0a02 */
[----:B------:R-:W-:Y:S01]  /*1c10*/  ISETP.GE.AND P1, PT, R9, RZ, PT ;  /* 0x000000ff0900720c */ /* 0x000fe20003f26270 */
[----:B------:R-:W-:Y:S01]  /*1c20*/  IMAD R23, R2, R8, R23 ;  /* 0x0000000802177224 */ /* 0x000fe200078e0217 */
[----:B------:R-:W-:Y:S01]  /*1c30*/  ISETP.GE.AND P4, PT, R12, RZ, PT ;  /* 0x000000ff0c00720c */ /* 0x000fe20003f86270 */
[----:B------:R-:W-:-:S02]  /*1c40*/  VIADD R8, R252, 0x1a ;  /* 0x0000001afc087836 */ /* 0x000fc40000000000 */
[----:B------:R-:W-:Y:S01]  /*1c50*/  @!P2 IMAD.MOV R20, RZ, RZ, -R20 ;  /* 0x000000ffff14a224 */ /* 0x000fe200078e0a14 */
[----:B------:R-:W-:Y:S01]  /*1c60*/  ISETP.GT.U32.AND P2, PT, R2, R22, PT ;  /* 0x000000160200720c */ /* 0x000fe20003f44070 */
[----:B------:R-:W-:Y:S01]  /*1c70*/  IMAD.HI.U32 R7, R3, R25, RZ ;  /* 0x0000001903077227 */ /* 0x000fe200078e00ff */
[----:B------:R-:W-:-:S03]  /*1c80*/  IABS R26, R8 ;  /* 0x00000008001a7213 */ /* 0x000fc60000000000 */
[----:B------:R-:W-:Y:S01]  /*1c90*/  @!P3 IMAD.MOV R19, RZ, RZ, -R19 ;  /* 0x000000ffff13b224 */ /* 0x000fe200078e0a13 */
[----:B------:R-:W-:Y:S01]  /*1ca0*/  ISETP.GT.U32.AND P3, PT, R2, R23, PT ;  /* 0x000000170200720c */ /* 0x000fe20003f64070 */
[----:B------:R-:W-:Y:S02]  /*1cb0*/  @!P5 IMAD.IADD R24, R24, 0x1, -R2 ;  /* 0x000000011818d824 */ /* 0x000fe400078e0a02 */
[----:B------:R-:W-:Y:S02]  /*1cc0*/  IMAD.MOV R7, RZ, RZ, -R7 ;  /* 0x000000ffff077224 */ /* 0x000fe400078e0a07 */
[----:B------:R-:W-:Y:S01]  /*1cd0*/  @!P0 IMAD.MOV R18, RZ, RZ, -R18 ;  /* 0x000000ffff128224 */ /* 0x000fe200078e0a12 */
[C---:B------:R-:W-:Y:S01]  /*1ce0*/  ISETP.GT.U32.AND P5, PT, R2.reuse, R24, PT ;  /* 0x000000180200720c */ /* 0x040fe20003fa4070 */
[----:B------:R-:W-:Y:S01]  /*1cf0*/  IMAD R25, R2, R7, R25 ;  /* 0x0000000702197224 */ /* 0x000fe200078e0219 */
[----:B------:R-:W-:Y:S01]  /*1d00*/  ISETP.GE.AND P0, PT, R11, RZ, PT ;  /* 0x000000ff0b00720c */ /* 0x000fe20003f06270 */
[----:B------:R-:W-:Y:S01]  /*1d10*/  IMAD.HI.U32 R7, R3, R26, RZ ;  /* 0x0000001a03077227 */ /* 0x000fe200078e00ff */
[----:B------:R-:W-:Y:S03]  /*1d20*/  STL [R1+0x246c], R18 ;  /* 0x00246c1201007387 */ /* 0x000fe60000100800 */
[----:B------:R-:W-:Y:S01]  /*1d30*/  IMAD.MOV R7, RZ, RZ, -R7 ;  /* 0x000000ffff077224 */ /* 0x000fe200078e0a07 */
[----:B------:R-:W-:Y:S01]  /*1d40*/  STL [R1+0x2470], R19 ;  /* 0x0024701301007387 */ /* 0x000fe20000100800 */
[--C-:B------:R-:W-:Y:S01]  /*1d50*/  @!P2 IMAD.IADD R22, R22, 0x1, -R2.reuse ;  /* 0x000000011616a824 */ /* 0x100fe200078e0a02 */
[----:B------:R-:W-:Y:S01]  /*1d60*/  ISETP.GT.U32.AND P2, PT, R2, R25, PT ;  /* 0x000000190200720c */ /* 0x000fe20003f44070 */
[----:B------:R-:W-:Y:S01]  /*1d70*/  VIADD R9, R252, 0x1b ;  /* 0x0000001bfc097836 */ /* 0x000fe20000000000 */
[----:B------:R-:W-:Y:S01]  /*1d80*/  STL [R1+0x2474], R20 ;  /* 0x0024741401007387 */ /* 0x000fe20000100800 */
[----:B------:R-:W-:-:S02]  /*1d90*/  @!P3 IMAD.IADD R23, R23, 0x1, -R2 ;  /* 0x000000011717b824 */ /* 0x000fc400078e0a02 */
[----:B------:R-:W-:Y:S01]  /*1da0*/  IMAD R26, R2, R7, R26 ;  /* 0x00000007021a7224 */ /* 0x000fe200078e021a */
[----:B------:R-:W-:Y:S01]  /*1db0*/  IABS R27, R9 ;  /* 0x00000009001b7213 */ /* 0x000fe20000000000 */
[--C-:B------:R-:W-:Y:S01]  /*1dc0*/  @!P5 IMAD.IADD R24, R24, 0x1, -R2.reuse ;  /* 0x000000011818d824 */ /* 0x100fe200078e0a02 */
[----:B------:R-:W-:Y:S01]  /*1dd0*/  ISETP.GT.U32.AND P3, PT, R2, R23, PT ;  /* 0x000000170200720c */ /* 0x000fe20003f64070 */
[----:B------:R-:W-:Y:S01]  /*1de0*/  VIADD R11, R252, 0x1d ;  /* 0x0000001dfc0b7836 */ /* 0x000fe20000000000 */
[----:B------:R-:W-:Y:S01]  /*1df0*/  ISETP.GT.U32.AND P5, PT, R2, R26, PT ;  /* 0x0000001a0200720c */ /* 0x000fe20003fa4070 */
[----:B------:R-:W-:Y:S01]  /*1e00*/  IMAD.HI.U32 R7, R3, R27, RZ ;  /* 0x0000001b03077227 */ /* 0x000fe200078e00ff */
[----:B------:R-:W-:Y:S02]  /*1e10*/  @!P0 IADD3 R22, -R22, RZ, RZ ;  /* 0x000000ff16168210 */ /* 0x000fe40007ffe1ff */
[----:B------:R-:W-:Y:S01]  /*1e20*/  IABS R29, R11 ;  /* 0x0000000b001d7213 */ /* 0x000fe20000000000 */
[--C-:B------:R-:W-:Y:S01]  /*1e30*/  @!P2 IMAD.IADD R25, R25, 0x1, -R2.reuse ;  /* 0x000000011919a824 */ /* 0x100fe200078e0a02 */
[----:B------:R-:W-:Y:S01]  /*1e40*/  ISETP.GE.AND P2, PT, R9, RZ, PT ;  /* 0x000000ff0900720c */ /* 0x000fe20003f46270 */
[----:B------:R-:W-:Y:S01]  /*1e50*/  @!P6 IMAD.MOV R21, RZ, RZ, -R21 ;  /* 0x000000ffff15e224 */ /* 0x000fe200078e0a15 */
[----:B------:R-:W-:Y:S01]  /*1e60*/  ISETP.GE.AND P6, PT, R10, RZ, PT ;  /* 0x000000ff0a00720c */ /* 0x000fe20003fc6270 */
[----:B------:R-:W-:Y:S01]  /*1e70*/  VIADD R10, R252, 0x1c ;  /* 0x0000001cfc0a7836 */ /* 0x000fe20000000000 */
[----:B------:R-:W-:Y:S01]  /*1e80*/  ISETP.GT.U32.AND P0, PT, R2, R25, PT ;  /* 0x000000190200720c */ /* 0x000fe20003f04070 */
[----:B------:R-:W-:Y:S01]  /*1e90*/  IMAD.MOV R7, RZ, RZ, -R7 ;  /* 0x000000ffff077224 */ /* 0x000fe200078e0a07 */
[----:B------:R-:W-:Y:S01]  /*1ea0*/  STL [R1+0x2478], R21 ;  /* 0x0024781501007387 */ /* 0x000fe20000100800 */
[--C-:B------:R-:W-:Y:S01]  /*1eb0*/  @!P3 IMAD.IADD R23, R23, 0x1, -R2.reuse ;  /* 0x000000011717b824 */ /* 0x100fe200078e0a02 */
[----:B------:R-:W-:Y:S01]  /*1ec0*/  ISETP.GE.AND P3, PT, R8, RZ, PT ;  /* 0x000000ff0800720c */ /* 0x000fe20003f66270 */
[----:B------:R-:W-:Y:S01]  /*1ed0*/  IMAD R27, R2, R7, R27 ;  /* 0x00000007021b7224 */ /* 0x000fe200078e021b */
[----:B------:R-:W-:Y:S01]  /*1ee0*/  IABS R28, R10 ;  /* 0x0000000a001c7213 */ /* 0x000fe20000000000 */
[----:B------:R-:W-:Y:S01]  /*1ef0*/  @!P5 IMAD.IADD R26, R26, 0x1, -R2 ;  /* 0x000000011a1ad824 */ /* 0x000fe200078e0a02 */
[----:B------:R-:W-:Y:S01]  /*1f00*/  STL [R1+0x247c], R22 ;  /* 0x00247c1601007387 */ /* 0x000fe20000100800 */
[----:B------:R-:W-:-:S03]  /*1f10*/  IMAD.HI.U32 R8, R3, R29, RZ ;  /* 0x0000001d03087227 */ /* 0x000fc600078e00ff */
[C---:B------:R-:W-:Y:S01]  /*1f20*/  ISETP.GT.U32.AND P5, PT, R2.reuse, R26, PT ;  /* 0x0000001a0200720c */ /* 0x040fe20003fa4070 */
[----:B------:R-:W-:Y:S01]  /*1f30*/  @!P4 IMAD.MOV R23, RZ, RZ, -R23 ;  /* 0x000000ffff17c224 */ /* 0x000fe200078e0a17 */
[----:B------:R-:W-:Y:S01]  /*1f40*/  ISETP.GT.U32.AND P4, PT, R2, R27, PT ;  /* 0x0000001b0200720c */ /* 0x000fe20003f84070 */
[----:B------:R-:W-:-:S03]  /*1f50*/  IMAD.HI.U32 R7, R3, R28, RZ ;  /* 0x0000001c03077227 */ /* 0x000fc600078e00ff */
[----:B------:R-:W-:Y:S01]  /*1f60*/  STL [R1+0x2480], R23 ;  /* 0x0024801701007387 */ /* 0x000fe20000100800 */
[----:B------:R-:W-:Y:S02]  /*1f70*/  IMAD.MOV R8, RZ, RZ, -R8 ;  /* 0x000000ffff087224 */ /* 0x000fe400078e0a08 */
[----:B------:R-:W-:Y:S02]  /*1f80*/  IMAD.MOV R7, RZ, RZ, -R7 ;  /* 0x000000ffff077224 */ /* 0x000fe400078e0a07 */
[----:B------:R-:W-:Y:S01]  /*1f90*/  @!P0 IMAD.IADD R25, R25, 0x1, -R2 ;  /* 0x0000000119198824 */ /* 0x000fe200078e0a02 */
[----:B------:R-:W-:Y:S01]  /*1fa0*/  ISETP.GE.AND P0, PT, R11, RZ, PT ;  /* 0x000000ff0b00720c */ /* 0x000fe20003f06270 */
[C---:B------:R-:W-:Y:S02]  /*1fb0*/  IMAD R29, R2.reuse, R8, R29 ;  /* 0x00000008021d7224 */ /* 0x040fe400078e021d */
[C---:B------:R-:W-:Y:S02]  /*1fc0*/  IMAD R28, R2.reuse, R7, R28 ;  /* 0x00000007021c7224 */ /* 0x040fe400078e021c */
[----:B------:R-:W-:Y:S01]  /*1fd0*/  @!P6 IMAD.MOV R25, RZ, RZ, -R25 ;  /* 0x000000ffff19e224 */ /* 0x000fe200078e0a19 */
[----:B------:R-:W-:Y:S01]  /*1fe0*/  ISETP.GT.U32.AND P6, PT, R2, R29, PT ;  /* 0x0000001d0200720c */ /* 0x000fe20003fc4070 */
[--C-:B------:R-:W-:Y:S01]  /*1ff0*/  @!P5 IMAD.IADD R26, R26, 0x1, -R2.reuse ;  /* 0x000000011a1ad824 */ /* 0x100fe200078e0a02 */
[----:B------:R-:W-:Y:S01]  /*2000*/  ISETP.GT.U32.AND P5, PT, R2, R28, PT ;  /* 0x0000001c0200720c */ /* 0x000fe20003fa4070 */
[----:B------:R-:W-:-:S02]  /*2010*/  @!P4 IMAD.IADD R27, R27, 0x1, -R2 ;  /* 0x000000011b1bc824 */ /* 0x000fc400078e0a02 */
[----:B------:R-:W-:Y:S02]  /*2020*/  VIADD R9, R252, 0x1e ;  /* 0x0000001efc097836 */ /* 0x000fe40000000000 */
[----:B------:R-:W-:Y:S01]  /*2030*/  @!P1 IMAD.MOV R24, RZ, RZ, -R24 ;  /* 0x000000ffff189224 */ /* 0x000fe200078e0a18 */
[----:B------:R-:W-:Y:S01]  /*2040*/  ISETP.GT.U32.AND P4, PT, R2, R27, PT ;  /* 0x0000001b0200720c */ /* 0x000fe20003f84070 */
[----:B------:R-:W-:Y:S01]  /*2050*/  VIADD R8, R252, 0x1f ;  /* 0x0000001ffc087836 */ /* 0x000fe20000000000 */
[----:B------:R-:W-:Y:S01]  /*2060*/  ISETP.GE.AND P1, PT, R10, RZ, PT ;  /* 0x000000ff0a00720c */ /* 0x000fe20003f26270 */
[----:B------:R-:W-:Y:S01]  /*2070*/  VIADD R10, R252, 0x20 ;  /* 0x00000020fc0a7836 */ /* 0x000fe20000000000 */
[----:B------:R-:W-:Y:S01]  /*2080*/  IABS R30, R9 ;  /* 0x00000009001e7213 */ /* 0x000fe20000000000 */
[--C-:B------:R-:W-:Y:S01]  /*2090*/  @!P6 IMAD.IADD R29, R29, 0x1, -R2.reuse ;  /* 0x000000011d1de824 */ /* 0x100fe200078e0a02 */
[----:B------:R-:W-:Y:S01]  /*20a0*/  IABS R31, R8 ;  /* 0x00000008001f7213 */ /* 0x000fe20000000000 */
[----:B------:R-:W-:Y:S01]  /*20b0*/  @!P5 IMAD.IADD R28, R28, 0x1, -R2 ;  /* 0x000000011c1cd824 */ /* 0x000fe200078e0a02 */
[----:B------:R-:W-:Y:S01]  /*20c0*/  IABS R32, R10 ;  /* 0x0000000a00207213 */ /* 0x000fe20000000000 */
[----:B------:R-:W-:Y:S01]  /*20d0*/  IMAD.HI.U32 R7, R3, R30, RZ ;  /* 0x0000001e03077227 */ /* 0x000fe200078e00ff */
[C---:B------:R-:W-:Y:S01]  /*20e0*/  ISETP.GT.U32.AND P6, PT, R2.reuse, R29, PT ;  /* 0x0000001d0200720c */ /* 0x040fe20003fc4070 */
[----:B------:R-:W-:Y:S01]  /*20f0*/  STL [R1+0x2484], R24 ;  /* 0x0024841801007387 */ /* 0x000fe20000100800 */
[----:B------:R-:W-:Y:S01]  /*2100*/  ISETP.GT.U32.AND P5, PT, R2, R28, PT ;  /* 0x0000001c0200720c */ /* 0x000fe20003fa4070 */
[----:B------:R-:W-:Y:S01]  /*2110*/  @!P3 IMAD.MOV R26, RZ, RZ, -R26 ;  /* 0x000000ffff1ab224 */ /* 0x000fe200078e0a1a */
[----:B------:R-:W-:Y:S01]  /*2120*/  ISETP.GE.AND P3, PT, R9, RZ, PT ;  /* 0x000000ff0900720c */ /* 0x000fe20003f66270 */
[----:B------:R-:W-:Y:S01]  /*2130*/  @!P4 IMAD.IADD R27, R27, 0x1, -R2 ;  /* 0x000000011b1bc824 */ /* 0x000fe200078e0a02 */
[----:B------:R-:W-:Y:S01]  /*2140*/  ISETP.GE.AND P4, PT, R8, RZ, PT ;  /* 0x000000ff0800720c */ /* 0x000fe20003f86270 */
[----:B------:R-:W-:Y:S01]  /*2150*/  IMAD.MOV R9, RZ, RZ, -R7 ;  /* 0x000000ffff097224 */ /* 0x000fe200078e0a07 */
[----:B------:R-:W-:Y:S01]  /*2160*/  STL [R1+0x2488], R25 ;  /* 0x0024881901007387 */ /* 0x000fe20000100800 */
[----:B------:R-:W-:-:S03]  /*2170*/  IMAD.HI.U32 R8, R3, R32, RZ ;  /* 0x0000002003087227 */ /* 0x000fc600078e00ff */
[----:B------:R-:W-:Y:S01]  /*2180*/  STL [R1+0x248c], R26 ;  /* 0x00248c1a01007387 */ /* 0x000fe20000100800 */
[C---:B------:R-:W-:Y:S02]  /*2190*/  IMAD R30, R2.reuse, R9, R30 ;  /* 0x00000009021e7224 */ /* 0x040fe400078e021e */
[----:B------:R-:W-:Y:S02]  /*21a0*/  IMAD.MOV R9, RZ, RZ, -R8 ;  /* 0x000000ffff097224 */ /* 0x000fe400078e0a08 */
[----:B------:R-:W-:Y:S02]  /*21b0*/  @!P6 IMAD.IADD R29, R29, 0x1, -R2 ;  /* 0x000000011d1de824 */ /* 0x000fe400078e0a02 */
[----:B------:R-:W-:Y:S02]  /*21c0*/  IMAD R32, R2, R9, R32 ;  /* 0x0000000902207224 */ /* 0x000fe400078e0220 */
[----:B------:R-:W-:-:S04]  /*21d0*/  IMAD.HI.U32 R7, R3, R31, RZ ;  /* 0x0000001f03077227 */ /* 0x000fc800078e00ff */
[----:B------:R-:W-:Y:S01]  /*21e0*/  @!P5 IMAD.IADD R28, R28, 0x1, -R2 ;  /* 0x000000011c1cd824 */ /* 0x000fe200078e0a02 */
[C---:B------:R-:W-:Y:S01]  /*21f0*/  ISETP.GT.U32.AND P5, PT, R2.reuse, R30, PT ;  /* 0x0000001e0200720c */ /* 0x040fe20003fa4070 */
[----:B------:R-:W-:Y:S01]  /*2200*/  @!P0 IMAD.MOV R29, RZ, RZ, -R29 ;  /* 0x000000ffff1d8224 */ /* 0x000fe200078e0a1d */
[----:B------:R-:W-:Y:S01]  /*2210*/  ISETP.GT.U32.AND P0, PT, R2, R32, PT ;  /* 0x000000200200720c */ /* 0x000fe20003f04070 */
[----:B------:R-:W-:Y:S02]  /*2220*/  IMAD.MOV R7, RZ, RZ, -R7 ;  /* 0x000000ffff077224 */ /* 0x000fe400078e0a07 */
[----:B------:R-:W-:Y:S01]  /*2230*/  @!P2 IMAD.MOV R27, RZ, RZ, -R27 ;  /* 0x000000ffff1ba224 */ /* 0x000fe200078e0a1b */
[----:B------:R-:W-:Y:S01]  /*2240*/  ISETP.GE.AND P2, PT, R10, RZ, PT ;  /* 0x000000ff0a00720c */ /* 0x000fe20003f46270 */
[----:B------:R-:W-:Y:S02]  /*2250*/  IMAD R31, R2, R7, R31 ;  /* 0x00000007021f7224 */ /* 0x000fe400078e021f */
[C---:B------:R-:W-:Y:S01]  /*2260*/  VIADD R7, R252.reuse, 0x21 ;  /* 0x00000021fc077836 */ /* 0x040fe20000000000 */
[----:B------:R-:W-:Y:S01]  /*2270*/  STL [R1+0x2490], R27 ;  /* 0x0024901b01007387 */ /* 0x000fe20000100800 */
[----:B------:R-:W-:-:S02]  /*2280*/  VIADD R10, R252, 0x22 ;  /* 0x00000022fc0a7836 */ /* 0x000fc40000000000 */
[----:B------:R-:W-:Y:S01]  /*2290*/  @!P1 IMAD.MOV R28, RZ, RZ, -R28 ;  /* 0x000000ffff1c9224 */ /* 0x000fe200078e0a1c */
[----:B------:R-:W-:Y:S01]  /*22a0*/  ISETP.GT.U32.AND P1, PT, R2, R31, PT ;  /* 0x0000001f0200720c */ /* 0x000fe20003f24070 */
[----:B------:R-:W-:Y:S01]  /*22b0*/  VIADD R13, R252, 0x24 ;  /* 0x00000024fc0d7836 */ /* 0x000fe20000000000 */
[----:B------:R-:W-:Y:S01]  /*22c0*/  IABS R33, R7 ;  /* 0x0000000700217213 */ /* 0x000fe20000000000 */
[--C-:B------:R-:W-:Y:S01]  /*22d0*/  @!P5 IMAD.IADD R30, R30, 0x1, -R2.reuse ;  /* 0x000000011e1ed824 */ /* 0x100fe200078e0a02 */
[----:B------:R-:W-:Y:S01]  /*22e0*/  IABS R34, R10 ;  /* 0x0000000a00227213 */ /* 0x000fe20000000000 */
[----:B------:R-:W-:Y:S01]  /*22f0*/  @!P0 IMAD.IADD R32, R32, 0x1, -R2 ;  /* 0x0000000120208824 */ /* 0x000fe200078e0a02 */
[----:B------:R-:W-:Y:S01]  /*2300*/  ISETP.GE.AND P6, PT, R7, RZ, PT ;  /* 0x000000ff0700720c */ /* 0x000fe20003fc6270 */
[C---:B------:R-:W-:Y:S01]  /*2310*/  IMAD.HI.U32 R7, R3.reuse, R33, RZ ;  /* 0x0000002103077227 */ /* 0x040fe200078e00ff */
[----:B------:R-:W-:Y:S01]  /*2320*/  IABS R36, R13 ;  /* 0x0000000d00247213 */ /* 0x000fe20000000000 */
[----:B------:R-:W-:Y:S01]  /*2330*/  STL [R1+0x2494], R28 ;  /* 0x0024941c01007387 */ /* 0x000fe20000100800 */
[C---:B------:R-:W-:Y:S01]  /*2340*/  ISETP.GT.U32.AND P5, PT, R2.reuse, R30, PT ;  /* 0x0000001e0200720c */ /* 0x040fe20003fa4070 */
[----:B------:R-:W-:Y:S01]  /*2350*/  IMAD.HI.U32 R8, R3, R34, RZ ;  /* 0x0000002203087227 */ /* 0x000fe200078e00ff */
[----:B------:R-:W-:Y:S01]  /*2360*/  ISETP.GT.U32.AND P0, PT, R2, R32, PT ;  /* 0x000000200200720c */ /* 0x000fe20003f04070 */
[----:B------:R-:W-:Y:S01]  /*2370*/  STL [R1+0x2498], R29 ;  /* 0x0024981d01007387 */ /* 0x000fe20000100800 */
[----:B------:R-:W-:Y:S01]  /*2380*/  @!P1 IADD3 R31, R31, -R2, RZ ;  /* 0x800000021f1f9210 */ /* 0x000fe20007ffe0ff */
[----:B------:R-:W-:-:S02]  /*2390*/  IMAD.MOV R9, RZ, RZ, -R7 ;  /* 0x000000ffff097224 */ /* 0x000fc400078e0a07 */
[----:B------:R-:W-:Y:S01]  /*23a0*/  IMAD.MOV R11, RZ, RZ, -R8 ;  /* 0x000000ffff0b7224 */ /* 0x000fe200078e0a08 */
[----:B------:R-:W-:Y:S01]  /*23b0*/  ISETP.GT.U32.AND P1, PT, R2, R31, PT ;  /* 0x0000001f0200720c */ /* 0x000fe20003f24070 */
[----:B------:R-:W-:-:S04]  /*23c0*/  IMAD.HI.U32 R8, R3, R36, RZ ;  /* 0x0000002403087227 */ /* 0x000fc800078e00ff */
[----:B------:R-:W-:Y:S02]  /*23d0*/  IMAD R33, R2, R9, R33 ;  /* 0x0000000902217224 */ /* 0x000fe400078e0221 */
[----:B------:R-:W-:Y:S02]  /*23e0*/  VIADD R12, R252, 0x23 ;  /* 0x00000023fc0c7836 */ /* 0x000fe40000000000 */
[----:B------:R-:W-:Y:S02]  /*23f0*/  IMAD.MOV R9, RZ, RZ, -R8 ;  /* 0x000000ffff097224 */ /* 0x000fe400078e0a08 */
[----:B------:R-:W-:Y:S01]  /*2400*/  @!P5 IMAD.IADD R30, R30, 0x1, -R2 ;  /* 0x000000011e1ed824 */ /* 0x000fe200078e0a02 */
[----:B------:R-:W-:Y:S01]  /*2410*/  IABS R35, R12 ;  /* 0x0000000c00237213 */ /* 0x000fe20000000000 */
[----:B------:R-:W-:Y:S01]  /*2420*/  IMAD R34, R2, R11, R34 ;  /* 0x0000000b02227224 */ /* 0x000fe200078e0222 */
[----:B------:R-:W-:Y:S01]  /*2430*/  ISETP.GE.AND P5, PT, R10, RZ, PT ;  /* 0x000000ff0a00720c */ /* 0x000fe20003fa6270 */
[----:B------:R-:W-:-:S02]  /*2440*/  IMAD R36, R2, R9, R36 ;  /* 0x0000000902247224 */ /* 0x000fc400078e0224 */
[----:B------:R-:W-:Y:S02]  /*2450*/  @!P0 IMAD.IADD R32, R32, 0x1, -R2 ;  /* 0x0000000120208824 */ /* 0x000fe400078e0a02 */
[----:B------:R-:W-:Y:S01]  /*2460*/  @!P3 IMAD.MOV R30, RZ, RZ, -R30 ;  /* 0x000000ffff1eb224 */ /* 0x000fe200078e0a1e */
[C---:B------:R-:W-:Y:S01]  /*2470*/  ISETP.GT.U32.AND P3, PT, R2.reuse, R34, PT ;  /* 0x000000220200720c */ /* 0x040fe20003f64070 */
[----:B------:R-:W-:Y:S01]  /*2480*/  @!P2 IMAD.MOV R32, RZ, RZ, -R32 ;  /* 0x000000ffff20a224 */ /* 0x000fe200078e0a20 */
[----:B------:R-:W-:Y:S01]  /*2490*/  ISETP.GT.U32.AND P2, PT, R2, R36, PT ;  /* 0x000000240200720c */ /* 0x000fe20003f44070 */
[----:B------:R-:W-:Y:S01]  /*24a0*/  VIADD R10, R252, 0x25 ;  /* 0x00000025fc0a7836 */ /* 0x000fe20000000000 */
[----:B------:R1:W-:Y:S01]  /*24b0*/  STL [R1+0x249c], R30 ;  /* 0x00249c1e01007387 */ /* 0x0003e20000100800 */
[----:B------:R-:W-:-:S03]  /*24c0*/  IMAD.HI.U32 R7, R3, R35, RZ ;  /* 0x0000002303077227 */ /* 0x000fc600078e00ff */
[----:B------:R-:W-:Y:S01]  /*24d0*/  IABS R37, R10 ;  /* 0x0000000a00257213 */ /* 0x000fe20000000000 */
[----:B------:R-:W-:Y:S02]  /*24e0*/  IMAD.MOV R7, RZ, RZ, -R7 ;  /* 0x000000ffff077224 */ /* 0x000fe400078e0a07 */
[----:B------:R-:W-:Y:S01]  /*24f0*/  @!P1 IMAD.IADD R31, R31, 0x1, -R2 ;  /* 0x000000011f1f9824 */ /* 0x000fe200078e0a02 */
[C---:B------:R-:W-:Y:S01]  /*2500*/  ISETP.GT.U32.AND P1, PT, R2.reuse, R33, PT ;  /* 0x000000210200720c */ /* 0x040fe20003f24070 */
[----:B------:R-:W-:Y:S02]  /*2510*/  IMAD R35, R2, R7, R35 ;  /* 0x0000000702237224 */ /* 0x000fe400078e0223 */
[----:B------:R-:W-:Y:S02]  /*2520*/  VIADD R9, R252, 0x26 ;  /* 0x00000026fc097836 */ /* 0x000fe40000000000 */
[----:B------:R-:W-:Y:S01]  /*2530*/  IMAD.HI.U32 R7, R3, R37, RZ ;  /* 0x0000002503077227 */ /* 0x000fe200078e00ff */
[----:B------:R-:W-:-:S02]  /*2540*/  ISETP.GT.U32.AND P0, PT, R2, R35, PT ;  /* 0x000000230200720c */ /* 0x000fc40003f04070 */
[----:B------:R-:W-:Y:S01]  /*2550*/  IABS R38, R9 ;  /* 0x0000000900267213 */ /* 0x000fe20000000000 */
[--C-:B------:R-:W-:Y:S02]  /*2560*/  @!P3 IMAD.IADD R34, R34, 0x1, -R2.reuse ;  /* 0x000000012222b824 */ /* 0x100fe400078e0a02 */
[--C-:B------:R-:W-:Y:S02]  /*2570*/  @!P2 IMAD.IADD R36, R36, 0x1, -R2.reuse ;  /* 0x000000012424a824 */ /* 0x100fe400078e0a02 */
[----:B------:R-:W-:Y:S01]  /*2580*/  IMAD.MOV R7, RZ, RZ, -R7 ;  /* 0x000000ffff077224 */ /* 0x000fe200078e0a07 */
[C---:B------:R-:W-:Y:S01]  /*2590*/  ISETP.GT.U32.AND P3, PT, R2.reuse, R34, PT ;  /* 0x000000220200720c */ /* 0x040fe20003f64070 */
[----:B------:R-:W-:Y:S01]  /*25a0*/  @!P1 IMAD.IADD R33, R33, 0x1, -R2 ;  /* 0x0000000121219824 */ /* 0x000fe200078e0a02 */
[C---:B------:R-:W-:Y:S01]  /*25b0*/  ISETP.GT.U32.AND P2, PT, R2.reuse, R36, PT ;  /* 0x000000240200720c */ /* 0x040fe20003f44070 */
[C---:B------:R-:W-:Y:S02]  /*25c0*/  IMAD R37, R2.reuse, R7, R37 ;  /* 0x0000000702257224 */ /* 0x040fe400078e0225 */
[----:B------:R-:W-:Y:S01]  /*25d0*/  IMAD.HI.U32 R7, R3, R38, RZ ;  /* 0x0000002603077227 */ /* 0x000fe200078e00ff */
[----:B------:R-:W-:-:S03]  /*25e0*/  ISETP.GT.U32.AND P1, PT, R2, R33, PT ;  /* 0x000000210200720c */ /* 0x000fc60003f24070 */
[----:B------:R-:W-:Y:S02]  /*25f0*/  IMAD.MOV R7, RZ, RZ, -R7 ;  /* 0x000000ffff077224 */ /* 0x000fe400078e0a07 */
[----:B------:R-:W-:Y:S02]  /*2600*/  VIADD R11, R252, 0x27 ;  /* 0x00000027fc0b7836 */ /* 0x000fe40000000000 */
[----:B------:R-:W-:Y:S02]  /*2610*/  @!P0 IMAD.IADD R35, R35, 0x1, -R2 ;  /* 0x0000000123238824 */ /* 0x000fe400078e0a02 */
[----:B------:R-:W-:Y:S01]  /*2620*/  IMAD R38, R2, R7, R38 ;  /* 0x0000000702267224 */ /* 0x000fe200078e0226 */
[----:B------:R-:W-:Y:S01]  /*2630*/  IABS R39, R11 ;  /* 0x0000000b00277213 */ /* 0x000fe20000000000 */
[--C-:B------:R-:W-:Y:S01]  /*2640*/  @!P3 IMAD.IADD R34, R34, 0x1, -R2.reuse ;  /* 0x000000012222b824 */ /* 0x100fe200078e0a02 */
[----:B------:R-:W-:Y:S01]  /*2650*/  ISETP.GT.U32.AND P0, PT, R2, R35, PT ;  /* 0x000000230200720c */ /* 0x000fe20003f04070 */
[----:B------:R-:W-:Y:S01]  /*2660*/  @!P2 IMAD.IADD R36, R36, 0x1, -R2 ;  /* 0x000000012424a824 */ /* 0x000fe200078e0a02 */
[C---:B------:R-:W-:Y:S01]  /*2670*/  ISETP.GT.U32.AND P3, PT, R2.reuse, R37, PT ;  /* 0x000000250200720c */ /* 0x040fe20003f64070 */
[----:B------:R-:W-:Y:S01]  /*2680*/  @!P4 IMAD.MOV R31, RZ, RZ, -R31 ;  /* 0x000000ffff1fc224 */ /* 0x000fe200078e0a1f */
[----:B------:R-:W-:Y:S01]  /*2690*/  ISETP.GT.U32.AND P2, PT, R2, R38, PT ;  /* 0x000000260200720c */ /* 0x000fe20003f44070 */
[----:B------:R-:W-:Y:S01]  /*26a0*/  IMAD.HI.U32 R8, R3, R39, RZ ;  /* 0x0000002703087227 */ /* 0x000fe200078e00ff */
[----:B------:R-:W-:-:S02]  /*26b0*/  ISETP.GE.AND P4, PT, R12, RZ, PT ;  /* 0x000000ff0c00720c */ /* 0x000fc40003f86270 */
[----:B------:R-:W-:Y:S01]  /*26c0*/  IADD3 R7, R252, 0x28, RZ ;  /* 0x00000028fc077810 */ /* 0x000fe20007ffe0ff */
[----:B------:R-:W-:Y:S01]  /*26d0*/  @!P1 IMAD.IADD R33, R33, 0x1, -R2 ;  /* 0x0000000121219824 */ /* 0x000fe200078e0a02 */
[----:B------:R-:W-:Y:S01]  /*26e0*/  ISETP.GE.AND P1, PT, R13, RZ, PT ;  /* 0x000000ff0d00720c */ /* 0x000fe20003f26270 */
[----:B------:R-:W-:Y:S01]  /*26f0*/  IMAD.MOV R8, RZ, RZ, -R8 ;  /* 0x000000ffff087224 */ /* 0x000fe200078e0a08 */
[----:B------:R-:W-:Y:S01]  /*2700*/  IABS R40, R7 ;  /* 0x0000000700287213 */ /* 0x000fe20000000000 */
[--C-:B------:R-:W-:Y:S01]  /*2710*/  @!P0 IMAD.IADD R35, R35, 0x1, -R2.reuse ;  /* 0x0000000123238824 */ /* 0x100fe200078e0a02 */
[----:B------:R-:W-:Y:S01]  /*2720*/  ISETP.GE.AND P0, PT, R11, RZ, PT ;  /* 0x000000ff0b00720c */ /* 0x000fe20003f06270 */
[----:B------:R-:W-:Y:S01]  /*2730*/  IMAD R39, R2, R8, R39 ;  /* 0x0000000802277224 */ /* 0x000fe200078e0227 */
[----:B------:R-:W-:Y:S01]  /*2740*/  STL [R1+0x24a0], R31 ;  /* 0x0024a01f01007387 */ /* 0x000fe20000100800 */
[--C-:B------:R-:W-:Y:S02]  /*2750*/  @!P3 IMAD.IADD R37, R37, 0x1, -R2.reuse ;  /* 0x000000012525b824 */ /* 0x100fe400078e0a02 */
[----:B------:R-:W-:Y:S01]  /*2760*/  VIADD R8, R252, 0x29 ;  /* 0x00000029fc087836 */ /* 0x000fe20000000000 */
[----:B------:R-:W-:Y:S01]  /*2770*/  STL [R1+0x24a4], R32 ;  /* 0x0024a42001007387 */ /* 0x000fe20000100800 */
[----:B------:R-:W-:Y:S01]  /*2780*/  @!P2 IMAD.IADD R38, R38, 0x1, -R2 ;  /* 0x000000012626a824 */ /* 0x000fe200078e0a02 */
[----:B------:R-:W-:Y:S01]  /*2790*/  ISETP.GT.U32.AND P3, PT, R2, R37, PT ;  /* 0x000000250200720c */ /* 0x000fe20003f64070 */
[----:B------:R-:W-:Y:S01]  /*27a0*/  @!P4 IMAD.MOV R35, RZ, RZ, -R35 ;  /* 0x000000ffff23c224 */ /* 0x000fe200078e0a23 */
[----:B------:R-:W-:Y:S01]  /*27b0*/  ISETP.GE.AND P4, PT, R7, RZ, PT ;  /* 0x000000ff0700720c */ /* 0x000fe20003f86270 */
[----:B------:R-:W-:Y:S01]  /*27c0*/  IMAD.HI.U32 R7, R3, R40, RZ ;  /* 0x0000002803077227 */ /* 0x000fe200078e00ff */
[----:B------:R-:W-:-:S02]  /*27d0*/  IABS R41, R8 ;  /* 0x0000000800297213 */ /* 0x000fc40000000000 */
[----:B------:R-:W-:Y:S01]  /*27e0*/  ISETP.GT.U32.AND P2, PT, R2, R38, PT ;  /* 0x000000260200720c */ /* 0x000fe20003f44070 */
[----:B------:R-:W-:Y:S01]  /*27f0*/  @!P6 IMAD.MOV R33, RZ, RZ, -R33 ;  /* 0x000000ffff21e224 */ /* 0x000fe200078e0a21 */
[----:B------:R-:W-:Y:S01]  /*2800*/  ISETP.GE.AND P6, PT, R10, RZ, PT ;  /* 0x000000ff0a00720c */ /* 0x000fe20003fc6270 */
[----:B------:R-:W-:Y:S01]  /*2810*/  @!P1 IMAD.MOV R36, RZ, RZ, -R36 ;  /* 0x000000ffff249224 */ /* 0x000fe200078e0a24 */
[----:B------:R-:W-:Y:S01]  /*2820*/  ISETP.GE.AND P1, PT, R8, RZ, PT ;  /* 0x000000ff0800720c */ /* 0x000fe20003f26270 */
[----:B------:R-:W-:Y:S01]  /*2830*/  IMAD.HI.U32 R8, R3, R41, RZ ;  /* 0x0000002903087227 */ /* 0x000fe200078e00ff */
[----:B------:R-:W-:Y:S03]  /*2840*/  STL [R1+0x24a8], R33 ;  /* 0x0024a82101007387 */ /* 0x000fe60000100800 */
[----:B------:R-:W-:Y:S02]  /*2850*/  IMAD.MOV R7, RZ, RZ, -R7 ;  /* 0x000000ffff077224 */ /* 0x000fe400078e0a07 */
[----:B------:R-:W-:-:S02]  /*2860*/  IMAD.MOV R8, RZ, RZ, -R8 ;  /* 0x000000ffff087224 */ /* 0x000fc400078e0a08 */
[C---:B------:R-:W-:Y:S02]  /*2870*/  IMAD R40, R2.reuse, R7, R40 ;  /* 0x0000000702287224 */ /* 0x040fe400078e0228 */
[--C-:B------:R-:W-:Y:S01]  /*2880*/  @!P3 IMAD.IADD R37, R37, 0x1, -R2.reuse ;  /* 0x000000012525b824 */ /* 0x100fe200078e0a02 */
[C---:B------:R-:W-:Y:S01]  /*2890*/  ISETP.GT.U32.AND P3, PT, R2.reuse, R39, PT ;  /* 0x000000270200720c */ /* 0x040fe20003f64070 */
[----:B------:R-:W-:Y:S02]  /*28a0*/  IMAD R41, R2, R8, R41 ;  /* 0x0000000802297224 */ /* 0x000fe400078e0229 */
[----:B------:R-:W-:Y:S01]  /*28b0*/  @!P2 IMAD.IADD R38, R38, 0x1, -R2 ;  /* 0x000000012626a824 */ /* 0x000fe200078e0a02 */
[C---:B------:R-:W-:Y:S01]  /*28c0*/  ISETP.GT.U32.AND P2, PT, R2.reuse, R40, PT ;  /* 0x000000280200720c */ /* 0x040fe20003f44070 */
[----:B------:R-:W-:Y:S01]  /*28d0*/  @!P6 IMAD.MOV R37, RZ, RZ, -R37 ;  /* 0x000000ffff25e224 */ /* 0x000fe200078e0a25 */
[----:B------:R-:W-:Y:S01]  /*28e0*/  ISETP.GT.U32.AND P6, PT, R2, R41, PT ;  /* 0x000000290200720c */ /* 0x000fe20003fc4070 */
[----:B------:R-:W-:Y:S01]  /*28f0*/  @!P5 IMAD.MOV R34, RZ, RZ, -R34 ;  /* 0x000000ffff22d224 */ /* 0x000fe200078e0a22 */
[----:B------:R-:W-:Y:S01]  /*2900*/  ISETP.GE.AND P5, PT, R9, RZ, PT ;  /* 0x000000ff0900720c */ /* 0x000fe20003fa6270 */
[----:B------:R-:W-:-:S02]  /*2910*/  VIADD R9, R252, 0x2a ;  /* 0x0000002afc097836 */ /* 0x000fc40000000000 */
[C---:B------:R-:W-:Y:S01]  /*2920*/  VIADD R10, R252.reuse, 0x2b ;  /* 0x0000002bfc0a7836 */ /* 0x040fe20000000000 */
[----:B------:R-:W-:Y:S01]  /*2930*/  STL [R1+0x24ac], R34 ;  /* 0x0024ac2201007387 */ /* 0x000fe20000100800 */
[--C-:B------:R-:W-:Y:S01]  /*2940*/  @!P3 IMAD.IADD R39, R39, 0x1, -R2.reuse ;  /* 0x000000012727b824 */ /* 0x100fe200078e0a02 */
[----:B------:R-:W-:Y:S01]  /*2950*/  IABS R42, R9 ;  /* 0x00000009002a7213 */ /* 0x000fe20000000000 */
[----:B------:R-:W-:Y:S01]  /*2960*/  VIADD R12, R252, 0x2c ;  /* 0x0000002cfc0c7836 */ /* 0x000fe20000000000 */
[----:B------:R-:W-:Y:S01]  /*2970*/  IABS R43, R10 ;  /* 0x0000000a002b7213 */ /* 0x000fe20000000000 */
[--C-:B------:R-:W-:Y:S01]  /*2980*/  @!P2 IMAD.IADD R40, R40, 0x1, -R2.reuse ;  /* 0x000000012828a824 */ /* 0x100fe200078e0a02 */
[C---:B------:R-:W-:Y:S01]  /*2990*/  ISETP.GT.U32.AND P3, PT, R2.reuse, R39, PT ;  /* 0x000000270200720c */ /* 0x040fe20003f64070 */
[----:B------:R-:W-:Y:S01]  /*29a0*/  @!P6 IMAD.IADD R41, R41, 0x1, -R2 ;  /* 0x000000012929e824 */ /* 0x000fe200078e0a02 */
[----:B------:R-:W-:Y:S01]  /*29b0*/  IABS R44, R12 ;  /* 0x0000000c002c7213 */ /* 0x000fe20000000000 */
[C---:B------:R-:W-:Y:S01]  /*29c0*/  IMAD.HI.U32 R7, R3.reuse, R42, RZ ;  /* 0x0000002a03077227 */ /* 0x040fe200078e00ff */
[C---:B------:R-:W-:Y:S01]  /*29d0*/  ISETP.GT.U32.AND P2, PT, R2.reuse, R40, PT ;  /* 0x000000280200720c */ /* 0x040fe20003f44070 */
[----:B------:R2:W-:Y:S01]  /*29e0*/  STL [R1+0x24b0], R35 ;  /* 0x0024b02301007387 */ /* 0x0005e20000100800 */
[----:B------:R-:W-:Y:S01]  /*29f0*/  ISETP.GT.U32.AND P6, PT, R2, R41, PT ;  /* 0x000000290200720c */ /* 0x000fe20003fc4070 */
[----:B------:R-:W-:-:S04]  /*2a00*/  IMAD.HI.U32 R8, R3, R43, RZ ;  /* 0x0000002b03087227 */ /* 0x000fc800078e00ff */
[----:B------:R-:W-:Y:S02]  /*2a10*/  IMAD.MOV R7, RZ, RZ, -R7 ;  /* 0x000000ffff077224 */ /* 0x000fe400078e0a07 */
[----:B------:R-:W-:Y:S02]  /*2a20*/  IMAD.MOV R8, RZ, RZ, -R8 ;  /* 0x000000ffff087224 */ /* 0x000fe400078e0a08 */
[----:B------:R-:W-:Y:S02]  /*2a30*/  IMAD R42, R2, R7, R42 ;  /* 0x00000007022a7224 */ /* 0x000fe400078e022a */
[----:B------:R-:W-:Y:S02]  /*2a40*/  VIADD R13, R252, 0x2d ;  /* 0x0000002dfc0d7836 */ /* 0x000fe40000000000 */
[----:B------:R-:W-:Y:S02]  /*2a50*/  IMAD R43, R2, R8, R43 ;  /* 0x00000008022b7224 */ /* 0x000fe400078e022b */
[----:B------:R-:W-:Y:S01]  /*2a60*/  @!P2 IMAD.IADD R40, R40, 0x1, -R2 ;  /* 0x000000012828a824 */ /* 0x000fe200078e0a02 */
[----:B------:R-:W-:Y:S01]  /*2a70*/  IABS R45, R13 ;  /* 0x0000000d002d7213 */ /* 0x000fe20000000000 */
[----:B------:R-:W-:Y:S01]  /*2a80*/  IMAD.HI.U32 R7, R3, R44, RZ ;  /* 0x0000002c03077227 */ /* 0x000fe200078e00ff */
[----:B------:R-:W-:-:S03]  /*2a90*/  ISETP.GT.U32.AND P2, PT, R2, R42, PT ;  /* 0x0000002a0200720c */ /* 0x000fc60003f44070 */
[----:B------:R-:W-:Y:S01]  /*2aa0*/  @!P5 IMAD.MOV R38, RZ, RZ, -R38 ;  /* 0x000000ffff26d224 */ /* 0x000fe200078e0a26 */
[----:B------:R-:W-:Y:S01]  /*2ab0*/  ISETP.GE.AND P5, PT, R9, RZ, PT ;  /* 0x000000ff0900720c */ /* 0x000fe20003fa6270 */
[----:B------:R-:W-:Y:S01]  /*2ac0*/  @!P6 IMAD.IADD R41, R41, 0x1, -R2 ;  /* 0x000000012929e824 */ /* 0x000fe200078e0a02 */
[----:B------:R-:W-:Y:S01]  /*2ad0*/  ISETP.GT.U32.AND P6, PT, R2, R43, PT ;  /* 0x0000002b0200720c */ /* 0x000fe20003fc4070 */
[----:B------:R-:W-:Y:S02]  /*2ae0*/  IMAD.MOV R9, RZ, RZ, -R7 ;  /* 0x000000ffff097224 */ /* 0x000fe400078e0a07 */
[----:B------:R-:W-:-:S04]  /*2af0*/  IMAD.HI.U32 R7, R3, R45, RZ ;  /* 0x0000002d03077227 */ /* 0x000fc800078e00ff */
[----:B------:R-:W-:Y:S01]  /*2b00*/  @!P3 IMAD.IADD R39, R39, 0x1, -R2 ;  /* 0x000000012727b824 */ /* 0x000fe200078e0a02 */
[----:B------:R-:W-:Y:S01]  /*2b10*/  ISETP.GE.AND P3, PT, R10, RZ, PT ;  /* 0x000000ff0a00720c */ /* 0x000fe20003f66270 */
[----:B------:R-:W-:Y:S02]  /*2b20*/  IMAD R44, R2, R9, R44 ;  /* 0x00000009022c7224 */ /* 0x000fe400078e022c */
[----:B------:R-:W-:Y:S02]  /*2b30*/  IMAD.MOV R10, RZ, RZ, -R7 ;  /* 0x000000ffff0a7224 */ /* 0x000fe400078e0a07 */
[----:B------:R-:W-:Y:S02]  /*2b40*/  VIADD R14, R252, 0x2e ;  /* 0x0000002efc0e7836 */ /* 0x000fe40000000000 */
[--C-:B------:R-:W-:Y:S01]  /*2b50*/  @!P2 IMAD.IADD R42, R42, 0x1, -R2.reuse ;  /* 0x000000012a2aa824 */ /* 0x100fe200078e0a02 */
[C---:B------:R-:W-:Y:S01]  /*2b60*/  ISETP.GT.U32.AND P2, PT, R2.reuse, R44, PT ;  /* 0x0000002c0200720c */ /* 0x040fe20003f44070 */
[----:B------:R-:W-:Y:S01]  /*2b70*/  IMAD R45, R2, R10, R45 ;  /* 0x0000000a022d7224 */ /* 0x000fe200078e022d */
[----:B------:R-:W-:Y:S01]  /*2b80*/  IABS R46, R14 ;  /* 0x0000000e002e7213 */ /* 0x000fe20000000000 */
[----:B------:R-:W-:-:S02]  /*2b90*/  @!P6 IMAD.IADD R43, R43, 0x1, -R2 ;  /* 0x000000012b2be824 */ /* 0x000fc400078e0a02 */
[----:B------:R-:W-:Y:S01]  /*2ba0*/  VIADD R52, R252, 0x30 ;  /* 0x00000030fc347836 */ /* 0x000fe20000000000 */
[----:B------:R-:W-:Y:S01]  /*2bb0*/  ISETP.GT.U32.AND P6, PT, R2, R45, PT ;  /* 0x0000002d0200720c */ /* 0x000fe20003fc4070 */
[----:B------:R-:W-:-:S03]  /*2bc0*/  IMAD.HI.U32 R8, R3, R46, RZ ;  /* 0x0000002e03087227 */ /* 0x000fc600078e00ff */
[----:B------:R-:W-:Y:S01]  /*2bd0*/  IABS R48, R52 ;  /* 0x0000003400307213 */ /* 0x000fe20000000000 */
[----:B------:R-:W-:Y:S01]  /*2be0*/  VIADD R51, R252, 0x2f ;  /* 0x0000002ffc337836 */ /* 0x000fe20000000000 */
[----:B------:R-:W-:Y:S01]  /*2bf0*/  IADD3 R11, -R8, RZ, RZ ;  /* 0x000000ff080b7210 */ /* 0x000fe20007ffe1ff */
[----:B------:R-:W-:Y:S01]  /*2c00*/  @!P2 IMAD.IADD R44, R44, 0x1, -R2 ;  /* 0x000000012c2ca824 */ /* 0x000fe200078e0a02 */
[----:B------:R-:W-:Y:S01]  /*2c10*/  ISETP.GT.U32.AND P2, PT, R2, R42, PT ;  /* 0x0000002a0200720c */ /* 0x000fe20003f44070 */
[----:B------:R-:W-:Y:S01]  /*2c20*/  IMAD.HI.U32 R7, R3, R48, RZ ;  /* 0x0000003003077227 */ /* 0x000fe200078e00ff */
[----:B------:R-:W-:-:S03]  /*2c30*/  IABS R47, R51 ;  /* 0x00000033002f7213 */ /* 0x000fc60000000000 */
[----:B------:R-:W-:Y:S01]  /*2c40*/  @!P6 IMAD.IADD R45, R45, 0x1, -R2 ;  /* 0x000000012d2de824 */ /* 0x000fe200078e0a02 */
[C---:B------:R-:W-:Y:S01]  /*2c50*/  ISETP.GT.U32.AND P6, PT, R2.reuse, R44, PT ;  /* 0x0000002c0200720c */ /* 0x040fe20003fc4070 */
[C---:B------:R-:W-:Y:S02]  /*2c60*/  IMAD R46, R2.reuse, R11, R46 ;  /* 0x0000000b022e7224 */ /* 0x040fe400078e022e */
[----:B------:R-:W-:Y:S01]  /*2c70*/  @!P0 IMAD.MOV R39, RZ, RZ, -R39 ;  /* 0x000000ffff278224 */ /* 0x000fe200078e0a27 */
[C---:B------:R-:W-:Y:S01]  /*2c80*/  ISETP.GT.U32.AND P0, PT, R2.reuse, R43, PT ;  /* 0x0000002b0200720c */ /* 0x040fe20003f04070 */
[----:B------:R-:W-:Y:S01]  /*2c90*/  @!P1 IMAD.MOV R41, RZ, RZ, -R41 ;  /* 0x000000ffff299224 */ /* 0x000fe200078e0a29 */
[----:B------:R-:W-:Y:S01]  /*2ca0*/  ISETP.GT.U32.AND P1, PT, R2, R46, PT ;  /* 0x0000002e0200720c */ /* 0x000fe20003f24070 */
[----:B------:R-:W-:-:S04]  /*2cb0*/  IMAD.HI.U32 R9, R3, R47, RZ ;  /* 0x0000002f03097227 */ /* 0x000fc800078e00ff */
[----:B------:R-:W-:Y:S02]  /*2cc0*/  IMAD.MOV R7, RZ, RZ, -R7 ;  /* 0x000000ffff077224 */ /* 0x000fe400078e0a07 */
[----:B------:R-:W-:Y:S01]  /*2cd0*/  @!P4 IMAD.MOV R40, RZ, RZ, -R40 ;  /* 0x000000ffff28c224 */ /* 0x000fe200078e0a28 */
[C---:B------:R-:W-:Y:S01]  /*2ce0*/  ISETP.GT.U32.AND P4, PT, R2.reuse, R45, PT ;  /* 0x0000002d0200720c */ /* 0x040fe20003f84070 */
[----:B------:R-:W-:Y:S02]  /*2cf0*/  IMAD.MOV R9, RZ, RZ, -R9 ;  /* 0x000000ffff097224 */ /* 0x000fe400078e0a09 */
[----:B------:R-:W-:Y:S02]  /*2d00*/  IMAD R48, R2, R7, R48 ;  /* 0x0000000702307224 */ /* 0x000fe400078e0230 */
[----:B------:R-:W-:Y:S02]  /*2d10*/  VIADD R10, R252, 0x31 ;  /* 0x00000031fc0a7836 */ /* 0x000fe40000000000 */
[----:B------:R-:W-:-:S02]  /*2d20*/  IMAD R47, R2, R9, R47 ;  /* 0x00000009022f7224 */ /* 0x000fc400078e022f */
[----:B------:R-:W-:Y:S01]  /*2d30*/  VIADD R11, R252, 0x32 ;  /* 0x00000032fc0b7836 */ /* 0x000fe20000000000 */
[----:B------:R-:W-:Y:S01]  /*2d40*/  IABS R49, R10 ;  /* 0x0000000a00317213 */ /* 0x000fe20000000000 */
[--C-:B------:R-:W-:Y:S01]  /*2d50*/  @!P6 IMAD.IADD R44, R44, 0x1, -R2.reuse ;  /* 0x000000012c2ce824 */ /* 0x100fe200078e0a02 */
[----:B------:R-:W-:Y:S01]  /*2d60*/  ISETP.GT.U32.AND P6, PT, R2, R48, PT ;  /* 0x000000300200720c */ /* 0x000fe20003fc4070 */
[--C-:B------:R-:W-:Y:S01]  /*2d70*/  @!P2 IMAD.IADD R42, R42, 0x1, -R2.reuse ;  /* 0x000000012a2aa824 */ /* 0x100fe200078e0a02 */
[----:B------:R-:W-:Y:S01]  /*2d80*/  IABS R50, R11 ;  /* 0x0000000b00327213 */ /* 0x000fe20000000000 */
[--C-:B------:R-:W-:Y:S01]  /*2d90*/  @!P0 IMAD.IADD R43, R43, 0x1, -R2.reuse ;  /* 0x000000012b2b8824 */ /* 0x100fe200078e0a02 */
[----:B------:R-:W-:Y:S01]  /*2da0*/  ISETP.GT.U32.AND P2, PT, R2, R47, PT ;  /* 0x0000002f0200720c */ /* 0x000fe20003f44070 */
[----:B------:R-:W-:Y:S01]  /*2db0*/  @!P1 IMAD.IADD R46, R46, 0x1, -R2 ;  /* 0x000000012e2e9824 */ /* 0x000fe200078e0a02 */
[----:B------:R-:W-:Y:S01]  /*2dc0*/  ISETP.GE.AND P0, PT, R12, RZ, PT ;  /* 0x000000ff0c00720c */ /* 0x000fe20003f06270 */
[----:B------:R-:W-:Y:S01]  /*2dd0*/  IMAD.HI.U32 R7, R3, R49, RZ ;  /* 0x0000003103077227 */ /* 0x000fe200078e00ff */
[----:B------:R-:W-:-:S03]  /*2de0*/  ISETP.GE.AND P1, PT, R14, RZ, PT ;  /* 0x000000ff0e00720c */ /* 0x000fc60003f26270 */
[----:B------:R-:W-:Y:S01]  /*2df0*/  @!P4 IMAD.IADD R45, R45, 0x1, -R2 ;  /* 0x000000012d2dc824 */ /* 0x000fe200078e0a02 */
[----:B------:R-:W-:Y:S01]  /*2e00*/  ISETP.GE.AND P4, PT, R13, RZ, PT ;  /* 0x000000ff0d00720c */ /* 0x000fe20003f86270 */
[----:B------:R-:W-:Y:S01]  /*2e10*/  @!P5 IMAD.MOV R42, RZ, RZ, -R42 ;  /* 0x000000ffff2ad224 */ /* 0x000fe200078e0a2a */
[----:B------:R-:W-:Y:S01]  /*2e20*/  ISETP.GT.U32.AND P5, PT, R2, R46, PT ;  /* 0x0000002e0200720c */ /* 0x000fe20003fa4070 */
[----:B------:R-:W-:-:S04]  /*2e30*/  IMAD.HI.U32 R8, R3, R50, RZ ;  /* 0x0000003203087227 */ /* 0x000fc800078e00ff */
[----:B------:R-:W-:Y:S02]  /*2e40*/  IMAD.MOV R7, RZ, RZ, -R7 ;  /* 0x000000ffff077224 */ /* 0x000fe400078e0a07 */
[----:B------:R-:W-:Y:S02]  /*2e50*/  IMAD.MOV R9, RZ, RZ, -R8 ;  /* 0x000000ffff097224 */ /* 0x000fe400078e0a08 */
[--C-:B------:R-:W-:Y:S02]  /*2e60*/  @!P6 IMAD.IADD R48, R48, 0x1, -R2.reuse ;  /* 0x000000013030e824 */ /* 0x100fe400078e0a02 */
[----:B------:R-:W-:Y:S02]  /*2e70*/  IMAD R49, R2, R7, R49 ;  /* 0x0000000702317224 */ /* 0x000fe400078e0231 */
[----:B------:R-:W-:Y:S01]  /*2e80*/  VIADD R8, R252, 0x33 ;  /* 0x00000033fc087836 */ /* 0x000fe20000000000 */
[C---:B------:R-:W-:Y:S01]  /*2e90*/  ISETP.GT.U32.AND P6, PT, R2.reuse, R48, PT ;  /* 0x000000300200720c */ /* 0x040fe20003fc4070 */
[----:B------:R-:W-:Y:S01]  /*2ea0*/  @!P2 IMAD.IADD R47, R47, 0x1, -R2 ;  /* 0x000000012f2fa824 */ /* 0x000fe200078e0a02 */
[----:B------:R-:W-:Y:S01]  /*2eb0*/  ISETP.GE.AND P2, PT, R51, RZ, PT ;  /* 0x000000ff3300720c */ /* 0x000fe20003f46270 */
[C---:B------:R-:W-:Y:S01]  /*2ec0*/  IMAD R50, R2.reuse, R9, R50 ;  /* 0x0000000902327224 */ /* 0x040fe200078e0232 */
[----:B------:R-:W-:Y:S01]  /*2ed0*/  IABS R51, R8 ;  /* 0x0000000800337213 */ /* 0x000fe20000000000 */
[----:B------:R-:W-:Y:S01]  /*2ee0*/  @!P0 IMAD.MOV R44, RZ, RZ, -R44 ;  /* 0x000000ffff2c8224 */ /* 0x000fe200078e0a2c */
[----:B------:R-:W-:Y:S01]  /*2ef0*/  ISETP.GT.U32.AND P0, PT, R2, R49, PT ;  /* 0x000000310200720c */ /* 0x000fe20003f04070 */
[----:B------:R-:W-:Y:S01]  /*2f00*/  @!P4 IMAD.MOV R45, RZ, RZ, -R45 ;  /* 0x000000ffff2dc224 */ /* 0x000fe200078e0a2d */
[----:B------:R-:W-:Y:S01]  /*2f10*/  ISETP.GE.AND P4, PT, R52, RZ, PT ;  /* 0x000000ff3400720c */ /* 0x000fe20003f86270 */
[----:B------:R-:W-:Y:S01]  /*2f20*/  @!P5 IMAD.IADD R46, R46, 0x1, -R2 ;  /* 0x000000012e2ed824 */ /* 0x000fe200078e0a02 */
[----:B------:R-:W-:Y:S01]  /*2f30*/  ISETP.GT.U32.AND P5, PT, R2, R50, PT ;  /* 0x000000320200720c */ /* 0x000fe20003fa4070 */
[----:B------:R-:W-:-:S02]  /*2f40*/  IMAD.HI.U32 R7, R3, R51, RZ ;  /* 0x0000003303077227 */ /* 0x000fc400078e00ff */
[----:B------:R-:W-:Y:S02]  /*2f50*/  @!P6 IADD3 R48, R48, -R2, RZ ;  /* 0x800000023030e210 */ /* 0x000fe40007ffe0ff */
[----:B------:R-:W-:Y:S01]  /*2f60*/  @!P3 IMAD.MOV R43, RZ, RZ, -R43 ;  /* 0x000000ffff2bb224 */ /* 0x000fe200078e0a2b */
[----:B------:R-:W-:Y:S01]  /*2f70*/  ISETP.GT.U32.AND P3, PT, R2, R47, PT ;  /* 0x0000002f0200720c */ /* 0x000fe20003f64070 */
[----:B------:R-:W-:Y:S01]  /*2f80*/  IMAD.MOV R7, RZ, RZ, -R7 ;  /* 0x000000ffff077224 */ /* 0x000fe200078e0a07 */
[----:B------:R-:W-:Y:S01]  /*2f90*/  ISETP.GE.AND P6, PT, R11, RZ, PT ;  /* 0x000000ff0b00720c */ /* 0x000fe20003fc6270 */
[----:B------:R-:W-:Y:S02]  /*2fa0*/  VIADD R12, R252, 0x34 ;  /* 0x00000034fc0c7836 */ /* 0x000fe40000000000 */
[--C-:B------:R-:W-:Y:S01]  /*2fb0*/  @!P0 IMAD.IADD R49, R49, 0x1, -R2.reuse ;  /* 0x0000000131318824 */ /* 0x100fe200078e0a02 */
[----:B------:R-:W-:Y:S01]  /*2fc0*/  ISETP.GE.AND P0, PT, R8, RZ, PT ;  /* 0x000000ff0800720c */ /* 0x000fe20003f06270 */
[----:B------:R-:W-:Y:S01]  /*2fd0*/  IMAD R51, R2, R7, R51 ;  /* 0x0000000702337224 */ /* 0x000fe200078e0233 */
[----:B------:R-:W-:Y:S01]  /*2fe0*/  IABS R52, R12 ;  /* 0x0000000c00347213 */ /* 0x000fe20000000000 */
[----:B------:R-:W-:-:S02]  /*2ff0*/  @!P5 IMAD.IADD R50, R50, 0x1, -R2 ;  /* 0x000000013232d824 */ /* 0x000fc400078e0a02 */
[----:B------:R-:W-:Y:S01]  /*3000*/  @!P1 IMAD.MOV R46, RZ, RZ, -R46 ;  /* 0x000000ffff2e9224 */ /* 0x000fe200078e0a2e */
[C---:B------:R-:W-:Y:S01]  /*3010*/  ISETP.GT.U32.AND P1, PT, R2.reuse, R49, PT ;  /* 0x000000310200720c */ /* 0x040fe20003f24070 */
[----:B------:R-:W-:Y:S01]  /*3020*/  @!P4 IMAD.MOV R48, RZ, RZ, -R48 ;  /* 0x000000ffff30c224 */ /* 0x000fe200078e0a30 */
[----:B------:R-:W-:Y:S01]  /*3030*/  ISETP.GT.U32.AND P4, PT, R2, R51, PT ;  /* 0x000000330200720c */ /* 0x000fe20003f84070 */
[----:B------:R-:W-:Y:S01]  /*3040*/  @!P3 IMAD.IADD R47, R47, 0x1, -R2 ;  /* 0x000000012f2fb824 */ /* 0x000fe200078e0a02 */
[----:B------:R-:W-:Y:S01]  /*3050*/  ISETP.GE.AND P3, PT, R10, RZ, PT ;  /* 0x000000ff0a00720c */ /* 0x000fe20003f66270 */
[----:B------:R-:W-:Y:S01]  /*3060*/  IMAD.HI.U32 R8, R3, R52, RZ ;  /* 0x0000003403087227 */ /* 0x000fe200078e00ff */
[----:B------:R-:W-:-:S03]  /*3070*/  ISETP.GT.U32.AND P5, PT, R2, R50, PT ;  /* 0x000000320200720c */ /* 0x000fc60003fa4070 */
[----:B------:R-:W-:Y:S02]  /*3080*/  IMAD.MOV R9, RZ, RZ, -R8 ;  /* 0x000000ffff097224 */ /* 0x000fe400078e0a08 */
[----:B------:R-:W-:Y:S02]  /*3090*/  VIADD R7, R252, 0x35 ;  /* 0x00000035fc077836 */ /* 0x000fe40000000000 */
[----:B------:R-:W-:Y:S02]  /*30a0*/  IMAD R52, R2, R9, R52 ;  /* 0x0000000902347224 */ /* 0x000fe400078e0234 */
[----:B------:R-:W-:Y:S01]  /*30b0*/  VIADD R10, R252, 0x37 ;  /* 0x00000037fc0a7836 */ /* 0x000fe20000000000 */
[----:B------:R-:W-:Y:S01]  /*30c0*/  IABS R53, R7 ;  /* 0x0000000700357213 */ /* 0x000fe20000000000 */
[--C-:B------:R-:W-:Y:S01]  /*30d0*/  @!P1 IMAD.IADD R49, R49, 0x1, -R2.reuse ;  /* 0x0000000131319824 */ /* 0x100fe200078e0a02 */
[----:B------:R-:W-:Y:S01]  /*30e0*/  ISETP.GE.AND P1, PT, R7, RZ, PT ;  /* 0x000000ff0700720c */ /* 0x000fe20003f26270 */
[--C-:B------:R-:W-:Y:S01]  /*30f0*/  @!P4 IMAD.IADD R51, R51, 0x1, -R2.reuse ;  /* 0x000000013333c824 */ /* 0x100fe200078e0a02 */
[----:B------:R-:W-:Y:S01]  /*3100*/  IABS R55, R10 ;  /* 0x0000000a00377213 */ /* 0x000fe20000000000 */
[----:B------:R-:W-:Y:S01]  /*3110*/  @!P5 IMAD.IADD R50, R50, 0x1, -R2 ;  /* 0x000000013232d824 */ /* 0x000fe200078e0a02 */
[C---:B------:R-:W-:Y:S01]  /*3120*/  ISETP.GT.U32.AND P5, PT, R2.reuse, R52, PT ;  /* 0x000000340200720c */ /* 0x040fe20003fa4070 */
[----:B------:R-:W-:Y:S01]  /*3130*/  @!P3 IMAD.MOV R49, RZ, RZ, -R49 ;  /* 0x000000ffff31b224 */ /* 0x000fe200078e0a31 */
[----:B------:R-:W-:Y:S01]  /*3140*/  ISETP.GT.U32.AND P3, PT, R2, R51, PT ;  /* 0x000000330200720c */ /* 0x000fe20003f64070 */
[----:B------:R-:W-:-:S04]  /*3150*/  IMAD.HI.U32 R7, R3, R53, RZ ;  /* 0x0000003503077227 */ /* 0x000fc800078e00ff */
[----:B------:R-:W-:-:S04]  /*3160*/  IMAD.HI.U32 R9, R3, R55, RZ ;  /* 0x0000003703097227 */ /* 0x000fc800078e00ff */
[----:B------:R-:W-:Y:S02]  /*3170*/  IMAD.MOV R7, RZ, RZ, -R7 ;  /* 0x000000ffff077224 */ /* 0x000fe400078e0a07 */
[----:B------:R-:W-:Y:S02]  /*3180*/  IMAD.MOV R9, RZ, RZ, -R9 ;  /* 0x000000ffff097224 */ /* 0x000fe400078e0a09 */
[----:B------:R-:W-:Y:S02]  /*3190*/  VIADD R8, R252, 0x36 ;  /* 0x00000036fc087836 */ /* 0x000fe40000000000 */
[--C-:B------:R-:W-:Y:S02]  /*31a0*/  @!P5 IMAD.IADD R52, R52, 0x1, -R2.reuse ;  /* 0x000000013434d824 */ /* 0x100fe400078e0a02 */
[C---:B------:R-:W-:Y:S01]  /*31b0*/  IMAD R53, R2.reuse, R7, R53 ;  /* 0x0000000702357224 */ /* 0x040fe200078e0235 */
[----:B------:R-:W-:Y:S01]  /*31c0*/  IABS R54, R8 ;  /* 0x0000000800367213 */ /* 0x000fe20000000000 */
[----:B------:R-:W-:Y:S01]  /*31d0*/  @!P3 IMAD.IADD R51, R51, 0x1, -R2 ;  /* 0x000000013333b824 */ /* 0x000fe200078e0a02 */
[C---:B------:R-:W-:Y:S01]  /*31e0*/  ISETP.GT.U32.AND P5, PT, R2.reuse, R52, PT ;  /* 0x000000340200720c */ /* 0x040fe20003fa4070 */
[C---:B------:R-:W-:Y:S01]  /*31f0*/  IMAD R55, R2.reuse, R9, R55 ;  /* 0x0000000902377224 */ /* 0x040fe200078e0237 */
[----:B------:R-:W-:Y:S01]  /*3200*/  ISETP.GT.U32.AND P3, PT, R2, R53, PT ;  /* 0x000000350200720c */ /* 0x000fe20003f64070 */
[----:B------:R-:W-:Y:S01]  /*3210*/  @!P0 IMAD.MOV R51, RZ, RZ, -R51 ;  /* 0x000000ffff338224 */ /* 0x000fe200078e0a33 */
[----:B------:R-:W-:Y:S01]  /*3220*/  ISETP.GE.AND P4, PT, R8, RZ, PT ;  /* 0x000000ff0800720c */ /* 0x000fe20003f86270 */
[----:B------:R-:W-:Y:S01]  /*3230*/  IMAD.HI.U32 R8, R3, R54, RZ ;  /* 0x0000003603087227 */ /* 0x000fe200078e00ff */
[----:B------:R-:W-:-:S03]  /*3240*/  ISETP.GT.U32.AND P0, PT, R2, R55, PT ;  /* 0x000000370200720c */ /* 0x000fc60003f04070 */
[----:B------:R-:W-:Y:S01]  /*3250*/  @!P2 IMAD.MOV R47, RZ, RZ, -R47 ;  /* 0x000000ffff2fa224 */ /* 0x000fe200078e0a2f */
[----:B------:R-:W-:Y:S01]  /*3260*/  ISETP.GE.AND P2, PT, R12, RZ, PT ;  /* 0x000000ff0c00720c */ /* 0x000fe20003f46270 */
[----:B------:R-:W-:Y:S02]  /*3270*/  IMAD.MOV R11, RZ, RZ, -R8 ;  /* 0x000000ffff0b7224 */ /* 0x000fe400078e0a08 */
[C---:B------:R-:W-:Y:S02]  /*3280*/  VIADD R8, R252.reuse, 0x38 ;  /* 0x00000038fc087836 */ /* 0x040fe40000000000 */
[----:B------:R-:W-:Y:S02]  /*3290*/  VIADD R12, R252, 0x3a ;  /* 0x0000003afc0c7836 */ /* 0x000fe40000000000 */
[--C-:B------:R-:W-:Y:S01]  /*32a0*/  @!P5 IMAD.IADD R52, R52, 0x1, -R2.reuse ;  /* 0x000000013434d824 */ /* 0x100fe200078e0a02 */
[----:B------:R-:W-:Y:S01]  /*32b0*/  IABS R56, R8 ;  /* 0x0000000800387213 */ /* 0x000fe20000000000 */
[----:B------:R-:W-:Y:S01]  /*32c0*/  VIADD R13, R252, 0x3b ;  /* 0x0000003bfc0d7836 */ /* 0x000fe20000000000 */
[----:B------:R-:W-:Y:S01]  /*32d0*/  IABS R58, R12 ;  /* 0x0000000c003a7213 */ /* 0x000fe20000000000 */
[----:B------:R-:W-:-:S02]  /*32e0*/  @!P3 IMAD.IADD R53, R53, 0x1, -R2 ;  /* 0x000000013535b824 */ /* 0x000fc400078e0a02 */
[----:B------:R-:W-:Y:S01]  /*32f0*/  @!P0 IMAD.IADD R55, R55, 0x1, -R2 ;  /* 0x0000000137378824 */ /* 0x000fe200078e0a02 */
[----:B------:R-:W-:Y:S01]  /*3300*/  IABS R59, R13 ;  /* 0x0000000d003b7213 */ /* 0x000fe20000000000 */
[C---:B------:R-:W-:Y:S01]  /*3310*/  IMAD.HI.U32 R7, R3.reuse, R56, RZ ;  /* 0x0000003803077227 */ /* 0x040fe200078e00ff */
[C---:B------:R-:W-:Y:S02]  /*3320*/  ISETP.GT.U32.AND P3, PT, R2.reuse, R53, PT ;  /* 0x000000350200720c */ /* 0x040fe40003f64070 */
[----:B------:R-:W-:Y:S01]  /*3330*/  ISETP.GT.U32.AND P0, PT, R2, R55, PT ;  /* 0x000000370200720c */ /* 0x000fe20003f04070 */
[----:B------:R-:W-:Y:S01]  /*3340*/  @!P2 IMAD.MOV R52, RZ, RZ, -R52 ;  /* 0x000000ffff34a224 */ /* 0x000fe200078e0a34 */
[----:B------:R-:W-:Y:S01]  /*3350*/  ISETP.GE.AND P2, PT, R8, RZ, PT ;  /* 0x000000ff0800720c */ /* 0x000fe20003f46270 */
[----:B------:R-:W-:Y:S01]  /*3360*/  IMAD.HI.U32 R8, R3, R58, RZ ;  /* 0x0000003a03087227 */ /* 0x000fe200078e00ff */
[----:B------:R-:W-:-:S03]  /*3370*/  IADD3 R7, -R7, RZ, RZ ;  /* 0x000000ff07077210 */ /* 0x000fc60007ffe1ff */
[----:B------:R-:W-:Y:S01]  /*3380*/  @!P6 IMAD.MOV R50, RZ, RZ, -R50 ;  /* 0x000000ffff32e224 */ /* 0x000fe200078e0a32 */
[----:B------:R-:W-:Y:S01]  /*3390*/  ISETP.GE.AND P6, PT, R10, RZ, PT ;  /* 0x000000ff0a00720c */ /* 0x000fe20003fc6270 */
[----:B------:R-:W-:Y:S02]  /*33a0*/  IMAD R54, R2, R11, R54 ;  /* 0x0000000b02367224 */ /* 0x000fe400078e0236 */
[----:B------:R-:W-:Y:S02]  /*33b0*/  VIADD R10, R252, 0x39 ;  /* 0x00000039fc0a7836 */ /* 0x000fe40000000000 */
[----:B------:R-:W-:Y:S01]  /*33c0*/  IMAD.HI.U32 R9, R3, R59, RZ ;  /* 0x0000003b03097227 */ /* 0x000fe200078e00ff */
[----:B------:R-:W-:Y:S02]  /*33d0*/  ISETP.GT.U32.AND P5, PT, R2, R54, PT ;  /* 0x000000360200720c */ /* 0x000fe40003fa4070 */
[----:B------:R-:W-:Y:S01]  /*33e0*/  IABS R57, R10 ;  /* 0x0000000a00397213 */ /* 0x000fe20000000000 */
[----:B------:R-:W-:-:S02]  /*33f0*/  IMAD.MOV R11, RZ, RZ, -R8 ;  /* 0x000000ffff0b7224 */ /* 0x000fc400078e0a08 */
[C---:B------:R-:W-:Y:S02]  /*3400*/  IMAD R56, R2.reuse, R7, R56 ;  /* 0x0000000702387224 */ /* 0x040fe400078e0238 */
[----:B------:R-:W-:Y:S02]  /*3410*/  IMAD.MOV R9, RZ, RZ, -R9 ;  /* 0x000000ffff097224 */ /* 0x000fe400078e0a09 */
[C---:B------:R-:W-:Y:S02]  /*3420*/  IMAD R58, R2.reuse, R11, R58 ;  /* 0x0000000b023a7224 */ /* 0x040fe400078e023a */
[--C-:B------:R-:W-:Y:S01]  /*3430*/  @!P3 IMAD.IADD R53, R53, 0x1, -R2.reuse ;  /* 0x000000013535b824 */ /* 0x100fe200078e0a02 */
[C---:B------:R-:W-:Y:S01]  /*3440*/  ISETP.GT.U32.AND P3, PT, R2.reuse, R56, PT ;  /* 0x000000380200720c */ /* 0x040fe20003f64070 */
[C---:B------:R-:W-:Y:S02]  /*3450*/  IMAD R59, R2.reuse, R9, R59 ;  /* 0x00000009023b7224 */ /* 0x040fe400078e023b */
[----:B------:R-:W-:Y:S01]  /*3460*/  @!P0 IMAD.IADD R55, R55, 0x1, -R2 ;  /* 0x0000000137378824 */ /* 0x000fe200078e0a02 */
[----:B------:R-:W-:Y:S01]  /*3470*/  ISETP.GT.U32.AND P0, PT, R2, R58, PT ;  /* 0x0000003a0200720c */ /* 0x000fe20003f04070 */
[----:B------:R-:W-:-:S02]  /*3480*/  VIADD R8, R252, 0x3c ;  /* 0x0000003cfc087836 */ /* 0x000fc40000000000 */
[----:B------:R-:W-:-:S03]  /*3490*/  IMAD.HI.U32 R7, R3, R57, RZ ;  /* 0x0000003903077227 */ /* 0x000fc600078e00ff */
[----:B------:R-:W-:Y:S01]  /*34a0*/  IABS R60, R8 ;  /* 0x00000008003c7213 */ /* 0x000fe20000000000 */
[----:B------:R-:W-:Y:S01]  /*34b0*/  @!P6 IMAD.MOV R55, RZ, RZ, -R55 ;  /* 0x000000ffff37e224 */ /* 0x000fe200078e0a37 */
[----:B------:R-:W-:Y:S01]  /*34c0*/  ISETP.GT.U32.AND P6, PT, R2, R59, PT ;  /* 0x0000003b0200720c */ /* 0x000fe20003fc4070 */
[----:B------:R-:W-:Y:S02]  /*34d0*/  IMAD.MOV R7, RZ, RZ, -R7 ;  /* 0x000000ffff077224 */ /* 0x000fe400078e0a07 */
[----:B------:R-:W-:Y:S02]  /*34e0*/  VIADD R9, R252, 0x3d ;  /* 0x0000003dfc097836 */ /* 0x000fe40000000000 */
[----:B------:R-:W-:Y:S02]  /*34f0*/  IMAD R57, R2, R7, R57 ;  /* 0x0000000702397224 */ /* 0x000fe400078e0239 */
[----:B------:R-:W-:Y:S01]  /*3500*/  IMAD.HI.U32 R7, R3, R60, RZ ;  /* 0x0000003c03077227 */ /* 0x000fe200078e00ff */
[----:B------:R-:W-:-:S03]  /*3510*/  IABS R61, R9 ;  /* 0x00000009003d7213 */ /* 0x000fc60000000000 */
[--C-:B------:R-:W-:Y:S02]  /*3520*/  @!P5 IMAD.IADD R54, R54, 0x1, -R2.reuse ;  /* 0x000000013636d824 */ /* 0x100fe400078e0a02 */
[--C-:B------:R-:W-:Y:S02]  /*3530*/  @!P3 IMAD.IADD R56, R56, 0x1, -R2.reuse ;  /* 0x000000013838b824 */ /* 0x100fe400078e0a02 */
[--C-:B------:R-:W-:Y:S01]  /*3540*/  @!P0 IMAD.IADD R58, R58, 0x1, -R2.reuse ;  /* 0x000000013a3a8824 */ /* 0x100fe200078e0a02 */
[C---:B------:R-:W-:Y:S01]  /*3550*/  ISETP.GT.U32.AND P5, PT, R2.reuse, R54, PT ;  /* 0x000000360200720c */ /* 0x040fe20003fa4070 */
[----:B------:R-:W-:Y:S01]  /*3560*/  IMAD.MOV R7, RZ, RZ, -R7 ;  /* 0x000000ffff077224 */ /* 0x000fe200078e0a07 */
[C---:B------:R-:W-:Y:S01]  /*3570*/  ISETP.GT.U32.AND P3, PT, R2.reuse, R56, PT ;  /* 0x000000380200720c */ /* 0x040fe20003f64070 */
[----:B------:R-:W-:Y:S01]  /*3580*/  @!P6 IMAD.IADD R59, R59, 0x1, -R2 ;  /* 0x000000013b3be824 */ /* 0x000fe200078e0a02 */
[C---:B------:R-:W-:Y:S01]  /*3590*/  ISETP.GT.U32.AND P6, PT, R2.reuse, R58, PT ;  /* 0x0000003a0200720c */ /* 0x040fe20003fc4070 */
[----:B------:R-:W-:-:S02]  /*35a0*/  IMAD R60, R2, R7, R60 ;  /* 0x00000007023c7224 */ /* 0x000fc400078e023c */
[----:B------:R-:W-:-:S04]  /*35b0*/  IMAD.HI.U32 R7, R3, R61, RZ ;  /* 0x0000003d03077227 */ /* 0x000fc800078e00ff */
[----:B------:R-:W-:Y:S01]  /*35c0*/  @!P1 IMAD.MOV R53, RZ, RZ, -R53 ;  /* 0x000000ffff359224 */ /* 0x000fe200078e0a35 */
[----:B------:R-:W-:Y:S01]  /*35d0*/  ISETP.GT.U32.AND P1, PT, R2, R57, PT ;  /* 0x000000390200720c */ /* 0x000fe20003f24070 */
[----:B------:R-:W-:Y:S02]  /*35e0*/  IMAD.MOV R7, RZ, RZ, -R7 ;  /* 0x000000ffff077224 */ /* 0x000fe400078e0a07 */
[--C-:B------:R-:W-:Y:S01]  /*35f0*/  @!P5 IMAD.IADD R54, R54, 0x1, -R2.reuse ;  /* 0x000000013636d824 */ /* 0x100fe200078e0a02 */
[----:B------:R-:W-:Y:S01]  /*3600*/  ISETP.GE.AND P5, PT, R10, RZ, PT ;  /* 0x000000ff0a00720c */ /* 0x000fe20003fa6270 */
[----:B------:R-:W-:Y:S02]  /*3610*/  IMAD R61, R2, R7, R61 ;  /* 0x00000007023d7224 */ /* 0x000fe400078e023d */
[----:B------:R-:W-:Y:S01]  /*3620*/  @!P3 IMAD.IADD R56, R56, 0x1, -R2 ;  /* 0x000000013838b824 */ /* 0x000fe200078e0a02 */
[----:B------:R-:W-:Y:S01]  /*3630*/  ISETP.GE.AND P3, PT, R13, RZ, PT ;  /* 0x000000ff0d00720c */ /* 0x000fe20003f66270 */
[----:B------:R-:W-:-:S02]  /*3640*/  VIADD R10, R252, 0x3e ;  /* 0x0000003efc0a7836 */ /* 0x000fc40000000000 */
[--C-:B------:R-:W-:Y:S01]  /*3650*/  @!P6 IMAD.IADD R58, R58, 0x1, -R2.reuse ;  /* 0x000000013a3ae824 */ /* 0x100fe200078e0a02 */
[C---:B------:R-:W-:Y:S01]  /*3660*/  ISETP.GT.U32.AND P6, PT, R2.reuse, R61, PT ;  /* 0x0000003d0200720c */ /* 0x040fe20003fc4070 */
[----:B------:R-:W-:Y:S01]  /*3670*/  @!P1 IMAD.IADD R57, R57, 0x1, -R2 ;  /* 0x0000000139399824 */ /* 0x000fe200078e0a02 */
[----:B------:R-:W-:Y:S01]  /*3680*/  IABS R62, R10 ;  /* 0x0000000a003e7213 */ /* 0x000fe20000000000 */
[----:B------:R-:W-:Y:S01]  /*3690*/  @!P2 IMAD.MOV R56, RZ, RZ, -R56 ;  /* 0x000000ffff38a224 */ /* 0x000fe200078e0a38 */
[----:B------:R-:W-:Y:S01]  /*36a0*/  ISETP.GT.U32.AND P2, PT, R2, R59, PT ;  /* 0x0000003b0200720c */ /* 0x000fe20003f44070 */
[----:B------:R-:W-:Y:S01]  /*36b0*/  VIADD R11, R252, 0x3f ;  /* 0x0000003ffc0b7836 */ /* 0x000fe20000000000 */
[----:B------:R-:W-:Y:S01]  /*36c0*/  ISETP.GT.U32.AND P0, PT, R2, R57, PT ;  /* 0x000000390200720c */ /* 0x000fe20003f04070 */
[----:B------:R-:W-:Y:S01]  /*36d0*/  @!P4 IMAD.MOV R54, RZ, RZ, -R54 ;  /* 0x000000ffff36c224 */ /* 0x000fe200078e0a36 */
[----:B------:R-:W-:Y:S01]  /*36e0*/  ISETP.GE.AND P4, PT, R12, RZ, PT ;  /* 0x000000ff0c00720c */ /* 0x000fe20003f86270 */
[----:B------:R-:W-:Y:S01]  /*36f0*/  VIADD R12, R252, 0x40 ;  /* 0x00000040fc0c7836 */ /* 0x000fe20000000000 */
[----:B------:R-:W-:Y:S01]  /*3700*/  IABS R63, R11 ;  /* 0x0000000b003f7213 */ /* 0x000fe20000000000 */
[----:B------:R-:W-:Y:S01]  /*3710*/  IMAD.HI.U32 R7, R3, R62, RZ ;  /* 0x0000003e03077227 */ /* 0x000fe200078e00ff */
[----:B------:R-:W-:-:S02]  /*3720*/  ISETP.GE.AND P1, PT, R8, RZ, PT ;  /* 0x000000ff0800720c */ /* 0x000fc40003f26270 */
[----:B------:R-:W-:Y:S01]  /*3730*/  IABS R64, R12 ;  /* 0x0000000c00407213 */ /* 0x000fe20000000000 */
[----:B------:R-:W-:Y:S01]  /*3740*/  @!P6 IMAD.IADD R61, R61, 0x1, -R2 ;  /* 0x000000013d3de824 */ /* 0x000fe200078e0a02 */
[----:B------:R-:W-:Y:S01]  /*3750*/  IADD3 R7, -R7, RZ, RZ ;  /* 0x000000ff07077210 */ /* 0x000fe20007ffe1ff */
[----:B------:R-:W-:-:S03]  /*3760*/  IMAD.HI.U32 R8, R3, R63, RZ ;  /* 0x0000003f03087227 */ /* 0x000fc600078e00ff */
[----:B------:R-:W-:Y:S01]  /*3770*/  ISETP.GT.U32.AND P6, PT, R2, R61, PT ;  /* 0x0000003d0200720c */ /* 0x000fe20003fc4070 */
[----:B------:R-:W-:Y:S01]  /*3780*/  @!P2 IMAD.IADD R59, R59, 0x1, -R2 ;  /* 0x000000013b3ba824 */ /* 0x000fe200078e0a02 */
[----:B------:R-:W-:Y:S01]  /*3790*/  ISETP.GE.AND P2, PT, R9, RZ, PT ;  /* 0x000000ff0900720c */ /* 0x000fe20003f46270 */
[----:B------:R-:W-:-:S04]  /*37a0*/  IMAD.HI.U32 R9, R3, R64, RZ ;  /* 0x0000004003097227 */ /* 0x000fc800078e00ff */
[----:B------:R-:W-:Y:S02]  /*37b0*/  IMAD.MOV R8, RZ, RZ, -R8 ;  /* 0x000000ffff087224 */ /* 0x000fe400078e0a08 */
[C---:B------:R-:W-:Y:S02]  /*37c0*/  IMAD R62, R2.reuse, R7, R62 ;  /* 0x00000007023e7224 */ /* 0x040fe400078e023e */
[----:B------:R-:W-:Y:S01]  /*37d0*/  @!P0 IMAD.IADD R57, R57, 0x1, -R2 ;  /* 0x0000000139398824 */ /* 0x000fe200078e0a02 */
[C---:B------:R-:W-:Y:S01]  /*37e0*/  ISETP.GT.U32.AND P0, PT, R2.reuse, R60, PT ;  /* 0x0000003c0200720c */ /* 0x040fe20003f04070 */
[----:B------:R-:W-:Y:S02]  /*37f0*/  IMAD.MOV R9, RZ, RZ, -R9 ;  /* 0x000000ffff097224 */ /* 0x000fe400078e0a09 */
[C---:B------:R-:W-:Y:S02]  /*3800*/  IMAD R63, R2.reuse, R8, R63 ;  /* 0x00000008023f7224 */ /* 0x040fe400078e023f */
[----:B------:R-:W-:Y:S01]  /*3810*/  @!P4 IMAD.MOV R58, RZ, RZ, -R58 ;  /* 0x000000ffff3ac224 */ /* 0x000fe200078e0a3a */
[C---:B------:R-:W-:Y:S01]  /*3820*/  ISETP.GT.U32.AND P4, PT, R2.reuse, R62, PT ;  /* 0x0000003e0200720c */ /* 0x040fe20003f84070 */
[----:B------:R-:W-:-:S02]  /*3830*/  IMAD R64, R2, R9, R64 ;  /* 0x0000000902407224 */ /* 0x000fc400078e0240 */
[----:B------:R-:W-:Y:S01]  /*3840*/  @!P3 IMAD.MOV R59, RZ, RZ, -R59 ;  /* 0x000000ffff3bb224 */ /* 0x000fe200078e0a3b */
[C---:B------:R-:W-:Y:S01]  /*3850*/  ISETP.GT.U32.AND P3, PT, R2.reuse, R63, PT ;  /* 0x0000003f0200720c */ /* 0x040fe20003f64070 */
[--C-:B------:R-:W-:Y:S01]  /*3860*/  @!P6 IMAD.IADD R61, R61, 0x1, -R2.reuse ;  /* 0x000000013d3de824 */ /* 0x100fe200078e0a02 */
[----:B------:R-:W-:Y:S01]  /*3870*/  ISETP.GT.U32.AND P6, PT, R2, R64, PT ;  /* 0x000000400200720c */ /* 0x000fe20003fc4070 */
[----:B------:R-:W-:Y:S02]  /*3880*/  VIADD R9, R252, 0x41 ;  /* 0x00000041fc097836 */ /* 0x000fe40000000000 */
[--C-:B------:R-:W-:Y:S01]  /*3890*/  @!P0 IMAD.IADD R60, R60, 0x1, -R2.reuse ;  /* 0x000000013c3c8824 */ /* 0x100fe200078e0a02 */
[----:B------:R-:W-:Y:S01]  /*38a0*/  ISETP.GE.AND P0, PT, R10, RZ, PT ;  /* 0x000000ff0a00720c */ /* 0x000fe20003f06270 */
[----:B------:R-:W-:Y:S01]  /*38b0*/  VIADD R10, R252, 0x42 ;  /* 0x00000042fc0a7836 */ /* 0x000fe20000000000 */
[----:B------:R-:W-:Y:S01]  /*38c0*/  IABS R65, R9 ;  /* 0x0000000900417213 */ /* 0x000fe20000000000 */
[--C-:B------:R-:W-:Y:S01]  /*38d0*/  @!P4 IMAD.IADD R62, R62, 0x1, -R2.reuse ;  /* 0x000000013e3ec824 */ /* 0x100fe200078e0a02 */
[----:B------:R-:W-:Y:S01]  /*38e0*/  ISETP.GE.AND P4, PT, R12, RZ, PT ;  /* 0x000000ff0c00720c */ /* 0x000fe20003f86270 */
[----:B------:R-:W-:Y:S01]  /*38f0*/  @!P5 IMAD.MOV R57, RZ, RZ, -R57 ;  /* 0x000000ffff39d224 */ /* 0x000fe200078e0a39 */
[----:B------:R-:W-:Y:S01]  /*3900*/  IABS R66, R10 ;  /* 0x0000000a00427213 */ /* 0x000fe20000000000 */
[----:B------:R-:W-:Y:S01]  /*3910*/  @!P3 IMAD.IADD R63, R63, 0x1, -R2 ;  /* 0x000000013f3fb824 */ /* 0x000fe200078e0a02 */
[C---:B------:R-:W-:Y:S01]  /*3920*/  ISETP.GT.U32.AND P3, PT, R2.reuse, R62, PT ;  /* 0x0000003e0200720c */ /* 0x040fe20003f64070 */
[----:B------:R-:W-:Y:S01]  /*3930*/  IMAD.HI.U32 R7, R3, R65, RZ ;  /* 0x0000004103077227 */ /* 0x000fe200078e00ff */
[----:B------:R-:W-:-:S03]  /*3940*/  ISETP.GT.U32.AND P5, PT, R2, R60, PT ;  /* 0x0000003c0200720c */ /* 0x000fc60003fa4070 */
[----:B------:R-:W-:Y:S01]  /*3950*/  @!P6 IMAD.IADD R64, R64, 0x1, -R2 ;  /* 0x000000014040e824 */ /* 0x000fe200078e0a02 */
[----:B------:R-:W-:Y:S01]  /*3960*/  ISETP.GT.U32.AND P6, PT, R2, R63, PT ;  /* 0x0000003f0200720c */ /* 0x000fe20003fc4070 */
[----:B------:R-:W-:Y:S02]  /*3970*/  IMAD.MOV R8, RZ, RZ, -R7 ;  /* 0x000000ffff087224 */ /* 0x000fe400078e0a07 */
[----:B------:R-:W-:-:S04]  /*3980*/  IMAD.HI.U32 R7, R3, R66, RZ ;  /* 0x0000004203077227 */ /* 0x000fc800078e00ff */
[----:B------:R-:W-:Y:S02]  /*3990*/  IMAD R65, R2, R8, R65 ;  /* 0x0000000802417224 */ /* 0x000fe400078e0241 */
[----:B------:R-:W-:Y:S02]  /*39a0*/  IMAD.MOV R7, RZ, RZ, -R7 ;  /* 0x000000ffff077224 */ /* 0x000fe400078e0a07 */
[----:B------:R-:W-:Y:S01]  /*39b0*/  @!P3 IMAD.IADD R62, R62, 0x1, -R2 ;  /* 0x000000013e3eb824 */ /* 0x000fe200078e0a02 */
[C---:B------:R-:W-:Y:S01]  /*39c0*/  ISETP.GT.U32.AND P3, PT, R2.reuse, R65, PT ;  /* 0x000000410200720c */ /* 0x040fe20003f64070 */
[----:B------:R-:W-:Y:S02]  /*39d0*/  IMAD R66, R2, R7, R66 ;  /* 0x0000000702427224 */ /* 0x000fe400078e0242 */
[--C-:B------:R-:W-:Y:S01]  /*39e0*/  @!P5 IMAD.IADD R60, R60, 0x1, -R2.reuse ;  /* 0x000000013c3cd824 */ /* 0x100fe200078e0a02 */
[----:B------:R-:W-:Y:S01]  /*39f0*/  ISETP.GE.AND P5, PT, R11, RZ, PT ;  /* 0x000000ff0b00720c */ /* 0x000fe20003fa6270 */
[----:B------:R-:W-:Y:S01]  /*3a00*/  @!P6 IMAD.IADD R63, R63, 0x1, -R2 ;  /* 0x000000013f3fe824 */ /* 0x000fe200078e0a02 */
[----:B------:R-:W-:Y:S01]  /*3a10*/  ISETP.GT.U32.AND P6, PT, R2, R66, PT ;  /* 0x000000420200720c */ /* 0x000fe20003fc4070 */
[----:B------:R-:W-:-:S02]  /*3a20*/  VIADD R11, R252, 0x43 ;  /* 0x00000043fc0b7836 */ /* 0x000fc40000000000 */
[----:B------:R-:W-:Y:S01]  /*3a30*/  @!P1 IMAD.MOV R60, RZ, RZ, -R60 ;  /* 0x000000ffff3c9224 */ /* 0x000fe200078e0a3c */
[----:B------:R-:W-:Y:S01]  /*3a40*/  ISETP.GT.U32.AND P1, PT, R2, R64, PT ;  /* 0x000000400200720c */ /* 0x000fe20003f24070 */
[----:B------:R-:W-:Y:S01]  /*3a50*/  VIADD R12, R252, 0x44 ;  /* 0x00000044fc0c7836 */ /* 0x000fe20000000000 */
[----:B------:R-:W-:Y:S01]  /*3a60*/  IABS R67, R11 ;  /* 0x0000000b00437213 */ /* 0x000fe20000000000 */
[--C-:B------:R-:W-:Y:S01]  /*3a70*/  @!P3 IMAD.IADD R65, R65, 0x1, -R2.reuse ;  /* 0x000000014141b824 */ /* 0x100fe200078e0a02 */
[----:B------:R-:W-:Y:S01]  /*3a80*/  ISETP.GE.AND P3, PT, R10, RZ, PT ;  /* 0x000000ff0a00720c */ /* 0x000fe20003f66270 */
[----:B------:R-:W-:Y:S01]  /*3a90*/  VIADD R13, R252, 0x45 ;  /* 0x00000045fc0d7836 */ /* 0x000fe20000000000 */
[----:B------:R-:W-:Y:S01]  /*3aa0*/  IABS R68, R12 ;  /* 0x0000000c00447213 */ /* 0x000fe20000000000 */
[----:B------:R-:W-:Y:S01]  /*3ab0*/  IMAD.HI.U32 R7, R3, R67, RZ ;  /* 0x0000004303077227 */ /* 0x000fe200078e00ff */
[----:B------:R-:W-:Y:S02]  /*3ac0*/  @!P5 IADD3 R63, -R63, RZ, RZ ;  /* 0x000000ff3f3fd210 */ /* 0x000fe40007ffe1ff */
[----:B------:R-:W-:Y:S01]  /*3ad0*/  IABS R69, R13 ;  /* 0x0000000d00457213 */ /* 0x000fe20000000000 */
[----:B------:R-:W-:Y:S01]  /*3ae0*/  @!P6 IMAD.IADD R66, R66, 0x1, -R2 ;  /* 0x000000014242e824 */ /* 0x000fe200078e0a02 */
[----:B------:R-:W-:Y:S01]  /*3af0*/  ISETP.GT.U32.AND P6, PT, R2, R65, PT ;  /* 0x000000410200720c */ /* 0x000fe20003fc4070 */
[----:B------:R-:W-:Y:S01]  /*3b00*/  IMAD.MOV R8, RZ, RZ, -R7 ;  /* 0x000000ffff087224 */ /* 0x000fe200078e0a07 */
[----:B------:R-:W-:Y:S01]  /*3b10*/  ISETP.GE.AND P5, PT, R11, RZ, PT ;  /* 0x000000ff0b00720c */ /* 0x000fe20003fa6270 */
[----:B------:R-:W-:-:S04]  /*3b20*/  IMAD.HI.U32 R7, R3, R68, RZ ;  /* 0x0000004403077227 */ /* 0x000fc800078e00ff */
[----:B------:R-:W-:Y:S01]  /*3b30*/  @!P1 IMAD.IADD R64, R64, 0x1, -R2 ;  /* 0x0000000140409824 */ /* 0x000fe200078e0a02 */
[----:B------:R-:W-:Y:S01]  /*3b40*/  ISETP.GE.AND P1, PT, R9, RZ, PT ;  /* 0x000000ff0900720c */ /* 0x000fe20003f26270 */
[C---:B------:R-:W-:Y:S02]  /*3b50*/  IMAD R67, R2.reuse, R8, R67 ;  /* 0x0000000802437224 */ /* 0x040fe400078e0243 */
[----:B------:R-:W-:Y:S02]  /*3b60*/  IMAD.MOV R9, RZ, RZ, -R7 ;  /* 0x000000ffff097224 */ /* 0x000fe400078e0a07 */
[----:B------:R-:W-:Y:S01]  /*3b70*/  @!P2 IMAD.MOV R61, RZ, RZ, -R61 ;  /* 0x000000ffff3da224 */ /* 0x000fe200078e0a3d */
[C---:B------:R-:W-:Y:S01]  /*3b80*/  ISETP.GT.U32.AND P2, PT, R2.reuse, R67, PT ;  /* 0x000000430200720c */ /* 0x040fe20003f44070 */
[----:B------:R-:W-:Y:S01]  /*3b90*/  @!P0 IMAD.MOV R62, RZ, RZ, -R62 ;  /* 0x000000ffff3e8224 */ /* 0x000fe200078e0a3e */
[C---:B------:R-:W-:Y:S01]  /*3ba0*/  ISETP.GT.U32.AND P0, PT, R2.reuse, R66, PT ;  /* 0x000000420200720c */ /* 0x040fe20003f04070 */
[----:B------:R-:W-:-:S02]  /*3bb0*/  IMAD R68, R2, R9, R68 ;  /* 0x0000000902447224 */ /* 0x000fc400078e0244 */
[----:B------:R-:W-:Y:S02]  /*3bc0*/  @!P6 IMAD.IADD R65, R65, 0x1, -R2 ;  /* 0x000000014141e824 */ /* 0x000fe400078e0a02 */
[----:B------:R-:W-:Y:S01]  /*3bd0*/  IMAD.HI.U32 R7, R3, R69, RZ ;  /* 0x0000004503077227 */ /* 0x000fe200078e00ff */
[----:B------:R-:W-:-:S03]  /*3be0*/  ISETP.GT.U32.AND P6, PT, R2, R68, PT ;  /* 0x000000440200720c */ /* 0x000fc60003fc4070 */
[----:B------:R-:W-:Y:S02]  /*3bf0*/  VIADD R8, R252, 0x46 ;  /* 0x00000046fc087836 */ /* 0x000fe40000000000 */
[----:B------:R-:W-:Y:S02]  /*3c00*/  IMAD.MOV R7, RZ, RZ, -R7 ;  /* 0x000000ffff077224 */ /* 0x000fe400078e0a07 */
[--C-:B------:R-:W-:Y:S01]  /*3c10*/  @!P0 IMAD.IADD R66, R66, 0x1, -R2.reuse ;  /* 0x0000000142428824 */ /* 0x100fe200078e0a02 */
[----:B------:R-:W-:Y:S01]  /*3c20*/  IABS R70, R8 ;  /* 0x0000000800467213 */ /* 0x000fe20000000000 */
[--C-:B------:R-:W-:Y:S01]  /*3c30*/  @!P2 IMAD.IADD R67, R67, 0x1, -R2.reuse ;  /* 0x000000014343a824 */ /* 0x100fe200078e0a02 */
[----:B------:R-:W-:Y:S01]  /*3c40*/  ISETP.GE.AND P2, PT, R8, RZ, PT ;  /* 0x000000ff0800720c */ /* 0x000fe20003f46270 */
[----:B------:R-:W-:Y:S01]  /*3c50*/  IMAD R69, R2, R7, R69 ;  /* 0x0000000702457224 */ /* 0x000fe200078e0245 */
[----:B------:R-:W-:Y:S01]  /*3c60*/  ISETP.GE.AND P0, PT, R13, RZ, PT ;  /* 0x000000ff0d00720c */ /* 0x000fe20003f06270 */
[----:B------:R-:W-:Y:S01]  /*3c70*/  @!P6 IMAD.IADD R68, R68, 0x1, -R2 ;  /* 0x000000014444e824 */ /* 0x000fe200078e0a02 */
[C---:B------:R-:W-:Y:S01]  /*3c80*/  ISETP.GT.U32.AND P6, PT, R2.reuse, R67, PT ;  /* 0x000000430200720c */ /* 0x040fe20003fc4070 */
[----:B------:R-:W-:Y:S01]  /*3c90*/  @!P3 IMAD.MOV R66, RZ, RZ, -R66 ;  /* 0x000000ffff42b224 */ /* 0x000fe200078e0a42 */
[----:B------:R-:W-:Y:S01]  /*3ca0*/  ISETP.GT.U32.AND P3, PT, R2, R69, PT ;  /* 0x000000450200720c */ /* 0x000fe20003f64070 */
[----:B------:R-:W-:-:S04]  /*3cb0*/  IMAD.HI.U32 R7, R3, R70, RZ ;  /* 0x0000004603077227 */ /* 0x000fc800078e00ff */
[----:B------:R-:W-:Y:S01]  /*3cc0*/  @!P1 IMAD.MOV R65, RZ, RZ, -R65 ;  /* 0x000000ffff419224 */ /* 0x000fe200078e0a41 */
[----:B------:R-:W-:Y:S01]  /*3cd0*/  ISETP.GT.U32.AND P1, PT, R2, R68, PT ;  /* 0x000000440200720c */ /* 0x000fe20003f24070 */
[----:B------:R-:W-:Y:S02]  /*3ce0*/  IMAD.MOV R7, RZ, RZ, -R7 ;  /* 0x000000ffff077224 */ /* 0x000fe400078e0a07 */
[C---:B------:R-:W-:Y:S02]  /*3cf0*/  VIADD R9, R252.reuse, 0x47 ;  /* 0x00000047fc097836 */ /* 0x040fe40000000000 */
[----:B------:R-:W-:Y:S02]  /*3d00*/  VIADD R10, R252, 0x48 ;  /* 0x00000048fc0a7836 */ /* 0x000fe40000000000 */
[C---:B------:R-:W-:Y:S01]  /*3d10*/  IMAD R70, R2.reuse, R7, R70 ;  /* 0x0000000702467224 */ /* 0x040fe200078e0246 */
[----:B------:R-:W-:Y:S01]  /*3d20*/  IABS R71, R9 ;  /* 0x0000000900477213 */ /* 0x000fe20000000000 */
[--C-:B------:R-:W-:Y:S01]  /*3d30*/  @!P6 IMAD.IADD R67, R67, 0x1, -R2.reuse ;  /* 0x000000014343e824 */ /* 0x100fe200078e0a02 */
[----:B------:R-:W-:Y:S01]  /*3d40*/  IABS R72, R10 ;  /* 0x0000000a00487213 */ /* 0x000fe20000000000 */
[----:B------:R-:W-:Y:S01]  /*3d50*/  @!P3 IMAD.IADD R69, R69, 0x1, -R2 ;  /* 0x000000014545b824 */ /* 0x000fe200078e0a02 */
[----:B------:R-:W-:Y:S01]  /*3d60*/  ISETP.GT.U32.AND P6, PT, R2, R70, PT ;  /* 0x000000460200720c */ /* 0x000fe20003fc4070 */
[----:B------:R-:W-:Y:S01]  /*3d70*/  @!P4 IMAD.MOV R64, RZ, RZ, -R64 ;  /* 0x000000ffff40c224 */ /* 0x000fe200078e0a40 */
[----:B------:R-:W-:Y:S01]  /*3d80*/  ISETP.GE.AND P4, PT, R12, RZ, PT ;  /* 0x000000ff0c00720c */ /* 0x000fe20003f86270 */
[----:B------:R-:W-:Y:S01]  /*3d90*/  IMAD.HI.U32 R7, R3, R71, RZ ;  /* 0x0000004703077227 */ /* 0x000fe200078e00ff */
[----:B------:R-:W-:-:S03]  /*3da0*/  ISETP.GE.AND P3, PT, R10, RZ, PT ;  /* 0x000000ff0a00720c */ /* 0x000fc60003f66270 */
[----:B------:R-:W-:Y:S01]  /*3db0*/  @!P5 IMAD.MOV R67, RZ, RZ, -R67 ;  /* 0x000000ffff43d224 */ /* 0x000fe200078e0a43 */
[----:B------:R-:W-:Y:S01]  /*3dc0*/  ISETP.GT.U32.AND P5, PT, R2, R69, PT ;  /* 0x000000450200720c */ /* 0x000fe20003fa4070 */
[----:B------:R-:W-:Y:S01]  /*3dd0*/  @!P1 IMAD.IADD R68, R68, 0x1, -R2 ;  /* 0x0000000144449824 */ /* 0x000fe200078e0a02 */
[----:B------:R-:W-:Y:S01]  /*3de0*/  ISETP.GE.AND P1, PT, R9, RZ, PT ;  /* 0x000000ff0900720c */ /* 0x000fe20003f26270 */
[----:B------:R-:W-:-:S04]  /*3df0*/  IMAD.HI.U32 R8, R3, R72, RZ ;  /* 0x0000004803087227 */ /* 0x000fc800078e00ff */
[----:B------:R-:W-:Y:S02]  /*3e00*/  IMAD.MOV R9, RZ, RZ, -R7 ;  /* 0x000000ffff097224 */ /* 0x000fe400078e0a07 */
[----:B------:R-:W-:Y:S02]  /*3e10*/  VIADD R12, R252, 0x49 ;  /* 0x00000049fc0c7836 */ /* 0x000fe40000000000 */
[----:B------:R-:W-:Y:S02]  /*3e20*/  IMAD.MOV R11, RZ, RZ, -R8 ;  /* 0x000000ffff0b7224 */ /* 0x000fe400078e0a08 */
[C---:B------:R-:W-:Y:S01]  /*3e30*/  IMAD R71, R2.reuse, R9, R71 ;  /* 0x0000000902477224 */ /* 0x040fe200078e0247 */
[----:B------:R-:W-:Y:S01]  /*3e40*/  IABS R73, R12 ;  /* 0x0000000c00497213 */ /* 0x000fe20000000000 */
[----:B------:R-:W-:Y:S02]  /*3e50*/  IMAD R72, R2, R11, R72 ;  /* 0x0000000b02487224 */ /* 0x000fe400078e0248 */
[----:B------:R-:W-:-:S02]  /*3e60*/  @!P6 IMAD.IADD R70, R70, 0x1, -R2 ;  /* 0x000000014646e824 */ /* 0x000fc400078e0a02 */
[----:B------:R-:W-:Y:S01]  /*3e70*/  @!P4 IMAD.MOV R68, RZ, RZ, -R68 ;  /* 0x000000ffff44c224 */ /* 0x000fe200078e0a44 */
[C---:B------:R-:W-:Y:S01]  /*3e80*/  ISETP.GT.U32.AND P4, PT, R2.reuse, R71, PT ;  /* 0x000000470200720c */ /* 0x040fe20003f84070 */
[----:B------:R-:W-:Y:S01]  /*3e90*/  @!P5 IMAD.IADD R69, R69, 0x1, -R2 ;  /* 0x000000014545d824 */ /* 0x000fe200078e0a02 */
[C---:B------:R-:W-:Y:S01]  /*3ea0*/  ISETP.GT.U32.AND P6, PT, R2.reuse, R70, PT ;  /* 0x000000460200720c */ /* 0x040fe20003fc4070 */
[----:B------:R-:W-:Y:S01]  /*3eb0*/  IMAD.HI.U32 R7, R3, R73, RZ ;  /* 0x0000004903077227 */ /* 0x000fe200078e00ff */
[----:B------:R-:W-:-:S03]  /*3ec0*/  ISETP.GT.U32.AND P5, PT, R2, R72, PT ;  /* 0x000000480200720c */ /* 0x000fc60003fa4070 */
[----:B------:R-:W-:Y:S02]  /*3ed0*/  IMAD.MOV R7, RZ, RZ, -R7 ;  /* 0x000000ffff077224 */ /* 0x000fe400078e0a07 */
[----:B------:R-:W-:Y:S02]  /*3ee0*/  VIADD R9, R252, 0x4a ;  /* 0x0000004afc097836 */ /* 0x000fe40000000000 */
[----:B------:R-:W-:Y:S02]  /*3ef0*/  IMAD R73, R2, R7, R73 ;  /* 0x0000000702497224 */ /* 0x000fe400078e0249 */
[----:B------:R-:W-:Y:S01]  /*3f00*/  @!P4 IADD3 R71, R71, -R2, RZ ;  /* 0x800000024747c210 */ /* 0x000fe20007ffe0ff */
[----:B------:R-:W-:Y:S01]  /*3f10*/  VIADD R10, R252, 0x4b ;  /* 0x0000004bfc0a7836 */ /* 0x000fe20000000000 */
[----:B------:R-:W-:Y:S01]  /*3f20*/  IABS R74, R9 ;  /* 0x00000009004a7213 */ /* 0x000fe20000000000 */
[--C-:B------:R-:W-:Y:S01]  /*3f30*/  @!P6 IMAD.IADD R70, R70, 0x1, -R2.reuse ;  /* 0x000000014646e824 */ /* 0x100fe200078e0a02 */
[----:B------:R-:W-:Y:S01]  /*3f40*/  ISETP.GT.U32.AND P6, PT, R2, R73, PT ;  /* 0x000000490200720c */ /* 0x000fe20003fc4070 */
[----:B------:R-:W-:Y:S01]  /*3f50*/  @!P5 IMAD.IADD R72, R72, 0x1, -R2 ;  /* 0x000000014848d824 */ /* 0x000fe200078e0a02 */
[----:B------:R-:W-:Y:S01]  /*3f60*/  ISETP.GT.U32.AND P5, PT, R2, R71, PT ;  /* 0x000000470200720c */ /* 0x000fe20003fa4070 */
[----:B------:R-:W-:Y:S01]  /*3f70*/  IMAD.HI.U32 R7, R3, R74, RZ ;  /* 0x0000004a03077227 */ /* 0x000fe200078e00ff */
[----:B------:R-:W-:-:S02]  /*3f80*/  IABS R75, R10 ;  /* 0x0000000a004b7213 */ /* 0x000fc40000000000 */
[----:B------:R-:W-:Y:S01]  /*3f90*/  ISETP.GE.AND P4, PT, R12, RZ, PT ;  /* 0x000000ff0c00720c */ /* 0x000fe20003f86270 */
[----:B------:R-:W-:Y:S02]  /*3fa0*/  IMAD.MOV R7, RZ, RZ, -R7 ;  /* 0x000000ffff077224 */ /* 0x000fe400078e0a07 */
[----:B------:R-:W-:Y:S02]  /*3fb0*/  VIADD R13, R252, 0x4d ;  /* 0x0000004dfc0d7836 */ /* 0x000fe40000000000 */
[----:B------:R-:W-:Y:S02]  /*3fc0*/  IMAD R74, R2, R7, R74 ;  /* 0x00000007024a7224 */ /* 0x000fe400078e024a */
[----:B------:R-:W-:Y:S01]  /*3fd0*/  IMAD.HI.U32 R8, R3, R75, RZ ;  /* 0x0000004b03087227 */ /* 0x000fe200078e00ff */
[----:B------:R-:W-:-:S03]  /*3fe0*/  IABS R77, R13 ;  /* 0x0000000d004d7213 */ /* 0x000fc60000000000 */
[--C-:B------:R-:W-:Y:S01]  /*3ff0*/  @!P6 IMAD.IADD R73, R73, 0x1, -R2.reuse ;  /* 0x000000014949e824 */ /* 0x100fe200078e0a02 */
[C---:B------:R-:W-:Y:S01]  /*4000*/  ISETP.GT.U32.AND P6, PT, R2.reuse, R72, PT ;  /* 0x000000480200720c */ /* 0x040fe20003fc4070 */
[----:B------:R-:W-:Y:S01]  /*4010*/  @!P5 IMAD.IADD R71, R71, 0x1, -R2 ;  /* 0x000000014747d824 */ /* 0x000fe200078e0a02 */
[----:B------:R-:W-:Y:S01]  /*4020*/  ISETP.GT.U32.AND P5, PT, R2, R74, PT ;  /* 0x0000004a0200720c */ /* 0x000fe20003fa4070 */
[----:B------:R-:W-:Y:S02]  /*4030*/  IMAD.MOV R8, RZ, RZ, -R8 ;  /* 0x000000ffff087224 */ /* 0x000fe400078e0a08 */
[----:B------:R-:W-:Y:S02]  /*4040*/  VIADD R11, R252, 0x4c ;  /* 0x0000004cfc0b7836 */ /* 0x000fe40000000000 */
[----:B------:R-:W-:Y:S02]  /*4050*/  IMAD R75, R2, R8, R75 ;  /* 0x00000008024b7224 */ /* 0x000fe400078e024b */
[----:B------:R-:W-:Y:S01]  /*4060*/  IMAD.HI.U32 R8, R3, R77, RZ ;  /* 0x0000004d03087227 */ /* 0x000fe200078e00ff */
[----:B------:R-:W-:-:S03]  /*4070*/  IABS R76, R11 ;  /* 0x0000000b004c7213 */ /* 0x000fc60000000000 */
[----:B------:R-:W-:Y:S02]  /*4080*/  IMAD.MOV R8, RZ, RZ, -R8 ;  /* 0x000000ffff087224 */ /* 0x000fe400078e0a08 */
[--C-:B------:R-:W-:Y:S01]  /*4090*/  @!P6 IMAD.IADD R72, R72, 0x1, -R2.reuse ;  /* 0x000000014848e824 */ /* 0x100fe200078e0a02 */
[C---:B------:R-:W-:Y:S01]  /*40a0*/  ISETP.GT.U32.AND P6, PT, R2.reuse, R75, PT ;  /* 0x0000004b0200720c */ /* 0x040fe20003fc4070 */
[----:B------:R-:W-:Y:S02]  /*40b0*/  IMAD R77, R2, R8, R77 ;  /* 0x00000008024d7224 */ /* 0x000fe400078e024d */
[----:B------:R-:W-:Y:S02]  /*40c0*/  @!P5 IMAD.IADD R74, R74, 0x1, -R2 ;  /* 0x000000014a4ad824 */ /* 0x000fe400078e0a02 */
[----:B------:R-:W-:Y:S01]  /*40d0*/  @!P2 IMAD.MOV R70, RZ, RZ, -R70 ;  /* 0x000000ffff46a224 */ /* 0x000fe200078e0a46 */
[----:B------:R-:W-:Y:S01]  /*40e0*/  ISETP.GE.AND P2, PT, R9, RZ, PT ;  /* 0x000000ff0900720c */ /* 0x000fe20003f46270 */
[----:B------:R-:W-:Y:S01]  /*40f0*/  @!P1 IMAD.MOV R71, RZ, RZ, -R71 ;  /* 0x000000ffff479224 */ /* 0x000fe200078e0a47 */
[C---:B------:R-:W-:Y:S01]  /*4100*/  ISETP.GT.U32.AND P1, PT, R2.reuse, R74, PT ;  /* 0x0000004a0200720c */ /* 0x040fe20003f24070 */
[----:B------:R-:W-:Y:S01]  /*4110*/  @!P3 IMAD.MOV R72, RZ, RZ, -R72 ;  /* 0x000000ffff48b224 */ /* 0x000fe200078e0a48 */
[----:B------:R-:W-:Y:S01]  /*4120*/  ISETP.GT.U32.AND P3, PT, R2, R77, PT ;  /* 0x0000004d0200720c */ /* 0x000fe20003f64070 */
[----:B------:R-:W-:-:S02]  /*4130*/  VIADD R9, R252, 0x4e ;  /* 0x0000004efc097836 */ /* 0x000fc40000000000 */
[----:B------:R-:W-:-:S03]  /*4140*/  IMAD.HI.U32 R7, R3, R76, RZ ;  /* 0x0000004c03077227 */ /* 0x000fc600078e00ff */
[----:B------:R-:W-:Y:S01]  /*4150*/  IABS R78, R9 ;  /* 0x00000009004e7213 */ /* 0x000fe20000000000 */
[----:B------:R-:W-:Y:S02]  /*4160*/  IMAD.MOV R7, RZ, RZ, -R7 ;  /* 0x000000ffff077224 */ /* 0x000fe400078e0a07 */
[----:B------:R-:W-:Y:S02]  /*4170*/  VIADD R8, R252, 0x4f ;  /* 0x0000004ffc087836 */ /* 0x000fe40000000000 */
[C---:B------:R-:W-:Y:S02]  /*4180*/  IMAD R76, R2.reuse, R7, R76 ;  /* 0x00000007024c7224 */ /* 0x040fe400078e024c */
[----:B------:R-:W-:Y:S01]  /*4190*/  IMAD.HI.U32 R7, R3, R78, RZ ;  /* 0x0000004e03077227 */ /* 0x000fe200078e00ff */
[----:B------:R-:W-:Y:S02]  /*41a0*/  IABS R79, R8 ;  /* 0x00000008004f7213 */ /* 0x000fe40000000000 */
[----:B------:R-:W-:Y:S01]  /*41b0*/  ISETP.GT.U32.AND P5, PT, R2, R76, PT ;  /* 0x0000004c0200720c */ /* 0x000fe20003fa4070 */
[----:B------:R-:W-:-:S02]  /*41c0*/  @!P6 IMAD.IADD R75, R75, 0x1, -R2 ;  /* 0x000000014b4be824 */ /* 0x000fc400078e0a02 */
[--C-:B------:R-:W-:Y:S01]  /*41d0*/  @!P1 IMAD.IADD R74, R74, 0x1, -R2.reuse ;  /* 0x000000014a4a9824 */ /* 0x100fe200078e0a02 */
[----:B------:R-:W-:Y:S01]  /*41e0*/  ISETP.GE.AND P1, PT, R13, RZ, PT ;  /* 0x000000ff0d00720c */ /* 0x000fe20003f26270 */
[----:B------:R-:W-:Y:S01]  /*41f0*/  @!P3 IMAD.IADD R77, R77, 0x1, -R2 ;  /* 0x000000014d4db824 */ /* 0x000fe200078e0a02 */
[C---:B------:R-:W-:Y:S01]  /*4200*/  ISETP.GT.U32.AND P6, PT, R2.reuse, R75, PT ;  /* 0x0000004b0200720c */ /* 0x040fe20003fc4070 */
[----:B------:R-:W-:Y:S01]  /*4210*/  IMAD.MOV R7, RZ, RZ, -R7 ;  /* 0x000000ffff077224 */ /* 0x000fe200078e0a07 */
[----:B------:R-:W-:Y:S01]  /*4220*/  ISETP.GE.AND P3, PT, R9, RZ, PT ;  /* 0x000000ff0900720c */ /* 0x000fe20003f66270 */
[----:B------:R-:W-:Y:S01]  /*4230*/  @!P2 IMAD.MOV R74, RZ, RZ, -R74 ;  /* 0x000000ffff4aa224 */ /* 0x000fe200078e0a4a */
[C---:B------:R-:W-:Y:S01]  /*4240*/  ISETP.GT.U32.AND P2, PT, R2.reuse, R77, PT ;  /* 0x0000004d0200720c */ /* 0x040fe20003f44070 */
[----:B------:R-:W-:Y:S01]  /*4250*/  IMAD R78, R2, R7, R78 ;  /* 0x00000007024e7224 */ /* 0x000fe200078e024e */
[----:B------:R-:W-:Y:S01]  /*4260*/  IADD3 R9, R252, 0x52, RZ ;  /* 0x00000052fc097810 */ /* 0x000fe20007ffe0ff */
[----:B------:R-:W-:-:S03]  /*4270*/  IMAD.HI.U32 R7, R3, R79, RZ ;  /* 0x0000004f03077227 */ /* 0x000fc600078e00ff */
[----:B------:R-:W-:Y:S01]  /*4280*/  IABS R82, R9 ;  /* 0x0000000900527213 */ /* 0x000fe20000000000 */
[----:B------:R-:W-:Y:S01]  /*4290*/  @!P0 IMAD.MOV R69, RZ, RZ, -R69 ;  /* 0x000000ffff458224 */ /* 0x000fe200078e0a45 */
[----:B------:R-:W-:Y:S01]  /*42a0*/  ISETP.GT.U32.AND P0, PT, R2, R73, PT ;  /* 0x000000490200720c */ /* 0x000fe20003f04070 */
[----:B------:R-:W-:Y:S02]  /*42b0*/  IMAD.MOV R7, RZ, RZ, -R7 ;  /* 0x000000ffff077224 */ /* 0x000fe400078e0a07 */
[--C-:B------:R-:W-:Y:S02]  /*42c0*/  @!P5 IMAD.IADD R76, R76, 0x1, -R2.reuse ;  /* 0x000000014c4cd824 */ /* 0x100fe400078e0a02 */
[C---:B------:R-:W-:Y:S02]  /*42d0*/  IMAD R79, R2.reuse, R7, R79 ;  /* 0x00000007024f7224 */ /* 0x040fe400078e024f */
[--C-:B------:R-:W-:Y:S01]  /*42e0*/  @!P6 IMAD.IADD R75, R75, 0x1, -R2.reuse ;  /* 0x000000014b4be824 */ /* 0x100fe200078e0a02 */
[C---:B------:R-:W-:Y:S01]  /*42f0*/  ISETP.GT.U32.AND P6, PT, R2.reuse, R78, PT ;  /* 0x0000004e0200720c */ /* 0x040fe20003fc4070 */
[--C-:B------:R-:W-:Y:S01]  /*4300*/  @!P2 IMAD.IADD R77, R77, 0x1, -R2.reuse ;  /* 0x000000014d4da824 */ /* 0x100fe200078e0a02 */
[----:B------:R-:W-:Y:S01]  /*4310*/  ISETP.GT.U32.AND P2, PT, R2, R79, PT ;  /* 0x0000004f0200720c */ /* 0x000fe20003f44070 */
[----:B------:R-:W-:Y:S01]  /*4320*/  VIADD R7, R252, 0x50 ;  /* 0x00000050fc077836 */ /* 0x000fe20000000000 */
[----:B------:R-:W-:Y:S01]  /*4330*/  ISETP.GT.U32.AND P5, PT, R2, R76, PT ;  /* 0x0000004c0200720c */ /* 0x000fe20003fa4070 */
[--C-:B------:R-:W-:Y:S01]  /*4340*/  @!P0 IMAD.IADD R73, R73, 0x1, -R2.reuse ;  /* 0x0000000149498824 */ /* 0x100fe200078e0a02 */
[----:B------:R-:W-:Y:S01]  /*4350*/  ISETP.GE.AND P0, PT, R10, RZ, PT ;  /* 0x000000ff0a00720c */ /* 0x000fe20003f06270 */
[----:B------:R-:W-:Y:S01]  /*4360*/  @!P1 IMAD.MOV R77, RZ, RZ, -R77 ;  /* 0x000000ffff4d9224 */ /* 0x000fe200078e0a4d */
[----:B------:R-:W-:Y:S01]  /*4370*/  IABS R80, R7 ;  /* 0x0000000700507213 */ /* 0x000fe20000000000 */
[----:B------:R-:W-:Y:S01]  /*4380*/  @!P4 IMAD.MOV R73, RZ, RZ, -R73 ;  /* 0x000000ffff49c224 */ /* 0x000fe200078e0a49 */
[----:B------:R-:W-:Y:S01]  /*4390*/  ISETP.GE.AND P4, PT, R11, RZ, PT ;  /* 0x000000ff0b00720c */ /* 0x000fe20003f86270 */
[----:B------:R-:W-:Y:S01]  /*43a0*/  VIADD R10, R252, 0x53 ;  /* 0x00000053fc0a7836 */ /* 0x000fe20000000000 */
[----:B------:R-:W-:Y:S01]  /*43b0*/  ISETP.GE.AND P1, PT, R9, RZ, PT ;  /* 0x000000ff0900720c */ /* 0x000fe20003f26270 */
[----:B------:R-:W-:-:S02]  /*43c0*/  @!P6 IMAD.IADD R78, R78, 0x1, -R2 ;  /* 0x000000014e4ee824 */ /* 0x000fc400078e0a02 */
[--C-:B------:R-:W-:Y:S01]  /*43d0*/  @!P2 IMAD.IADD R79, R79, 0x1, -R2.reuse ;  /* 0x000000014f4fa824 */ /* 0x100fe200078e0a02 */
[----:B------:R-:W-:Y:S01]  /*43e0*/  IABS R83, R10 ;  /* 0x0000000a00537213 */ /* 0x000fe20000000000 */
[----:B------:R-:W-:Y:S01]  /*43f0*/  @!P5 IMAD.IADD R76, R76, 0x1, -R2 ;  /* 0x000000014c4cd824 */ /* 0x000fe200078e0a02 */
[----:B------:R-:W-:Y:S01]  /*4400*/  ISETP.GE.AND P5, PT, R8, RZ, PT ;  /* 0x000000ff0800720c */ /* 0x000fe20003fa6270 */
[----:B------:R-:W-:Y:S01]  /*4410*/  VIADD R8, R252, 0x51 ;  /* 0x00000051fc087836 */ /* 0x000fe20000000000 */
[C---:B------:R-:W-:Y:S01]  /*4420*/  ISETP.GT.U32.AND P6, PT, R2.reuse, R78, PT ;  /* 0x0000004e0200720c */ /* 0x040fe20003fc4070 */
[----:B------:R-:W-:Y:S01]  /*4430*/  @!P0 IMAD.MOV R75, RZ, RZ, -R75 ;  /* 0x000000ffff4b8224 */ /* 0x000fe200078e0a4b */
[----:B------:R-:W-:Y:S01]  /*4440*/  ISETP.GT.U32.AND P2, PT, R2, R79, PT ;  /* 0x0000004f0200720c */ /* 0x000fe20003f44070 */
[----:B------:R-:W-:Y:S01]  /*4450*/  @!P4 IMAD.MOV R76, RZ, RZ, -R76 ;  /* 0x000000ffff4cc224 */ /* 0x000fe200078e0a4c */
[----:B------:R-:W-:Y:S01]  /*4460*/  ISETP.GE.AND P0, PT, R7, RZ, PT ;  /* 0x000000ff0700720c */ /* 0x000fe20003f06270 */
[----:B------:R-:W-:Y:S01]  /*4470*/  IMAD.HI.U32 R7, R3, R80, RZ ;  /* 0x0000005003077227 */ /* 0x000fe200078e00ff */
[----:B------:R-:W-:-:S02]  /*4480*/  ISETP.GE.AND P4, PT, R8, RZ, PT ;  /* 0x000000ff0800720c */ /* 0x000fc40003f86270 */
[----:B------:R-:W-:Y:S01]  /*4490*/  IABS R81, R8 ;  /* 0x0000000800517213 */ /* 0x000fe20000000000 */
[----:B------:R-:W-:-:S04]  /*44a0*/  IMAD.HI.U32 R8, R3, R82, RZ ;  /* 0x0000005203087227 */ /* 0x000fc800078e00ff */
[----:B------:R-:W-:Y:S02]  /*44b0*/  IMAD.MOV R9, RZ, RZ, -R7 ;  /* 0x000000ffff097224 */ /* 0x000fe400078e0a07 */
[----:B------:R-:W-:Y:S02]  /*44c0*/  IMAD.MOV R11, RZ, RZ, -R8 ;  /* 0x000000ffff0b7224 */ /* 0x000fe400078e0a08 */
[----:B------:R-:W-:Y:S01]  /*44d0*/  @!P6 IMAD.IADD R78, R78, 0x1, -R2 ;  /* 0x000000014e4ee824 */ /* 0x000fe200078e0a02 */
[----:B------:R-:W-:Y:S01]  /*44e0*/  ISETP.GE.AND P6, PT, R10, RZ, PT ;  /* 0x000000ff0a00720c */ /* 0x000fe20003fc6270 */
[C---:B------:R-:W-:Y:S02]  /*44f0*/  IMAD R80, R2.reuse, R9, R80 ;  /* 0x0000000902507224 */ /* 0x040fe400078e0250 */
[----:B------:R-:W-:Y:S02]  /*4500*/  @!P2 IMAD.IADD R79, R79, 0x1, -R2 ;  /* 0x000000014f4fa824 */ /* 0x000fe400078e0a02 */
[----:B------:R-:W-:-:S02]  /*4510*/  IMAD R82, R2, R11, R82 ;  /* 0x0000000b02527224 */ /* 0x000fc400078e0252 */
[----:B------:R-:W-:Y:S01]  /*4520*/  @!P3 IMAD.MOV R78, RZ, RZ, -R78 ;  /* 0x000000ffff4eb224 */ /* 0x000fe200078e0a4e */
[C---:B------:R-:W-:Y:S01]  /*4530*/  ISETP.GT.U32.AND P3, PT, R2.reuse, R80, PT ;  /* 0x000000500200720c */ /* 0x040fe20003f64070 */
[----:B------:R-:W-:Y:S01]  /*4540*/  @!P5 IMAD.MOV R79, RZ, RZ, -R79 ;  /* 0x000000ffff4fd224 */ /* 0x000fe200078e0a4f */
[----:B------:R-:W-:Y:S01]  /*4550*/  ISETP.GT.U32.AND P5, PT, R2, R82, PT ;  /* 0x000000520200720c */ /* 0x000fe20003fa4070 */
[----:B------:R-:W-:-:S04]  /*4560*/  IMAD.HI.U32 R7, R3, R81, RZ ;  /* 0x0000005103077227 */ /* 0x000fc800078e00ff */
[----:B------:R-:W-:Y:S02]  /*4570*/  IMAD.MOV R9, RZ, RZ, -R7 ;  /* 0x000000ffff097224 */ /* 0x000fe400078e0a07 */
[----:B------:R-:W-:Y:S02]  /*4580*/  VIADD R10, R252, 0x55 ;  /* 0x00000055fc0a7836 */ /* 0x000fe40000000000 */
[----:B------:R-:W-:Y:S02]  /*4590*/  IMAD R81, R2, R9, R81 ;  /* 0x0000000902517224 */ /* 0x000fe400078e0251 */
[--C-:B------:R-:W-:Y:S01]  /*45a0*/  @!P3 IMAD.IADD R80, R80, 0x1, -R2.reuse ;  /* 0x000000015050b824 */ /* 0x100fe200078e0a02 */
[----:B------:R-:W-:Y:S01]  /*45b0*/  IABS R85, R10 ;  /* 0x0000000a00557213 */ /* 0x000fe20000000000 */
[----:B------:R-:W-:Y:S01]  /*45c0*/  @!P5 IMAD.IADD R82, R82, 0x1, -R2 ;  /* 0x000000015252d824 */ /* 0x000fe200078e0a02 */
[C---:B------:R-:W-:Y:S01]  /*45d0*/  ISETP.GT.U32.AND P2, PT, R2.reuse, R81, PT ;  /* 0x000000510200720c */ /* 0x040fe20003f44070 */
[----:B------:R-:W-:Y:S01]  /*45e0*/  IMAD.HI.U32 R7, R3, R83, RZ ;  /* 0x0000005303077227 */ /* 0x000fe200078e00ff */
[----:B------:R-:W-:-:S02]  /*45f0*/  ISETP.GT.U32.AND P3, PT, R2, R80, PT ;  /* 0x000000500200720c */ /* 0x000fc40003f64070 */
[----:B------:R-:W-:Y:S01]  /*4600*/  ISETP.GT.U32.AND P5, PT, R2, R82, PT ;  /* 0x000000520200720c */ /* 0x000fe20003fa4070 */
[----:B------:R-:W-:-:S04]  /*4610*/  IMAD.HI.U32 R8, R3, R85, RZ ;  /* 0x0000005503087227 */ /* 0x000fc800078e00ff */
[----:B------:R-:W-:Y:S02]  /*4620*/  IMAD.MOV R7, RZ, RZ, -R7 ;  /* 0x000000ffff077224 */ /* 0x000fe400078e0a07 */
[----:B------:R-:W-:Y:S02]  /*4630*/  VIADD R9, R252, 0x54 ;  /* 0x00000054fc097836 */ /* 0x000fe40000000000 */
[----:B------:R-:W-:Y:S02]  /*4640*/  IMAD.MOV R8, RZ, RZ, -R8 ;  /* 0x000000ffff087224 */ /* 0x000fe400078e0a08 */
[C---:B------:R-:W-:Y:S01]  /*4650*/  IMAD R83, R2.reuse, R7, R83 ;  /* 0x0000000702537224 */ /* 0x040fe200078e0253 */
[----:B------:R-:W-:Y:S01]  /*4660*/  IABS R84, R9 ;  /* 0x0000000900547213 */ /* 0x000fe20000000000 */
[----:B------:R-:W-:Y:S02]  /*4670*/  @!P2 IMAD.IADD R81, R81, 0x1, -R2 ;  /* 0x000000015151a824 */ /* 0x000fe400078e0a02 */
[----:B------:R-:W-:-:S02]  /*4680*/  IMAD R85, R2, R8, R85 ;  /* 0x0000000802557224 */ /* 0x000fc400078e0255 */
[--C-:B------:R-:W-:Y:S01]  /*4690*/  @!P3 IMAD.IADD R80, R80, 0x1, -R2.reuse ;  /* 0x000000015050b824 */ /* 0x100fe200078e0a02 */
[----:B------:R-:W-:Y:S01]  /*46a0*/  ISETP.GT.U32.AND P3, PT, R2, R83, PT ;  /* 0x000000530200720c */ /* 0x000fe20003f64070 */
[----:B------:R-:W-:Y:S01]  /*46b0*/  @!P5 IMAD.IADD R82, R82, 0x1, -R2 ;  /* 0x000000015252d824 */ /* 0x000fe200078e0a02 */
[----:B------:R-:W-:Y:S01]  /*46c0*/  ISETP.GT.U32.AND P2, PT, R2, R81, PT ;  /* 0x000000510200720c */ /* 0x000fe20003f44070 */
[----:B------:R-:W-:Y:S01]  /*46d0*/  VIADD R11, R252, 0x56 ;  /* 0x00000056fc0b7836 */ /* 0x000fe20000000000 */
[----:B------:R-:W-:Y:S01]  /*46e0*/  ISETP.GT.U32.AND P5, PT, R2, R85, PT ;  /* 0x000000550200720c */ /* 0x000fe20003fa4070 */
[----:B------:R-:W-:-:S03]  /*46f0*/  IMAD.HI.U32 R7, R3, R84, RZ ;  /* 0x0000005403077227 */ /* 0x000fc600078e00ff */
[----:B------:R-:W-:Y:S01]  /*4700*/  IABS R86, R11 ;  /* 0x0000000b00567213 */ /* 0x000fe20000000000 */
[----:B------:R-:W-:Y:S02]  /*4710*/  IMAD.MOV R7, RZ, RZ, -R7 ;  /* 0x000000ffff077224 */ /* 0x000fe400078e0a07 */
[----:B------:R-:W-:Y:S02]  /*4720*/  VIADD R13, R252, 0x58 ;  /* 0x00000058fc0d7836 */ /* 0x000fe40000000000 */
[----:B------:R-:W-:Y:S01]  /*4730*/  IMAD R84, R2, R7, R84 ;  /* 0x0000000702547224 */ /* 0x000fe200078e0254 */
[----:B------:R-:W-:Y:S01]  /*4740*/  @!P3 IADD3 R83, R83, -R2, RZ ;  /* 0x800000025353b210 */ /* 0x000fe20007ffe0ff */
[----:B------:R-:W-:Y:S01]  /*4750*/  VIADD R12, R252, 0x57 ;  /* 0x00000057fc0c7836 */ /* 0x000fe20000000000 */
[----:B------:R-:W-:Y:S01]  /*4760*/  IABS R88, R13 ;  /* 0x0000000d00587213 */ /* 0x000fe20000000000 */
[----:B------:R-:W-:Y:S01]  /*4770*/  IMAD.HI.U32 R7, R3, R86, RZ ;  /* 0x0000005603077227 */ /* 0x000fe200078e00ff */
[----:B------:R-:W-:-:S02]  /*4780*/  ISETP.GE.AND P3, PT, R9, RZ, PT ;  /* 0x000000ff0900720c */ /* 0x000fc40003f66270 */
[----:B------:R-:W-:Y:S01]  /*4790*/  IABS R87, R12 ;  /* 0x0000000c00577213 */ /* 0x000fe20000000000 */
[--C-:B------:R-:W-:Y:S01]  /*47a0*/  @!P2 IMAD.IADD R81, R81, 0x1, -R2.reuse ;  /* 0x000000015151a824 */ /* 0x100fe200078e0a02 */
[C---:B------:R-:W-:Y:S01]  /*47b0*/  ISETP.GT.U32.AND P2, PT, R2.reuse, R84, PT ;  /* 0x000000540200720c */ /* 0x040fe20003f44070 */
[----:B------:R-:W-:Y:S02]  /*47c0*/  @!P5 IMAD.IADD R85, R85, 0x1, -R2 ;  /* 0x000000015555d824 */ /* 0x000fe400078e0a02 */
[----:B------:R-:W-:Y:S01]  /*47d0*/  @!P0 IMAD.MOV R80, RZ, RZ, -R80 ;  /* 0x000000ffff508224 */ /* 0x000fe200078e0a50 */
[C---:B------:R-:W-:Y:S01]  /*47e0*/  ISETP.GT.U32.AND P0, PT, R2.reuse, R83, PT ;  /* 0x000000530200720c */ /* 0x040fe20003f04070 */
[----:B------:R-:W-:Y:S02]  /*47f0*/  IMAD.MOV R7, RZ, RZ, -R7 ;  /* 0x000000ffff077224 */ /* 0x000fe400078e0a07 */
[----:B------:R-:W-:Y:S01]  /*4800*/  @!P4 IMAD.MOV R81, RZ, RZ, -R81 ;  /* 0x000000ffff51c224 */ /* 0x000fe200078e0a51 */
[C---:B------:R-:W-:Y:S01]  /*4810*/  ISETP.GT.U32.AND P4, PT, R2.reuse, R85, PT ;  /* 0x000000550200720c */ /* 0x040fe20003f84070 */
[----:B------:R-:W-:-:S02]  /*4820*/  IMAD R86, R2, R7, R86 ;  /* 0x0000000702567224 */ /* 0x000fc400078e0256 */
[----:B------:R-:W-:-:S04]  /*4830*/  IMAD.HI.U32 R7, R3, R88, RZ ;  /* 0x0000005803077227 */ /* 0x000fc800078e00ff */
[----:B------:R-:W-:-:S04]  /*4840*/  IMAD.HI.U32 R8, R3, R87, RZ ;  /* 0x0000005703087227 */ /* 0x000fc800078e00ff */
[----:B------:R-:W-:Y:S02]  /*4850*/  IMAD.MOV R7, RZ, RZ, -R7 ;  /* 0x000000ffff077224 */ /* 0x000fe400078e0a07 */
[----:B------:R-:W-:Y:S02]  /*4860*/  IMAD.MOV R8, RZ, RZ, -R8 ;  /* 0x000000ffff087224 */ /* 0x000fe400078e0a08 */
[----:B------:R-:W-:Y:S01]  /*4870*/  @!P2 IMAD.IADD R84, R84, 0x1, -R2 ;  /* 0x000000015454a824 */ /* 0x000fe200078e0a02 */
[----:B------:R-:W-:Y:S01]  /*4880*/  ISETP.GE.AND P2, PT, R10, RZ, PT ;  /* 0x000000ff0a00720c */ /* 0x000fe20003f46270 */
[C---:B------:R-:W-:Y:S02]  /*4890*/  IMAD R88, R2.reuse, R7, R88 ;  /* 0x0000000702587224 */ /* 0x040fe400078e0258 */
[C---:B------:R-:W-:Y:S01]  /*48a0*/  IMAD R87, R2.reuse, R8, R87 ;  /* 0x0000000802577224 */ /* 0x040fe200078e0257 */
[C---:B------:R-:W-:Y:S01]  /*48b0*/  ISETP.GT.U32.AND P5, PT, R2.reuse, R84, PT ;  /* 0x000000540200720c */ /* 0x040fe20003fa4070 */
[--C-:B------:R-:W-:Y:S01]  /*48c0*/  @!P0 IMAD.IADD R83, R83, 0x1, -R2.reuse ;  /* 0x0000000153538824 */ /* 0x100fe200078e0a02 */
[C---:B------:R-:W-:Y:S01]  /*48d0*/  ISETP.GT.U32.AND P0, PT, R2.reuse, R86, PT ;  /* 0x000000560200720c */ /* 0x040fe20003f04070 */
[----:B------:R-:W-:Y:S01]  /*48e0*/  @!P4 IMAD.IADD R85, R85, 0x1, -R2 ;  /* 0x000000015555c824 */ /* 0x000fe200078e0a02 */
[C---:B------:R-:W-:Y:S01]  /*48f0*/  ISETP.GT.U32.AND P4, PT, R2.reuse, R88, PT ;  /* 0x000000580200720c */ /* 0x040fe20003f84070 */
[----:B------:R-:W-:Y:S01]  /*4900*/  @!P6 IMAD.MOV R83, RZ, RZ, -R83 ;  /* 0x000000ffff53e224 */ /* 0x000fe200078e0a53 */
[----:B------:R-:W-:Y:S01]  /*4910*/  ISETP.GT.U32.AND P6, PT, R2, R87, PT ;  /* 0x000000570200720c */ /* 0x000fe20003fc4070 */
[----:B------:R-:W-:-:S02]  /*4920*/  VIADD R9, R252, 0x59 ;  /* 0x00000059fc097836 */ /* 0x000fc40000000000 */
[----:B------:R-:W-:Y:S02]  /*4930*/  VIADD R10, R252, 0x5a ;  /* 0x0000005afc0a7836 */ /* 0x000fe40000000000 */
[----:B------:R-:W-:Y:S01]  /*4940*/  @!P1 IMAD.MOV R82, RZ, RZ, -R82 ;  /* 0x000000ffff529224 */ /* 0x000fe200078e0a52 */
[----:B------:R-:W-:Y:S01]  /*4950*/  IABS R89, R9 ;  /* 0x0000000900597213 */ /* 0x000fe20000000000 */
[--C-:B------:R-:W-:Y:S01]  /*4960*/  @!P5 IMAD.IADD R84, R84, 0x1, -R2.reuse ;  /* 0x000000015454d824 */ /* 0x100fe200078e0a02 */
[----:B------:R-:W-:Y:S01]  /*4970*/  IABS R90, R10 ;  /* 0x0000000a005a7213 */ /* 0x000fe20000000000 */
        /* <DEDUP_REMOVED lines=8> */
[----:B------:R-:W-:Y:S01]  /*4a00*/  @!P3 IMAD.MOV R84, RZ, RZ, -R84 ;  /* 0x000000ffff54b224 */ /* 0x000fe200078e0a54 */
[C---:B------:R-:W-:Y:S01]  /*4a10*/  ISETP.GT.U32.AND P3, PT, R2.reuse, R88, PT ;  /* 0x000000580200720c */ /* 0x040fe20003f64070 */
[----:B------:R-:W-:Y:S01]  /*4a20*/  IMAD.MOV R8, RZ, RZ, -R7 ;  /* 0x000000ffff087224 */ /* 0x000fe200078e0a07 */
[----:B------:R-:W-:Y:S01]  /*4a30*/  ISETP.GT.U32.AND P4, PT, R2, R87, PT ;  /* 0x000000570200720c */ /* 0x000fe20003f84070 */
[----:B------:R-:W-:-:S04]  /*4a40*/  IMAD.HI.U32 R7, R3, R90, RZ ;  /* 0x0000005a03077227 */ /* 0x000fc800078e00ff */
[----:B------:R-:W-:Y:S02]  /*4a50*/  IMAD.MOV R7, RZ, RZ, -R7 ;  /* 0x000000ffff077224 */ /* 0x000fe400078e0a07 */
[C---:B------:R-:W-:Y:S02]  /*4a60*/  IMAD R89, R2.reuse, R8, R89 ;  /* 0x0000000802597224 */ /* 0x040fe400078e0259 */
[----:B------:R-:W-:Y:S02]  /*4a70*/  IMAD R90, R2, R7, R90 ;  /* 0x00000007025a7224 */ /* 0x000fe400078e025a */
[--C-:B------:R-:W-:Y:S01]  /*4a80*/  @!P6 IMAD.IADD R86, R86, 0x1, -R2.reuse ;  /* 0x000000015656e824 */ /* 0x100fe200078e0a02 */
[----:B------:R-:W-:Y:S01]  /*4a90*/  ISETP.GT.U32.AND P6, PT, R2, R89, PT ;  /* 0x000000590200720c */ /* 0x000fe20003fc4070 */
[----:B------:R-:W-:Y:S02]  /*4aa0*/  VIADD R12, R252, 0x5c ;  /* 0x0000005cfc0c7836 */ /* 0x000fe40000000000 */
[----:B------:R-:W-:Y:S01]  /*4ab0*/  @!P3 IMAD.IADD R88, R88, 0x1, -R2 ;  /* 0x000000015858b824 */ /* 0x000fe200078e0a02 */
[----:B------:R-:W-:Y:S01]  /*4ac0*/  ISETP.GT.U32.AND P3, PT, R2, R90, PT ;  /* 0x0000005a0200720c */ /* 0x000fe20003f64070 */
[C---:B------:R-:W-:Y:S01]  /*4ad0*/  VIADD R11, R252.reuse, 0x5b ;  /* 0x0000005bfc0b7836 */ /* 0x040fe20000000000 */
[----:B------:R-:W-:Y:S01]  /*4ae0*/  IABS R92, R12 ;  /* 0x0000000c005c7213 */ /* 0x000fe20000000000 */
[----:B------:R-:W-:-:S02]  /*4af0*/  VIADD R13, R252, 0x5d ;  /* 0x0000005dfc0d7836 */ /* 0x000fc40000000000 */
[----:B------:R-:W-:Y:S01]  /*4b00*/  @!P4 IMAD.IADD R87, R87, 0x1, -R2 ;  /* 0x000000015757c824 */ /* 0x000fe200078e0a02 */
[----:B------:R-:W-:Y:S01]  /*4b10*/  IABS R91, R11 ;  /* 0x0000000b005b7213 */ /* 0x000fe20000000000 */
[----:B------:R-:W-:Y:S01]  /*4b20*/  IMAD.HI.U32 R8, R3, R92, RZ ;  /* 0x0000005c03087227 */ /* 0x000fe200078e00ff */
[----:B------:R-:W-:Y:S02]  /*4b30*/  ISETP.GE.AND P4, PT, R9, RZ, PT ;  /* 0x000000ff0900720c */ /* 0x000fe40003f86270 */
[----:B------:R-:W-:Y:S01]  /*4b40*/  @!P6 IADD3 R89, R89, -R2, RZ ;  /* 0x800000025959e210 */ /* 0x000fe20007ffe0ff */
[----:B------:R-:W-:Y:S01]  /*4b50*/  IMAD.HI.U32 R7, R3, R91, RZ ;  /* 0x0000005b03077227 */ /* 0x000fe200078e00ff */
[----:B------:R-:W-:Y:S02]  /*4b60*/  ISETP.GE.AND P6, PT, R10, RZ, PT ;  /* 0x000000ff0a00720c */ /* 0x000fe40003fc6270 */
[----:B------:R-:W-:Y:S01]  /*4b70*/  IABS R93, R13 ;  /* 0x0000000d005d7213 */ /* 0x000fe20000000000 */
[----:B------:R-:W-:-:S02]  /*4b80*/  IMAD.MOV R9, RZ, RZ, -R8 ;  /* 0x000000ffff097224 */ /* 0x000fc400078e0a08 */
[----:B------:R-:W-:Y:S02]  /*4b90*/  VIADD R10, R252, 0x5e ;  /* 0x0000005efc0a7836 */ /* 0x000fe40000000000 */
[----:B------:R-:W-:Y:S02]  /*4ba0*/  @!P3 IMAD.IADD R90, R90, 0x1, -R2 ;  /* 0x000000015a5ab824 */ /* 0x000fe400078e0a02 */
[----:B------:R-:W-:Y:S01]  /*4bb0*/  @!P2 IMAD.MOV R85, RZ, RZ, -R85 ;  /* 0x000000ffff55a224 */ /* 0x000fe200078e0a55 */
[C---:B------:R-:W-:Y:S01]  /*4bc0*/  ISETP.GT.U32.AND P2, PT, R2.reuse, R89, PT ;  /* 0x000000590200720c */ /* 0x040fe20003f44070 */
[----:B------:R-:W-:Y:S01]  /*4bd0*/  IMAD.MOV R7, RZ, RZ, -R7 ;  /* 0x000000ffff077224 */ /* 0x000fe200078e0a07 */
[----:B------:R-:W-:Y:S01]  /*4be0*/  IABS R94, R10 ;  /* 0x0000000a005e7213 */ /* 0x000fe20000000000 */
[C---:B------:R-:W-:Y:S01]  /*4bf0*/  IMAD R92, R2.reuse, R9, R92 ;  /* 0x00000009025c7224 */ /* 0x040fe200078e025c */
[C---:B------:R-:W-:Y:S01]  /*4c00*/  ISETP.GT.U32.AND P3, PT, R2.reuse, R90, PT ;  /* 0x0000005a0200720c */ /* 0x040fe20003f64070 */
[----:B------:R-:W-:-:S02]  /*4c10*/  IMAD R91, R2, R7, R91 ;  /* 0x00000007025b7224 */ /* 0x000fc400078e025b */
[----:B------:R-:W-:-:S04]  /*4c20*/  IMAD.HI.U32 R7, R3, R93, RZ ;  /* 0x0000005d03077227 */ /* 0x000fc800078e00ff */
[----:B------:R-:W-:Y:S01]  /*4c30*/  @!P5 IMAD.MOV R87, RZ, RZ, -R87 ;  /* 0x000000ffff57d224 */ /* 0x000fe200078e0a57 */
[----:B------:R-:W-:Y:S01]  /*4c40*/  ISETP.GT.U32.AND P5, PT, R2, R92, PT ;  /* 0x0000005c0200720c */ /* 0x000fe20003fa4070 */
[----:B------:R-:W-:-:S04]  /*4c50*/  IMAD.HI.U32 R8, R3, R94, RZ ;  /* 0x0000005e03087227 */ /* 0x000fc800078e00ff */
[----:B------:R-:W-:Y:S02]  /*4c60*/  IMAD.MOV R7, RZ, RZ, -R7 ;  /* 0x000000ffff077224 */ /* 0x000fe400078e0a07 */
[----:B------:R-:W-:Y:S01]  /*4c70*/  @!P2 IMAD.IADD R89, R89, 0x1, -R2 ;  /* 0x000000015959a824 */ /* 0x000fe200078e0a02 */
[----:B------:R-:W-:Y:S01]  /*4c80*/  ISETP.GE.AND P2, PT, R12, RZ, PT ;  /* 0x000000ff0c00720c */ /* 0x000fe20003f46270 */
[----:B------:R-:W-:Y:S02]  /*4c90*/  IMAD.MOV R9, RZ, RZ, -R8 ;  /* 0x000000ffff097224 */ /* 0x000fe400078e0a08 */
[C---:B------:R-:W-:Y:S02]  /*4ca0*/  IMAD R93, R2.reuse, R7, R93 ;  /* 0x00000007025d7224 */ /* 0x040fe400078e025d */
[----:B------:R-:W-:Y:S01]  /*4cb0*/  @!P1 IMAD.MOV R86, RZ, RZ, -R86 ;  /* 0x000000ffff569224 */ /* 0x000fe200078e0a56 */
[----:B------:R-:W-:Y:S01]  /*4cc0*/  ISETP.GT.U32.AND P1, PT, R2, R91, PT ;  /* 0x0000005b0200720c */ /* 0x000fe20003f24070 */
[----:B------:R-:W-:Y:S01]  /*4cd0*/  @!P3 IMAD.IADD R90, R90, 0x1, -R2 ;  /* 0x000000015a5ab824 */ /* 0x000fe200078e0a02 */
[----:B------:R-:W-:Y:S01]  /*4ce0*/  ISETP.GE.AND P3, PT, R13, RZ, PT ;  /* 0x000000ff0d00720c */ /* 0x000fe20003f66270 */
[----:B------:R-:W-:-:S02]  /*4cf0*/  IMAD R94, R2, R9, R94 ;  /* 0x00000009025e7224 */ /* 0x000fc400078e025e */
[----:B------:R-:W-:Y:S01]  /*4d00*/  @!P4 IMAD.MOV R89, RZ, RZ, -R89 ;  /* 0x000000ffff59c224 */ /* 0x000fe200078e0a59 */
[----:B------:R-:W-:Y:S01]  /*4d10*/  ISETP.GT.U32.AND P4, PT, R2, R93, PT ;  /* 0x0000005d0200720c */ /* 0x000fe20003f84070 */
[----:B------:R-:W-:Y:S02]  /*4d20*/  @!P5 IMAD.IADD R92, R92, 0x1, -R2 ;  /* 0x000000015c5cd824 */ /* 0x000fe400078e0a02 */
[----:B------:R-:W-:Y:S01]  /*4d30*/  @!P6 IMAD.MOV R90, RZ, RZ, -R90 ;  /* 0x000000ffff5ae224 */ /* 0x000fe200078e0a5a */
[----:B------:R-:W-:Y:S01]  /*4d40*/  ISETP.GT.U32.AND P6, PT, R2, R94, PT ;  /* 0x0000005e0200720c */ /* 0x000fe20003fc4070 */
[----:B------:R-:W-:Y:S01]  /*4d50*/  VIADD R8, R252, 0x5f ;  /* 0x0000005ffc087836 */ /* 0x000fe20000000000 */
[----:B------:R-:W-:Y:S01]  /*4d60*/  ISETP.GT.U32.AND P5, PT, R2, R92, PT ;  /* 0x0000005c0200720c */ /* 0x000fe20003fa4070 */
[----:B------:R-:W-:Y:S02]  /*4d70*/  @!P1 IMAD.IADD R91, R91, 0x1, -R2 ;  /* 0x000000015b5b9824 */ /* 0x000fe400078e0a02 */
[----:B------:R-:W-:Y:S01]  /*4d80*/  @!P0 IMAD.MOV R88, RZ, RZ, -R88 ;  /* 0x000000ffff588224 */ /* 0x000fe200078e0a58 */
[----:B------:R-:W-:Y:S01]  /*4d90*/  ISETP.GE.AND P0, PT, R11, RZ, PT ;  /* 0x000000ff0b00720c */ /* 0x000fe20003f06270 */
[----:B------:R-:W-:Y:S01]  /*4da0*/  VIADD R11, R252, 0x60 ;  /* 0x00000060fc0b7836 */ /* 0x000fe20000000000 */
[----:B------:R-:W-:Y:S01]  /*4db0*/  IABS R95, R8 ;  /* 0x00000008005f7213 */ /* 0x000fe20000000000 */
[--C-:B------:R-:W-:Y:S01]  /*4dc0*/  @!P4 IMAD.IADD R93, R93, 0x1, -R2.reuse ;  /* 0x000000015d5dc824 */ /* 0x100fe200078e0a02 */
[----:B------:R-:W-:Y:S01]  /*4dd0*/  ISETP.GT.U32.AND P1, PT, R2, R91, PT ;  /* 0x0000005b0200720c */ /* 0x000fe20003f24070 */
[----:B------:R-:W-:Y:S01]  /*4de0*/  VIADD R12, R252, 0x64 ;  /* 0x00000064fc0c7836 */ /* 0x000fe20000000000 */
[----:B------:R-:W-:Y:S01]  /*4df0*/  IABS R96, R11 ;  /* 0x0000000b00607213 */ /* 0x000fe20000000000 */
[----:B------:R-:W-:Y:S01]  /*4e00*/  @!P6 IMAD.IADD R94, R94, 0x1, -R2 ;  /* 0x000000015e5ee824 */ /* 0x000fe200078e0a02 */
[----:B------:R-:W-:Y:S01]  /*4e10*/  ISETP.GT.U32.AND P4, PT, R2, R93, PT ;  /* 0x0000005d0200720c */ /* 0x000fe20003f84070 */
[----:B------:R-:W-:Y:S01]  /*4e20*/  IMAD.HI.U32 R7, R3, R95, RZ ;  /* 0x0000005f03077227 */ /* 0x000fe200078e00ff */
[----:B------:R-:W-:-:S02]  /*4e30*/  IABS R100, R12 ;  /* 0x0000000c00647213 */ /* 0x000fc40000000000 */
[----:B------:R-:W-:Y:S01]  /*4e40*/  ISETP.GT.U32.AND P6, PT, R2, R94, PT ;  /* 0x0000005e0200720c */ /* 0x000fe20003fc4070 */
[----:B------:R-:W-:Y:S01]  /*4e50*/  @!P5 IMAD.IADD R92, R92, 0x1, -R2 ;  /* 0x000000015c5cd824 */ /* 0x000fe200078e0a02 */
[----:B------:R-:W-:Y:S01]  /*4e60*/  ISETP.GE.AND P5, PT, R8, RZ, PT ;  /* 0x000000ff0800720c */ /* 0x000fe20003fa6270 */
[----:B------:R-:W-:-:S04]  /*4e70*/  IMAD.HI.U32 R8, R3, R96, RZ ;  /* 0x0000006003087227 */ /* 0x000fc800078e00ff */
[----:B------:R-:W-:Y:S02]  /*4e80*/  IMAD.MOV R7, RZ, RZ, -R7 ;  /* 0x000000ffff077224 */ /* 0x000fe400078e0a07 */
[----:B------:R-:W-:Y:S02]  /*4e90*/  IMAD.MOV R9, RZ, RZ, -R8 ;  /* 0x000000ffff097224 */ /* 0x000fe400078e0a08 */
[----:B------:R-:W-:Y:S02]  /*4ea0*/  IMAD R95, R2, R7, R95 ;  /* 0x00000007025f7224 */ /* 0x000fe400078e025f */
[----:B------:R-:W-:Y:S01]  /*4eb0*/  @!P1 IMAD.IADD R91, R91, 0x1, -R2 ;  /* 0x000000015b5b9824 */ /* 0x000fe200078e0a02 */
[----:B------:R-:W-:Y:S01]  /*4ec0*/  ISETP.GE.AND P1, PT, R10, RZ, PT ;  /* 0x000000ff0a00720c */ /* 0x000fe20003f26270 */
[----:B------:R-:W-:Y:S02]  /*4ed0*/  VIADD R10, R252, 0x61 ;  /* 0x00000061fc0a7836 */ /* 0x000fe40000000000 */
[----:B------:R-:W-:-:S02]  /*4ee0*/  IMAD R96, R2, R9, R96 ;  /* 0x0000000902607224 */ /* 0x000fc400078e0260 */
[--C-:B------:R-:W-:Y:S01]  /*4ef0*/  @!P4 IMAD.IADD R93, R93, 0x1, -R2.reuse ;  /* 0x000000015d5dc824 */ /* 0x100fe200078e0a02 */
[----:B------:R-:W-:Y:S01]  /*4f00*/  ISETP.GT.U32.AND P4, PT, R2, R95, PT ;  /* 0x0000005f0200720c */ /* 0x000fe20003f84070 */
[----:B------:R-:W-:Y:S01]  /*4f10*/  @!P6 IMAD.IADD R94, R94, 0x1, -R2 ;  /* 0x000000015e5ee824 */ /* 0x000fe200078e0a02 */
[----:B------:R-:W-:Y:S01]  /*4f20*/  IABS R97, R10 ;  /* 0x0000000a00617213 */ /* 0x000fe20000000000 */
[----:B------:R-:W-:Y:S01]  /*4f30*/  VIADD R9, R252, 0x62 ;  /* 0x00000062fc097836 */ /* 0x000fe20000000000 */
[----:B------:R-:W-:Y:S01]  /*4f40*/  ISETP.GT.U32.AND P6, PT, R2, R96, PT ;  /* 0x000000600200720c */ /* 0x000fe20003fc4070 */
[----:B------:R-:W-:Y:S01]  /*4f50*/  @!P0 IMAD.MOV R91, RZ, RZ, -R91 ;  /* 0x000000ffff5b8224 */ /* 0x000fe200078e0a5b */
[----:B------:R-:W-:Y:S01]  /*4f60*/  ISETP.GE.AND P0, PT, R11, RZ, PT ;  /* 0x000000ff0b00720c */ /* 0x000fe20003f06270 */
[----:B------:R-:W-:Y:S01]  /*4f70*/  IMAD.HI.U32 R7, R3, R97, RZ ;  /* 0x0000006103077227 */ /* 0x000fe200078e00ff */
[----:B------:R-:W-:-:S03]  /*4f80*/  IABS R98, R9 ;  /* 0x0000000900627213 */ /* 0x000fc60000000000 */
[----:B------:R-:W-:Y:S01]  /*4f90*/  @!P3 IMAD.MOV R93, RZ, RZ, -R93 ;  /* 0x000000ffff5db224 */ /* 0x000fe200078e0a5d */
[----:B------:R-:W-:Y:S01]  /*4fa0*/  IADD3 R7, -R7, RZ, RZ ;  /* 0x000000ff07077210 */ /* 0x000fe20007ffe1ff */
[--C-:B------:R-:W-:Y:S02]  /*4fb0*/  @!P4 IMAD.IADD R95, R95, 0x1, -R2.reuse ;  /* 0x000000015f5fc824 */ /* 0x100fe400078e0a02 */
[----:B------:R-:W-:Y:S02]  /*4fc0*/  VIADD R11, R252, 0x63 ;  /* 0x00000063fc0b7836 */ /* 0x000fe40000000000 */
[----:B------:R-:W-:Y:S01]  /*4fd0*/  @!P6 IMAD.IADD R96, R96, 0x1, -R2 ;  /* 0x000000016060e824 */ /* 0x000fe200078e0a02 */
[C---:B------:R-:W-:Y:S01]  /*4fe0*/  ISETP.GT.U32.AND P6, PT, R2.reuse, R95, PT ;  /* 0x0000005f0200720c */ /* 0x040fe20003fc4070 */
[C---:B------:R-:W-:Y:S01]  /*4ff0*/  IMAD R97, R2.reuse, R7, R97 ;  /* 0x0000000702617224 */ /* 0x040fe200078e0261 */
[----:B------:R-:W-:Y:S01]  /*5000*/  IABS R99, R11 ;  /* 0x0000000b00637213 */ /* 0x000fe20000000000 */
[----:B------:R-:W-:Y:S01]  /*5010*/  IMAD.HI.U32 R7, R3, R98, RZ ;  /* 0x0000006203077227 */ /* 0x000fe200078e00ff */
[----:B------:R-:W-:-:S02]  /*5020*/  ISETP.GT.U32.AND P3, PT, R2, R96, PT ;  /* 0x000000600200720c */ /* 0x000fc40003f64070 */
[----:B------:R-:W-:Y:S01]  /*5030*/  ISETP.GT.U32.AND P4, PT, R2, R97, PT ;  /* 0x000000610200720c */ /* 0x000fe20003f84070 */
[----:B------:R-:W-:Y:S02]  /*5040*/  IMAD.MOV R7, RZ, RZ, -R7 ;  /* 0x000000ffff077224 */ /* 0x000fe400078e0a07 */
[----:B------:R-:W-:Y:S02]  /*5050*/  VIADD R13, R252, 0x65 ;  /* 0x00000065fc0d7836 */ /* 0x000fe40000000000 */
[C---:B------:R-:W-:Y:S02]  /*5060*/  IMAD R98, R2.reuse, R7, R98 ;  /* 0x0000000702627224 */ /* 0x040fe400078e0262 */
[----:B------:R-:W-:Y:S01]  /*5070*/  @!P6 IMAD.IADD R95, R95, 0x1, -R2 ;  /* 0x000000015f5fe824 */ /* 0x000fe200078e0a02 */
[----:B------:R-:W-:Y:S01]  /*5080*/  IABS R101, R13 ;  /* 0x0000000d00657213 */ /* 0x000fe20000000000 */
[----:B------:R-:W-:Y:S01]  /*5090*/  IMAD.HI.U32 R7, R3, R100, RZ ;  /* 0x0000006403077227 */ /* 0x000fe200078e00ff */
[----:B------:R-:W-:-:S03]  /*50a0*/  ISETP.GT.U32.AND P6, PT, R2, R98, PT ;  /* 0x000000620200720c */ /* 0x000fc60003fc4070 */
[----:B------:R-:W-:Y:S02]  /*50b0*/  IMAD.MOV R7, RZ, RZ, -R7 ;  /* 0x000000ffff077224 */ /* 0x000fe400078e0a07 */
[----:B------:R-:W-:-:S04]  /*50c0*/  IMAD.HI.U32 R8, R3, R99, RZ ;  /* 0x0000006303087227 */ /* 0x000fc800078e00ff */
[----:B------:R-:W-:Y:S02]  /*50d0*/  IMAD R100, R2, R7, R100 ;  /* 0x0000000702647224 */ /* 0x000fe400078e0264 */
[----:B------:R-:W-:Y:S01]  /*50e0*/  @!P2 IMAD.MOV R92, RZ, RZ, -R92 ;  /* 0x000000ffff5ca224 */ /* 0x000fe200078e0a5c */
[----:B------:R-:W-:Y:S01]  /*50f0*/  ISETP.GE.AND P2, PT, R10, RZ, PT ;  /* 0x000000ff0a00720c */ /* 0x000fe20003f46270 */
[--C-:B------:R-:W-:Y:S01]  /*5100*/  @!P6 IMAD.IADD R98, R98, 0x1, -R2.reuse ;  /* 0x000000016262e824 */ /* 0x100fe200078e0a02 */
[----:B------:R-:W-:Y:S01]  /*5110*/  ISETP.GT.U32.AND P6, PT, R2, R100, PT ;  /* 0x000000640200720c */ /* 0x000fe20003fc4070 */
[----:B------:R-:W-:Y:S01]  /*5120*/  @!P3 IMAD.IADD R96, R96, 0x1, -R2 ;  /* 0x000000016060b824 */ /* 0x000fe200078e0a02 */
[----:B------:R-:W-:Y:S01]  /*5130*/  ISETP.GE.AND P3, PT, R11, RZ, PT ;  /* 0x000000ff0b00720c */ /* 0x000fe20003f66270 */
[----:B------:R-:W-:Y:S02]  /*5140*/  VIADD R10, R252, 0x66 ;  /* 0x00000066fc0a7836 */ /* 0x000fe40000000000 */
[----:B------:R-:W-:-:S02]  /*5150*/  IMAD.MOV R8, RZ, RZ, -R8 ;  /* 0x000000ffff087224 */ /* 0x000fc400078e0a08 */
[----:B------:R-:W-:Y:S01]  /*5160*/  @!P0 IMAD.MOV R96, RZ, RZ, -R96 ;  /* 0x000000ffff608224 */ /* 0x000fe200078e0a60 */
[----:B------:R-:W-:Y:S01]  /*5170*/  IABS R102, R10 ;  /* 0x0000000a00667213 */ /* 0x000fe20000000000 */
[C---:B------:R-:W-:Y:S01]  /*5180*/  IMAD R99, R2.reuse, R8, R99 ;  /* 0x0000000802637224 */ /* 0x040fe200078e0263 */
[----:B------:R-:W-:Y:S01]  /*5190*/  ISETP.GT.U32.AND P0, PT, R2, R98, PT ;  /* 0x000000620200720c */ /* 0x000fe20003f04070 */
[----:B------:R-:W-:-:S04]  /*51a0*/  IMAD.HI.U32 R8, R3, R101, RZ ;  /* 0x0000006503087227 */ /* 0x000fc800078e00ff */
[--C-:B------:R-:W-:Y:S02]  /*51b0*/  @!P6 IMAD.IADD R100, R100, 0x1, -R2.reuse ;  /* 0x000000016464e824 */ /* 0x100fe400078e0a02 */
[----:B------:R-:W-:Y:S02]  /*51c0*/  @!P4 IMAD.IADD R97, R97, 0x1, -R2 ;  /* 0x000000016161c824 */ /* 0x000fe400078e0a02 */
[----:B------:R-:W-:Y:S01]  /*51d0*/  IMAD.MOV R8, RZ, RZ, -R8 ;  /* 0x000000ffff087224 */ /* 0x000fe200078e0a08 */
[C---:B------:R-:W-:Y:S01]  /*51e0*/  ISETP.GT.U32.AND P6, PT, R2.reuse, R100, PT ;  /* 0x000000640200720c */ /* 0x040fe20003fc4070 */
[----:B------:R-:W-:Y:S01]  /*51f0*/  IMAD.HI.U32 R7, R3, R102, RZ ;  /* 0x0000006603077227 */ /* 0x000fe200078e00ff */
[----:B------:R-:W-:-:S03]  /*5200*/  ISETP.GT.U32.AND P4, PT, R2, R97, PT ;  /* 0x000000610200720c */ /* 0x000fc60003f84070 */
[C---:B------:R-:W-:Y:S02]  /*5210*/  IMAD R101, R2.reuse, R8, R101 ;  /* 0x0000000802657224 */ /* 0x040fe400078e0265 */
[----:B------:R-:W-:Y:S02]  /*5220*/  IMAD.MOV R7, RZ, RZ, -R7 ;  /* 0x000000ffff077224 */ /* 0x000fe400078e0a07 */
[----:B------:R-:W-:Y:S01]  /*5230*/  @!P5 IMAD.MOV R95, RZ, RZ, -R95 ;  /* 0x000000ffff5fd224 */ /* 0x000fe200078e0a5f */
[----:B------:R-:W-:Y:S01]  /*5240*/  ISETP.GT.U32.AND P5, PT, R2, R99, PT ;  /* 0x000000630200720c */ /* 0x000fe20003fa4070 */
[----:B------:R-:W-:Y:S01]  /*5250*/  @!P0 IMAD.IADD R98, R98, 0x1, -R2 ;  /* 0x0000000162628824 */ /* 0x000fe200078e0a02 */
[C---:B------:R-:W-:Y:S01]  /*5260*/  ISETP.GT.U32.AND P0, PT, R2.reuse, R101, PT ;  /* 0x000000650200720c */ /* 0x040fe20003f04070 */
[----:B------:R-:W-:Y:S02]  /*5270*/  IMAD R102, R2, R7, R102 ;  /* 0x0000000702667224 */ /* 0x000fe400078e0266 */
[----:B------:R-:W-:-:S02]  /*5280*/  @!P6 IMAD.IADD R100, R100, 0x1, -R2 ;  /* 0x000000016464e824 */ /* 0x000fc400078e0a02 */
[--C-:B------:R-:W-:Y:S01]  /*5290*/  @!P4 IMAD.IADD R97, R97, 0x1, -R2.reuse ;  /* 0x000000016161c824 */ /* 0x100fe200078e0a02 */
[----:B------:R-:W-:Y:S01]  /*52a0*/  ISETP.GT.U32.AND P6, PT, R2, R102, PT ;  /* 0x000000660200720c */ /* 0x000fe20003fc4070 */
[----:B------:R-:W-:Y:S01]  /*52b0*/  VIADD R108, R252, 0x69 ;  /* 0x00000069fc6c7836 */ /* 0x000fe20000000000 */
[----:B------:R-:W-:Y:S01]  /*52c0*/  ISETP.GE.AND P4, PT, R12, RZ, PT ;  /* 0x000000ff0c00720c */ /* 0x000fe20003f86270 */
[C---:B------:R-:W-:Y:S02]  /*52d0*/  VIADD R12, R252.reuse, 0x67 ;  /* 0x00000067fc0c7836 */ /* 0x040fe40000000000 */
[----:B------:R-:W-:Y:S01]  /*52e0*/  VIADD R14, R252, 0x68 ;  /* 0x00000068fc0e7836 */ /* 0x000fe20000000000 */
[----:B------:R-:W-:Y:S01]  /*52f0*/  IABS R105, R108 ;  /* 0x0000006c00697213 */ /* 0x000fe20000000000 */
[--C-:B------:R-:W-:Y:S01]  /*5300*/  @!P5 IMAD.IADD R99, R99, 0x1, -R2.reuse ;  /* 0x000000016363d824 */ /* 0x100fe200078e0a02 */
[----:B------:R-:W-:Y:S01]  /*5310*/  IABS R103, R12 ;  /* 0x0000000c00677213 */ /* 0x000fe20000000000 */
[----:B------:R-:W-:Y:S01]  /*5320*/  @!P0 IMAD.IADD R101, R101, 0x1, -R2 ;  /* 0x0000000165658824 */ /* 0x000fe200078e0a02 */
[----:B------:R-:W-:Y:S01]  /*5330*/  IABS R104, R14 ;  /* 0x0000000e00687213 */ /* 0x000fe20000000000 */
[----:B------:R-:W-:Y:S01]  /*5340*/  @!P1 IMAD.MOV R94, RZ, RZ, -R94 ;  /* 0x000000ffff5e9224 */ /* 0x000fe200078e0a5e */
[----:B------:R-:W-:Y:S01]  /*5350*/  ISETP.GT.U32.AND P5, PT, R2, R99, PT ;  /* 0x000000630200720c */ /* 0x000fe20003fa4070 */
[----:B------:R-:W-:Y:S01]  /*5360*/  @!P6 IMAD.IADD R102, R102, 0x1, -R2 ;  /* 0x000000016666e824 */ /* 0x000fe200078e0a02 */
[----:B------:R-:W-:Y:S01]  /*5370*/  ISETP.GE.AND P1, PT, R9, RZ, PT ;  /* 0x000000ff0900720c */ /* 0x000fe20003f26270 */
[----:B------:R-:W-:Y:S01]  /*5380*/  IMAD.HI.U32 R7, R3, R103, RZ ;  /* 0x0000006703077227 */ /* 0x000fe200078e00ff */
[----:B------:R-:W-:-:S02]  /*5390*/  ISETP.GT.U32.AND P6, PT, R2, R101, PT ;  /* 0x000000650200720c */ /* 0x000fc40003fc4070 */
[----:B------:R-:W-:Y:S01]  /*53a0*/  ISETP.GE.AND P0, PT, R10, RZ, PT ;  /* 0x000000ff0a00720c */ /* 0x000fe20003f06270 */
[----:B------:R-:W-:Y:S01]  /*53b0*/  IMAD.HI.U32 R9, R3, R105, RZ ;  /* 0x0000006903097227 */ /* 0x000fe200078e00ff */
[----:B------:R-:W-:-:S03]  /*53c0*/  IADD3 R7, -R7, RZ, RZ ;  /* 0x000000ff07077210 */ /* 0x000fc60007ffe1ff */
[----:B------:R-:W-:-:S04]  /*53d0*/  IMAD.HI.U32 R8, R3, R104, RZ ;  /* 0x0000006803087227 */ /* 0x000fc800078e00ff */
[----:B------:R-:W-:Y:S02]  /*53e0*/  IMAD.MOV R9, RZ, RZ, -R9 ;  /* 0x000000ffff097224 */ /* 0x000fe400078e0a09 */
[----:B------:R-:W-:Y:S02]  /*53f0*/  IMAD.MOV R11, RZ, RZ, -R8 ;  /* 0x000000ffff0b7224 */ /* 0x000fe400078e0a08 */
[C---:B------:R-:W-:Y:S02]  /*5400*/  IMAD R105, R2.reuse, R9, R105 ;  /* 0x0000000902697224 */ /* 0x040fe400078e0269 */
[----:B------:R-:W-:Y:S01]  /*5410*/  @!P5 IMAD.IADD R99, R99, 0x1, -R2 ;  /* 0x000000016363d824 */ /* 0x000fe200078e0a02 */
[----:B------:R-:W-:Y:S01]  /*5420*/  ISETP.GE.AND P5, PT, R13, RZ, PT ;  /* 0x000000ff0d00720c */ /* 0x000fe20003fa6270 */
[C---:B------:R-:W-:Y:S02]  /*5430*/  IMAD R104, R2.reuse, R11, R104 ;  /* 0x0000000b02687224 */ /* 0x040fe400078e0268 */
[----:B------:R-:W-:-:S02]  /*5440*/  IMAD R103, R2, R7, R103 ;  /* 0x0000000702677224 */ /* 0x000fc400078e0267 */
[----:B------:R-:W-:Y:S02]  /*5450*/  VIADD R8, R252, 0x6a ;  /* 0x0000006afc087836 */ /* 0x000fe40000000000 */
[----:B------:R-:W-:Y:S01]  /*5460*/  @!P6 IMAD.IADD R101, R101, 0x1, -R2 ;  /* 0x000000016565e824 */ /* 0x000fe200078e0a02 */
[C---:B------:R-:W-:Y:S01]  /*5470*/  ISETP.GT.U32.AND P6, PT, R2.reuse, R105, PT ;  /* 0x000000690200720c */ /* 0x040fe20003fc4070 */
[----:B------:R-:W-:Y:S01]  /*5480*/  @!P3 IMAD.MOV R99, RZ, RZ, -R99 ;  /* 0x000000ffff63b224 */ /* 0x000fe200078e0a63 */
[C---:B------:R-:W-:Y:S01]  /*5490*/  ISETP.GT.U32.AND P3, PT, R2.reuse, R104, PT ;  /* 0x000000680200720c */ /* 0x040fe20003f64070 */
[----:B------:R-:W-:Y:S01]  /*54a0*/  @!P2 IMAD.MOV R97, RZ, RZ, -R97 ;  /* 0x000000ffff61a224 */ /* 0x000fe200078e0a61 */
[----:B------:R-:W-:Y:S01]  /*54b0*/  IABS R106, R8 ;  /* 0x00000008006a7213 */ /* 0x000fe20000000000 */
[----:B------:R-:W-:Y:S01]  /*54c0*/  @!P1 IMAD.MOV R98, RZ, RZ, -R98 ;  /* 0x000000ffff629224 */ /* 0x000fe200078e0a62 */
[----:B------:R-:W-:Y:S01]  /*54d0*/  ISETP.GT.U32.AND P2, PT, R2, R102, PT ;  /* 0x000000660200720c */ /* 0x000fe20003f44070 */
[----:B------:R-:W-:Y:S01]  /*54e0*/  VIADD R10, R252, 0x6b ;  /* 0x0000006bfc0a7836 */ /* 0x000fe20000000000 */
[----:B------:R-:W-:Y:S01]  /*54f0*/  ISETP.GT.U32.AND P1, PT, R2, R103, PT ;  /* 0x000000670200720c */ /* 0x000fe20003f24070 */
[----:B------:R-:W-:-:S03]  /*5500*/  IMAD.HI.U32 R7, R3, R106, RZ ;  /* 0x0000006a03077227 */ /* 0x000fc600078e00ff */
[----:B------:R-:W-:Y:S01]  /*5510*/  IABS R107, R10 ;  /* 0x0000000a006b7213 */ /* 0x000fe20000000000 */
[----:B------:R-:W-:Y:S02]  /*5520*/  IMAD.MOV R9, RZ, RZ, -R7 ;  /* 0x000000ffff097224 */ /* 0x000fe400078e0a07 */
[--C-:B------:R-:W-:Y:S02]  /*5530*/  @!P6 IMAD.IADD R105, R105, 0x1, -R2.reuse ;  /* 0x000000016969e824 */ /* 0x100fe400078e0a02 */
[--C-:B------:R-:W-:Y:S02]  /*5540*/  @!P3 IMAD.IADD R104, R104, 0x1, -R2.reuse ;  /* 0x000000016868b824 */ /* 0x100fe400078e0a02 */
[--C-:B------:R-:W-:Y:S01]  /*5550*/  @!P2 IMAD.IADD R102, R102, 0x1, -R2.reuse ;  /* 0x000000016666a824 */ /* 0x100fe200078e0a02 */
[----:B------:R-:W-:Y:S01]  /*5560*/  ISETP.GE.AND P2, PT, R14, RZ, PT ;  /* 0x000000ff0e00720c */ /* 0x000fe20003f46270 */
[----:B------:R-:W-:Y:S01]  /*5570*/  @!P1 IMAD.IADD R103, R103, 0x1, -R2 ;  /* 0x0000000167679824 */ /* 0x000fe200078e0a02 */
[C---:B------:R-:W-:Y:S01]  /*5580*/  ISETP.GT.U32.AND P6, PT, R2.reuse, R104, PT ;  /* 0x000000680200720c */ /* 0x040fe20003fc4070 */
[----:B------:R-:W-:Y:S01]  /*5590*/  IMAD R106, R2, R9, R106 ;  /* 0x00000009026a7224 */ /* 0x000fe200078e026a */
[----:B------:R-:W-:Y:S01]  /*55a0*/  ISETP.GE.AND P1, PT, R108, RZ, PT ;  /* 0x000000ff6c00720c */ /* 0x000fe20003f26270 */
[----:B------:R-:W-:Y:S01]  /*55b0*/  @!P5 IMAD.MOV R101, RZ, RZ, -R101 ;  /* 0x000000ffff65d224 */ /* 0x000fe200078e0a65 */
[C---:B------:R-:W-:Y:S01]  /*55c0*/  ISETP.GT.U32.AND P5, PT, R2.reuse, R105, PT ;  /* 0x000000690200720c */ /* 0x040fe20003fa4070 */
[----:B------:R-:W-:Y:S01]  /*55d0*/  @!P0 IMAD.MOV R102, RZ, RZ, -R102 ;  /* 0x000000ffff668224 */ /* 0x000fe200078e0a66 */
[C---:B------:R-:W-:Y:S01]  /*55e0*/  ISETP.GT.U32.AND P3, PT, R2.reuse, R103, PT ;  /* 0x000000670200720c */ /* 0x040fe20003f64070 */
[----:B------:R-:W-:Y:S01]  /*55f0*/  IMAD.HI.U32 R7, R3, R107, RZ ;  /* 0x0000006b03077227 */ /* 0x000fe200078e00ff */
[----:B------:R-:W-:-:S03]  /*5600*/  ISETP.GT.U32.AND P0, PT, R2, R106, PT ;  /* 0x0000006a0200720c */ /* 0x000fc60003f04070 */
[----:B------:R-:W-:Y:S01]  /*5610*/  @!P4 IMAD.MOV R100, RZ, RZ, -R100 ;  /* 0x000000ffff64c224 */ /* 0x000fe200078e0a64 */
[----:B------:R-:W-:Y:S01]  /*5620*/  ISETP.GE.AND P4, PT, R12, RZ, PT ;  /* 0x000000ff0c00720c */ /* 0x000fe20003f86270 */
[----:B------:R-:W-:Y:S02]  /*5630*/  IMAD.MOV R7, RZ, RZ, -R7 ;  /* 0x000000ffff077224 */ /* 0x000fe400078e0a07 */
[----:B------:R-:W-:Y:S02]  /*5640*/  VIADD R9, R252, 0x6c ;  /* 0x0000006cfc097836 */ /* 0x000fe40000000000 */
[----:B------:R-:W-:Y:S02]  /*5650*/  IMAD R107, R2, R7, R107 ;  /* 0x00000007026b7224 */ /* 0x000fe400078e026b */
[--C-:B------:R-:W-:Y:S01]  /*5660*/  @!P5 IMAD.IADD R105, R105, 0x1, -R2.reuse ;  /* 0x000000016969d824 */ /* 0x100fe200078e0a02 */
[----:B------:R-:W-:Y:S01]  /*5670*/  IABS R108, R9 ;  /* 0x00000009006c7213 */ /* 0x000fe20000000000 */
[--C-:B------:R-:W-:Y:S01]  /*5680*/  @!P6 IMAD.IADD R104, R104, 0x1, -R2.reuse ;  /* 0x000000016868e824 */ /* 0x100fe200078e0a02 */
[----:B------:R-:W-:Y:S01]  /*5690*/  ISETP.GE.AND P5, PT, R10, RZ, PT ;  /* 0x000000ff0a00720c */ /* 0x000fe20003fa6270 */
[--C-:B------:R-:W-:Y:S01]  /*56a0*/  @!P3 IMAD.IADD R103, R103, 0x1, -R2.reuse ;  /* 0x000000016767b824 */ /* 0x100fe200078e0a02 */
[----:B------:R-:W-:Y:S01]  /*56b0*/  ISETP.GT.U32.AND P6, PT, R2, R107, PT ;  /* 0x0000006b0200720c */ /* 0x000fe20003fc4070 */
[----:B------:R-:W-:Y:S01]  /*56c0*/  VIADD R10, R252, 0x6e ;  /* 0x0000006efc0a7836 */ /* 0x000fe20000000000 */
[----:B------:R-:W-:Y:S01]  /*56d0*/  ISETP.GE.AND P3, PT, R8, RZ, PT ;  /* 0x000000ff0800720c */ /* 0x000fe20003f66270 */
[----:B------:R-:W-:Y:S01]  /*56e0*/  @!P0 IMAD.IADD R106, R106, 0x1, -R2 ;  /* 0x000000016a6a8824 */ /* 0x000fe200078e0a02 */
[----:B------:R-:W-:Y:S01]  /*56f0*/  ISETP.GE.AND P0, PT, R9, RZ, PT ;  /* 0x000000ff0900720c */ /* 0x000fe20003f06270 */
[----:B------:R-:W-:Y:S01]  /*5700*/  IMAD.HI.U32 R7, R3, R108, RZ ;  /* 0x0000006c03077227 */ /* 0x000fe200078e00ff */
[----:B------:R-:W-:-:S03]  /*5710*/  IABS R110, R10 ;  /* 0x0000000a006e7213 */ /* 0x000fc60000000000 */
[----:B------:R-:W-:Y:S01]  /*5720*/  @!P4 IMAD.MOV R103, RZ, RZ, -R103 ;  /* 0x000000ffff67c224 */ /* 0x000fe200078e0a67 */
[----:B------:R-:W-:Y:S01]  /*5730*/  ISETP.GT.U32.AND P4, PT, R2, R106, PT ;  /* 0x0000006a0200720c */ /* 0x000fe20003f84070 */
[----:B------:R-:W-:Y:S02]  /*5740*/  IMAD.MOV R7, RZ, RZ, -R7 ;  /* 0x000000ffff077224 */ /* 0x000fe400078e0a07 */
[----:B------:R-:W-:Y:S01]  /*5750*/  VIADD R11, R252, 0x6d ;  /* 0x0000006dfc0b7836 */ /* 0x000fe20000000000 */
[----:B------:R-:W-:Y:S01]  /*5760*/  @!P6 IADD3 R107, R107, -R2, RZ ;  /* 0x800000026b6be210 */ /* 0x000fe20007ffe0ff */
[C---:B------:R-:W-:Y:S02]  /*5770*/  IMAD R108, R2.reuse, R7, R108 ;  /* 0x00000007026c7224 */ /* 0x040fe400078e026c */
[----:B------:R-:W-:Y:S01]  /*5780*/  IMAD.HI.U32 R7, R3, R110, RZ ;  /* 0x0000006e03077227 */ /* 0x000fe200078e00ff */
[----:B------:R-:W-:Y:S02]  /*5790*/  IABS R109, R11 ;  /* 0x0000000b006d7213 */ /* 0x000fe40000000000 */
[----:B------:R-:W-:Y:S01]  /*57a0*/  ISETP.GT.U32.AND P6, PT, R2, R107, PT ;  /* 0x0000006b0200720c */ /* 0x000fe20003fc4070 */
[----:B------:R-:W-:-:S02]  /*57b0*/  IMAD.MOV R7, RZ, RZ, -R7 ;  /* 0x000000ffff077224 */ /* 0x000fc400078e0a07 */
[----:B------:R-:W-:Y:S02]  /*57c0*/  @!P4 IMAD.IADD R106, R106, 0x1, -R2 ;  /* 0x000000016a6ac824 */ /* 0x000fe400078e0a02 */
[----:B------:R-:W-:Y:S02]  /*57d0*/  IMAD R110, R2, R7, R110 ;  /* 0x00000007026e7224 */ /* 0x000fe400078e026e */
[----:B------:R-:W-:-:S04]  /*57e0*/  IMAD.HI.U32 R8, R3, R109, RZ ;  /* 0x0000006d03087227 */ /* 0x000fc800078e00ff */
[----:B------:R-:W-:Y:S01]  /*57f0*/  @!P3 IMAD.MOV R106, RZ, RZ, -R106 ;  /* 0x000000ffff6ab224 */ /* 0x000fe200078e0a6a */
[C---:B------:R-:W-:Y:S01]  /*5800*/  ISETP.GT.U32.AND P3, PT, R2.reuse, R110, PT ;  /* 0x0000006e0200720c */ /* 0x040fe20003f64070 */
[----:B------:R-:W-:Y:S02]  /*5810*/  IMAD.MOV R8, RZ, RZ, -R8 ;  /* 0x000000ffff087224 */ /* 0x000fe400078e0a08 */
[----:B------:R-:W-:Y:S01]  /*5820*/  @!P2 IMAD.MOV R104, RZ, RZ, -R104 ;  /* 0x000000ffff68a224 */ /* 0x000fe200078e0a68 */
[C---:B------:R-:W-:Y:S01]  /*5830*/  ISETP.GT.U32.AND P2, PT, R2.reuse, R108, PT ;  /* 0x0000006c0200720c */ /* 0x040fe20003f44070 */
[----:B------:R-:W-:Y:S02]  /*5840*/  IMAD R109, R2, R8, R109 ;  /* 0x00000008026d7224 */ /* 0x000fe400078e026d */
[----:B------:R-:W-:Y:S01]  /*5850*/  @!P6 IMAD.IADD R107, R107, 0x1, -R2 ;  /* 0x000000016b6be824 */ /* 0x000fe200078e0a02 */
[----:B------:R-:W-:Y:S01]  /*5860*/  ISETP.GE.AND P6, PT, R10, RZ, PT ;  /* 0x000000ff0a00720c */ /* 0x000fe20003fc6270 */
[----:B------:R-:W-:Y:S01]  /*5870*/  VIADD R10, R252, 0x70 ;  /* 0x00000070fc0a7836 */ /* 0x000fe20000000000 */
[----:B------:R-:W-:Y:S01]  /*5880*/  ISETP.GT.U32.AND P4, PT, R2, R109, PT ;  /* 0x0000006d0200720c */ /* 0x000fe20003f84070 */
[----:B------:R-:W-:-:S02]  /*5890*/  VIADD R8, R252, 0x6f ;  /* 0x0000006ffc087836 */ /* 0x000fc40000000000 */
[--C-:B------:R-:W-:Y:S01]  /*58a0*/  @!P3 IMAD.IADD R110, R110, 0x1, -R2.reuse ;  /* 0x000000016e6eb824 */ /* 0x100fe200078e0a02 */
[----:B------:R-:W-:Y:S01]  /*58b0*/  IABS R112, R10 ;  /* 0x0000000a00707213 */ /* 0x000fe20000000000 */
[----:B------:R-:W-:Y:S01]  /*58c0*/  @!P5 IMAD.MOV R107, RZ, RZ, -R107 ;  /* 0x000000ffff6bd224 */ /* 0x000fe200078e0a6b */
[----:B------:R-:W-:Y:S01]  /*58d0*/  IABS R111, R8 ;  /* 0x00000008006f7213 */ /* 0x000fe20000000000 */
[----:B------:R-:W-:Y:S01]  /*58e0*/  @!P1 IMAD.MOV R105, RZ, RZ, -R105 ;  /* 0x000000ffff699224 */ /* 0x000fe200078e0a69 */
[----:B------:R-:W-:Y:S01]  /*58f0*/  ISETP.GE.AND P5, PT, R8, RZ, PT ;  /* 0x000000ff0800720c */ /* 0x000fe20003fa6270 */
[----:B------:R-:W-:Y:S01]  /*5900*/  IMAD.HI.U32 R8, R3, R112, RZ ;  /* 0x0000007003087227 */ /* 0x000fe200078e00ff */
[----:B------:R-:W-:Y:S02]  /*5910*/  ISETP.GT.U32.AND P3, PT, R2, R110, PT ;  /* 0x0000006e0200720c */ /* 0x000fe40003f64070 */
[----:B------:R-:W-:Y:S01]  /*5920*/  ISETP.GE.AND P1, PT, R11, RZ, PT ;  /* 0x000000ff0b00720c */ /* 0x000fe20003f26270 */
[----:B------:R-:W-:-:S02]  /*5930*/  @!P2 IMAD.IADD R108, R108, 0x1, -R2 ;  /* 0x000000016c6ca824 */ /* 0x000fc400078e0a02 */
[----:B------:R-:W-:Y:S02]  /*5940*/  IMAD.MOV R11, RZ, RZ, -R8 ;  /* 0x000000ffff0b7224 */ /* 0x000fe400078e0a08 */
[----:B------:R-:W-:Y:S01]  /*5950*/  @!P4 IMAD.IADD R109, R109, 0x1, -R2 ;  /* 0x000000016d6dc824 */ /* 0x000fe200078e0a02 */
[C---:B------:R-:W-:Y:S01]  /*5960*/  ISETP.GT.U32.AND P2, PT, R2.reuse, R108, PT ;  /* 0x0000006c0200720c */ /* 0x040fe20003f44070 */
[C---:B------:R-:W-:Y:S02]  /*5970*/  IMAD R112, R2.reuse, R11, R112 ;  /* 0x0000000b02707224 */ /* 0x040fe400078e0270 */
[----:B------:R-:W-:Y:S01]  /*5980*/  IMAD.HI.U32 R7, R3, R111, RZ ;  /* 0x0000006f03077227 */ /* 0x000fe200078e00ff */
[----:B------:R-:W-:-:S03]  /*5990*/  ISETP.GT.U32.AND P4, PT, R2, R109, PT ;  /* 0x0000006d0200720c */ /* 0x000fc60003f84070 */
[----:B------:R-:W-:Y:S02]  /*59a0*/  VIADD R12, R252, 0x71 ;  /* 0x00000071fc0c7836 */ /* 0x000fe40000000000 */
[--C-:B------:R-:W-:Y:S01]  /*59b0*/  @!P3 IMAD.IADD R110, R110, 0x1, -R2.reuse ;  /* 0x000000016e6eb824 */ /* 0x100fe200078e0a02 */
[----:B------:R-:W-:Y:S01]  /*59c0*/  ISETP.GT.U32.AND P3, PT, R2, R112, PT ;  /* 0x000000700200720c */ /* 0x000fe20003f64070 */
[----:B------:R-:W-:Y:S01]  /*59d0*/  IMAD.MOV R7, RZ, RZ, -R7 ;  /* 0x000000ffff077224 */ /* 0x000fe200078e0a07 */
[----:B------:R-:W-:Y:S01]  /*59e0*/  IABS R113, R12 ;  /* 0x0000000c00717213 */ /* 0x000fe20000000000 */
[----:B------:R-:W-:Y:S01]  /*59f0*/  @!P2 IMAD.IADD R108, R108, 0x1, -R2 ;  /* 0x000000016c6ca824 */ /* 0x000fe200078e0a02 */
[----:B------:R-:W-:Y:S01]  /*5a00*/  ISETP.GE.AND P2, PT, R10, RZ, PT ;  /* 0x000000ff0a00720c */ /* 0x000fe20003f46270 */
[----:B------:R-:W-:Y:S02]  /*5a10*/  IMAD R111, R2, R7, R111 ;  /* 0x00000007026f7224 */ /* 0x000fe400078e026f */
[----:B------:R-:W-:-:S02]  /*5a20*/  VIADD R7, R252, 0x72 ;  /* 0x00000072fc077836 */ /* 0x000fc40000000000 */
[----:B------:R-:W-:-:S03]  /*5a30*/  IMAD.HI.U32 R9, R3, R113, RZ ;  /* 0x0000007103097227 */ /* 0x000fc600078e00ff */
[----:B------:R-:W-:Y:S01]  /*5a40*/  IABS R114, R7 ;  /* 0x0000000700727213 */ /* 0x000fe20000000000 */
[----:B------:R-:W-:Y:S01]  /*5a50*/  @!P4 IMAD.IADD R109, R109, 0x1, -R2 ;  /* 0x000000016d6dc824 */ /* 0x000fe200078e0a02 */
[----:B------:R-:W-:Y:S01]  /*5a60*/  ISETP.GE.AND P4, PT, R12, RZ, PT ;  /* 0x000000ff0c00720c */ /* 0x000fe20003f86270 */
[----:B------:R-:W-:Y:S01]  /*5a70*/  @!P0 IMAD.MOV R108, RZ, RZ, -R108 ;  /* 0x000000ffff6c8224 */ /* 0x000fe200078e0a6c */
[----:B------:R-:W-:Y:S01]  /*5a80*/  ISETP.GT.U32.AND P0, PT, R2, R111, PT ;  /* 0x0000006f0200720c */ /* 0x000fe20003f04070 */
[----:B------:R-:W-:Y:S02]  /*5a90*/  IMAD.MOV R9, RZ, RZ, -R9 ;  /* 0x000000ffff097224 */ /* 0x000fe400078e0a09 */
[----:B------:R-:W-:Y:S02]  /*5aa0*/  VIADD R11, R252, 0x73 ;  /* 0x00000073fc0b7836 */ /* 0x000fe40000000000 */
[----:B------:R-:W-:Y:S02]  /*5ab0*/  @!P3 IMAD.IADD R112, R112, 0x1, -R2 ;  /* 0x000000017070b824 */ /* 0x000fe400078e0a02 */
[----:B------:R-:W-:Y:S01]  /*5ac0*/  @!P1 IMAD.MOV R109, RZ, RZ, -R109 ;  /* 0x000000ffff6d9224 */ /* 0x000fe200078e0a6d */
[----:B------:R-:W-:Y:S01]  /*5ad0*/  ISETP.GE.AND P1, PT, R7, RZ, PT ;  /* 0x000000ff0700720c */ /* 0x000fe20003f26270 */
[C---:B------:R-:W-:Y:S01]  /*5ae0*/  IMAD R113, R2.reuse, R9, R113 ;  /* 0x0000000902717224 */ /* 0x040fe200078e0271 */
[----:B------:R-:W-:Y:S01]  /*5af0*/  IABS R115, R11 ;  /* 0x0000000b00737213 */ /* 0x000fe20000000000 */
[----:B------:R-:W-:Y:S01]  /*5b00*/  IMAD.HI.U32 R7, R3, R114, RZ ;  /* 0x0000007203077227 */ /* 0x000fe200078e00ff */
[----:B------:R-:W-:-:S03]  /*5b10*/  ISETP.GT.U32.AND P3, PT, R2, R112, PT ;  /* 0x000000700200720c */ /* 0x000fc60003f64070 */
[----:B------:R-:W-:Y:S01]  /*5b20*/  @!P6 IMAD.MOV R110, RZ, RZ, -R110 ;  /* 0x000000ffff6ee224 */ /* 0x000fe200078e0a6e */
[----:B------:R-:W-:Y:S01]  /*5b30*/  IADD3 R7, -R7, RZ, RZ ;  /* 0x000000ff07077210 */ /* 0x000fe20007ffe1ff */
[----:B------:R-:W-:Y:S01]  /*5b40*/  VIADD R13, R252, 0x75 ;  /* 0x00000075fc0d7836 */ /* 0x000fe20000000000 */
[----:B------:R-:W-:Y:S01]  /*5b50*/  ISETP.GT.U32.AND P6, PT, R2, R113, PT ;  /* 0x000000710200720c */ /* 0x000fe20003fc4070 */
[----:B------:R-:W-:-:S03]  /*5b60*/  IMAD.HI.U32 R8, R3, R115, RZ ;  /* 0x0000007303087227 */ /* 0x000fc600078e00ff */
[----:B------:R-:W-:Y:S01]  /*5b70*/  IABS R117, R13 ;  /* 0x0000000d00757213 */ /* 0x000fe20000000000 */
[----:B------:R-:W-:Y:S02]  /*5b80*/  @!P0 IMAD.IADD R111, R111, 0x1, -R2 ;  /* 0x000000016f6f8824 */ /* 0x000fe400078e0a02 */
[----:B------:R-:W-:Y:S02]  /*5b90*/  IMAD.MOV R8, RZ, RZ, -R8 ;  /* 0x000000ffff087224 */ /* 0x000fe400078e0a08 */
[C---:B------:R-:W-:Y:S01]  /*5ba0*/  IMAD R114, R2.reuse, R7, R114 ;  /* 0x0000000702727224 */ /* 0x040fe200078e0272 */
[C---:B------:R-:W-:Y:S01]  /*5bb0*/  ISETP.GT.U32.AND P0, PT, R2.reuse, R111, PT ;  /* 0x0000006f0200720c */ /* 0x040fe20003f04070 */
[----:B------:R-:W-:Y:S02]  /*5bc0*/  IMAD R115, R2, R8, R115 ;  /* 0x0000000802737224 */ /* 0x000fe400078e0273 */
[----:B------:R-:W-:Y:S01]  /*5bd0*/  @!P3 IMAD.IADD R112, R112, 0x1, -R2 ;  /* 0x000000017070b824 */ /* 0x000fe200078e0a02 */
[----:B------:R-:W-:Y:S01]  /*5be0*/  ISETP.GT.U32.AND P3, PT, R2, R114, PT ;  /* 0x000000720200720c */ /* 0x000fe20003f64070 */
[----:B------:R-:W-:-:S04]  /*5bf0*/  IMAD.HI.U32 R10, R3, R117, RZ ;  /* 0x00000075030a7227 */ /* 0x000fc800078e00ff */
[----:B------:R-:W-:Y:S01]  /*5c00*/  @!P6 IMAD.IADD R113, R113, 0x1, -R2 ;  /* 0x000000017171e824 */ /* 0x000fe200078e0a02 */
[----:B------:R-:W-:Y:S01]  /*5c10*/  ISETP.GT.U32.AND P6, PT, R2, R115, PT ;  /* 0x000000730200720c */ /* 0x000fe20003fc4070 */
[----:B------:R-:W-:Y:S02]  /*5c20*/  IMAD.MOV R10, RZ, RZ, -R10 ;  /* 0x000000ffff0a7224 */ /* 0x000fe400078e0a0a */
[----:B------:R-:W-:Y:S02]  /*5c30*/  VIADD R12, R252, 0x74 ;  /* 0x00000074fc0c7836 */ /* 0x000fe40000000000 */
[----:B------:R-:W-:Y:S02]  /*5c40*/  IMAD R117, R2, R10, R117 ;  /* 0x0000000a02757224 */ /* 0x000fe400078e0275 */
[C---:B------:R-:W-:Y:S01]  /*5c50*/  VIADD R10, R252.reuse, 0x76 ;  /* 0x00000076fc0a7836 */ /* 0x040fe20000000000 */
[----:B------:R-:W-:Y:S01]  /*5c60*/  IABS R116, R12 ;  /* 0x0000000c00747213 */ /* 0x000fe20000000000 */
[--C-:B------:R-:W-:Y:S01]  /*5c70*/  @!P0 IMAD.IADD R111, R111, 0x1, -R2.reuse ;  /* 0x000000016f6f8824 */ /* 0x100fe200078e0a02 */
[----:B------:R-:W-:Y:S01]  /*5c80*/  ISETP.GE.AND P0, PT, R11, RZ, PT ;  /* 0x000000ff0b00720c */ /* 0x000fe20003f06270 */
[----:B------:R-:W-:Y:S01]  /*5c90*/  VIADD R11, R252, 0x77 ;  /* 0x00000077fc0b7836 */ /* 0x000fe20000000000 */
[----:B------:R-:W-:Y:S01]  /*5ca0*/  IABS R118, R10 ;  /* 0x0000000a00767213 */ /* 0x000fe20000000000 */
[----:B------:R-:W-:Y:S01]  /*5cb0*/  @!P3 IMAD.IADD R114, R114, 0x1, -R2 ;  /* 0x000000017272b824 */ /* 0x000fe200078e0a02 */
[----:B------:R-:W-:Y:S01]  /*5cc0*/  ISETP.GT.U32.AND P3, PT, R2, R113, PT ;  /* 0x000000710200720c */ /* 0x000fe20003f64070 */
[----:B------:R-:W-:Y:S01]  /*5cd0*/  IMAD.HI.U32 R9, R3, R116, RZ ;  /* 0x0000007403097227 */ /* 0x000fe200078e00ff */
[----:B------:R-:W-:-:S03]  /*5ce0*/  IABS R119, R11 ;  /* 0x0000000b00777213 */ /* 0x000fc60000000000 */
[----:B------:R-:W-:Y:S02]  /*5cf0*/  @!P6 IMAD.IADD R115, R115, 0x1, -R2 ;  /* 0x000000017373e824 */ /* 0x000fe400078e0a02 */
[----:B------:R-:W-:Y:S01]  /*5d00*/  @!P5 IMAD.MOV R111, RZ, RZ, -R111 ;  /* 0x000000ffff6fd224 */ /* 0x000fe200078e0a6f */
[C---:B------:R-:W-:Y:S01]  /*5d10*/  ISETP.GT.U32.AND P5, PT, R2.reuse, R114, PT ;  /* 0x000000720200720c */ /* 0x040fe20003fa4070 */
[----:B------:R-:W-:Y:S01]  /*5d20*/  IMAD.MOV R9, RZ, RZ, -R9 ;  /* 0x000000ffff097224 */ /* 0x000fe200078e0a09 */
[----:B------:R-:W-:Y:S01]  /*5d30*/  ISETP.GT.U32.AND P6, PT, R2, R115, PT ;  /* 0x000000730200720c */ /* 0x000fe20003fc4070 */
[----:B------:R-:W-:-:S04]  /*5d40*/  IMAD.HI.U32 R7, R3, R118, RZ ;  /* 0x0000007603077227 */ /* 0x000fc800078e00ff */
[----:B------:R-:W-:Y:S02]  /*5d50*/  IMAD R116, R2, R9, R116 ;  /* 0x0000000902747224 */ /* 0x000fe400078e0274 */
[----:B------:R-:W-:-:S04]  /*5d60*/  IMAD.HI.U32 R8, R3, R119, RZ ;  /* 0x0000007703087227 */ /* 0x000fc800078e00ff */
[----:B------:R-:W-:Y:S02]  /*5d70*/  IMAD.MOV R7, RZ, RZ, -R7 ;  /* 0x000000ffff077224 */ /* 0x000fe400078e0a07 */
[----:B------:R-:W-:Y:S02]  /*5d80*/  IMAD.MOV R9, RZ, RZ, -R8 ;  /* 0x000000ffff097224 */ /* 0x000fe400078e0a08 */
[----:B------:R-:W-:Y:S01]  /*5d90*/  @!P2 IMAD.MOV R112, RZ, RZ, -R112 ;  /* 0x000000ffff70a224 */ /* 0x000fe200078e0a70 */
[C---:B------:R-:W-:Y:S01]  /*5da0*/  ISETP.GT.U32.AND P2, PT, R2.reuse, R116, PT ;  /* 0x000000740200720c */ /* 0x040fe20003f44070 */
[C---:B------:R-:W-:Y:S02]  /*5db0*/  IMAD R118, R2.reuse, R7, R118 ;  /* 0x0000000702767224 */ /* 0x040fe400078e0276 */
[----:B------:R-:W-:Y:S02]  /*5dc0*/  IMAD R119, R2, R9, R119 ;  /* 0x0000000902777224 */ /* 0x000fe400078e0277 */
[--C-:B------:R-:W-:Y:S01]  /*5dd0*/  @!P5 IMAD.IADD R114, R114, 0x1, -R2.reuse ;  /* 0x000000017272d824 */ /* 0x100fe200078e0a02 */
[C---:B------:R-:W-:Y:S01]  /*5de0*/  ISETP.GT.U32.AND P5, PT, R2.reuse, R118, PT ;  /* 0x000000760200720c */ /* 0x040fe20003fa4070 */
[--C-:B------:R-:W-:Y:S01]  /*5df0*/  @!P3 IMAD.IADD R113, R113, 0x1, -R2.reuse ;  /* 0x000000017171b824 */ /* 0x100fe200078e0a02 */
[C---:B------:R-:W-:Y:S01]  /*5e00*/  ISETP.GT.U32.AND P3, PT, R2.reuse, R117, PT ;  /* 0x000000750200720c */ /* 0x040fe20003f64070 */
[--C-:B------:R-:W-:Y:S01]  /*5e10*/  @!P6 IMAD.IADD R115, R115, 0x1, -R2.reuse ;  /* 0x000000017373e824 */ /* 0x100fe200078e0a02 */
[----:B------:R-:W-:Y:S01]  /*5e20*/  ISETP.GT.U32.AND P6, PT, R2, R119, PT ;  /* 0x000000770200720c */ /* 0x000fe20003fc4070 */
[----:B------:R-:W-:Y:S01]  /*5e30*/  VIADD R14, R252, 0x78 ;  /* 0x00000078fc0e7836 */ /* 0x000fe20000000000 */
[----:B------:R-:W-:Y:S01]  /*5e40*/  @!P4 IADD3 R113, -R113, RZ, RZ ;  /* 0x000000ff7171c210 */ /* 0x000fe20007ffe1ff */
[----:B------:R-:W-:Y:S01]  /*5e50*/  @!P2 IMAD.IADD R116, R116, 0x1, -R2 ;  /* 0x000000017474a824 */ /* 0x000fe200078e0a02 */
[----:B------:R-:W-:Y:S01]  /*5e60*/  ISETP.GE.AND P2, PT, R12, RZ, PT ;  /* 0x000000ff0c00720c */ /* 0x000fe20003f46270 */
[C---:B------:R-:W-:Y:S01]  /*5e70*/  VIADD R124, R252.reuse, 0x79 ;  /* 0x00000079fc7c7836 */ /* 0x040fe20000000000 */
[----:B------:R-:W-:Y:S01]  /*5e80*/  IABS R120, R14 ;  /* 0x0000000e00787213 */ /* 0x000fe20000000000 */
[----:B------:R-:W-:-:S02]  /*5e90*/  VIADD R9, R252, 0x7a ;  /* 0x0000007afc097836 */ /* 0x000fc40000000000 */
[--C-:B------:R-:W-:Y:S01]  /*5ea0*/  @!P5 IMAD.IADD R118, R118, 0x1, -R2.reuse ;  /* 0x000000017676d824 */ /* 0x100fe200078e0a02 */
[C---:B------:R-:W-:Y:S01]  /*5eb0*/  ISETP.GT.U32.AND P5, PT, R2.reuse, R116, PT ;  /* 0x000000740200720c */ /* 0x040fe20003fa4070 */
[--C-:B------:R-:W-:Y:S01]  /*5ec0*/  @!P3 IMAD.IADD R117, R117, 0x1, -R2.reuse ;  /* 0x000000017575b824 */ /* 0x100fe200078e0a02 */
[----:B------:R-:W-:Y:S01]  /*5ed0*/  IABS R121, R124 ;  /* 0x0000007c00797213 */ /* 0x000fe20000000000 */
[----:B------:R-:W-:Y:S01]  /*5ee0*/  @!P6 IMAD.IADD R119, R119, 0x1, -R2 ;  /* 0x000000017777e824 */ /* 0x000fe200078e0a02 */
[C---:B------:R-:W-:Y:S01]  /*5ef0*/  ISETP.GT.U32.AND P6, PT, R2.reuse, R118, PT ;  /* 0x000000760200720c */ /* 0x040fe20003fc4070 */
[C---:B------:R-:W-:Y:S01]  /*5f00*/  IMAD.HI.U32 R7, R3.reuse, R120, RZ ;  /* 0x0000007803077227 */ /* 0x040fe200078e00ff */
[----:B------:R-:W-:Y:S02]  /*5f10*/  ISETP.GT.U32.AND P4, PT, R2, R117, PT ;  /* 0x000000750200720c */ /* 0x000fe40003f84070 */
[----:B------:R-:W-:Y:S01]  /*5f20*/  IABS R122, R9 ;  /* 0x00000009007a7213 */ /* 0x000fe20000000000 */
[----:B------:R-:W-:Y:S01]  /*5f30*/  IMAD.HI.U32 R8, R3, R121, RZ ;  /* 0x0000007903087227 */ /* 0x000fe200078e00ff */
[----:B------:R-:W-:-:S03]  /*5f40*/  ISETP.GE.AND P3, PT, R13, RZ, PT ;  /* 0x000000ff0d00720c */ /* 0x000fc60003f66270 */
[----:B------:R-:W-:Y:S02]  /*5f50*/  IMAD.MOV R7, RZ, RZ, -R7 ;  /* 0x000000ffff077224 */ /* 0x000fe400078e0a07 */
[----:B------:R-:W-:Y:S02]  /*5f60*/  VIADD R12, R252, 0x7b ;  /* 0x0000007bfc0c7836 */ /* 0x000fe40000000000 */
[----:B------:R-:W-:Y:S02]  /*5f70*/  IMAD.MOV R8, RZ, RZ, -R8 ;  /* 0x000000ffff087224 */ /* 0x000fe400078e0a08 */
[C---:B------:R-:W-:Y:S01]  /*5f80*/  IMAD R120, R2.reuse, R7, R120 ;  /* 0x0000000702787224 */ /* 0x040fe200078e0278 */
[----:B------:R-:W-:Y:S01]  /*5f90*/  IABS R123, R12 ;  /* 0x0000000c007b7213 */ /* 0x000fe20000000000 */
[----:B------:R-:W-:Y:S01]  /*5fa0*/  @!P1 IMAD.MOV R114, RZ, RZ, -R114 ;  /* 0x000000ffff729224 */ /* 0x000fe200078e0a72 */
[----:B------:R-:W-:Y:S01]  /*5fb0*/  ISETP.GT.U32.AND P1, PT, R2, R119, PT ;  /* 0x000000770200720c */ /* 0x000fe20003f24070 */
[----:B------:R-:W-:Y:S01]  /*5fc0*/  @!P5 IMAD.IADD R116, R116, 0x1, -R2 ;  /* 0x000000017474d824 */ /* 0x000fe200078e0a02 */
[----:B------:R-:W-:Y:S01]  /*5fd0*/  ISETP.GE.AND P5, PT, R10, RZ, PT ;  /* 0x000000ff0a00720c */ /* 0x000fe20003fa6270 */
[----:B------:R-:W-:-:S04]  /*5fe0*/  IMAD.HI.U32 R7, R3, R122, RZ ;  /* 0x0000007a03077227 */ /* 0x000fc800078e00ff */
[C---:B------:R-:W-:Y:S02]  /*5ff0*/  IMAD R121, R2.reuse, R8, R121 ;  /* 0x0000000802797224 */ /* 0x040fe400078e0279 */
[----:B------:R-:W-:Y:S01]  /*6000*/  @!P0 IMAD.MOV R115, RZ, RZ, -R115 ;  /* 0x000000ffff738224 */ /* 0x000fe200078e0a73 */
[----:B------:R-:W-:Y:S01]  /*6010*/  ISETP.GT.U32.AND P0, PT, R2, R120, PT ;  /* 0x000000780200720c */ /* 0x000fe20003f04070 */
[----:B------:R-:W-:Y:S01]  /*6020*/  @!P6 IMAD.IADD R118, R118, 0x1, -R2 ;  /* 0x000000017676e824 */ /* 0x000fe200078e0a02 */
[----:B------:R-:W-:Y:S01]  /*6030*/  ISETP.GE.AND P6, PT, R11, RZ, PT ;  /* 0x000000ff0b00720c */ /* 0x000fe20003fc6270 */
[----:B------:R-:W-:-:S04]  /*6040*/  IMAD.HI.U32 R8, R3, R123, RZ ;  /* 0x0000007b03087227 */ /* 0x000fc800078e00ff */
[----:B------:R-:W-:Y:S02]  /*6050*/  IMAD.MOV R7, RZ, RZ, -R7 ;  /* 0x000000ffff077224 */ /* 0x000fe400078e0a07 */
[----:B------:R-:W-:Y:S01]  /*6060*/  @!P4 IMAD.IADD R117, R117, 0x1, -R2 ;  /* 0x000000017575c824 */ /* 0x000fe200078e0a02 */
[C---:B------:R-:W-:Y:S01]  /*6070*/  ISETP.GT.U32.AND P4, PT, R2.reuse, R121, PT ;  /* 0x000000790200720c */ /* 0x040fe20003f84070 */
[----:B------:R-:W-:Y:S02]  /*6080*/  IMAD.MOV R8, RZ, RZ, -R8 ;  /* 0x000000ffff087224 */ /* 0x000fe400078e0a08 */
[----:B------:R-:W-:Y:S02]  /*6090*/  IMAD R122, R2, R7, R122 ;  /* 0x00000007027a7224 */ /* 0x000fe400078e027a */
[----:B------:R-:W-:Y:S01]  /*60a0*/  @!P1 IMAD.IADD R119, R119, 0x1, -R2 ;  /* 0x0000000177779824 */ /* 0x000fe200078e0a02 */
[----:B------:R-:W-:Y:S01]  /*60b0*/  ISETP.GE.AND P1, PT, R14, RZ, PT ;  /* 0x000000ff0e00720c */ /* 0x000fe20003f26270 */
[----:B------:R-:W-:-:S02]  /*60c0*/  IMAD R123, R2, R8, R123 ;  /* 0x00000008027b7224 */ /* 0x000fc400078e027b */
[----:B------:R-:W-:Y:S01]  /*60d0*/  @!P5 IMAD.MOV R118, RZ, RZ, -R118 ;  /* 0x000000ffff76d224 */ /* 0x000fe200078e0a76 */
[----:B------:R-:W-:Y:S01]  /*60e0*/  ISETP.GT.U32.AND P5, PT, R2, R122, PT ;  /* 0x0000007a0200720c */ /* 0x000fe20003fa4070 */
[--C-:B------:R-:W-:Y:S01]  /*60f0*/  @!P0 IMAD.IADD R120, R120, 0x1, -R2.reuse ;  /* 0x0000000178788824 */ /* 0x100fe200078e0a02 */
[----:B------:R-:W-:Y:S01]  /*6100*/  ISETP.GE.AND P0, PT, R124, RZ, PT ;  /* 0x000000ff7c00720c */ /* 0x000fe20003f06270 */
[----:B------:R-:W-:Y:S01]  /*6110*/  @!P6 IMAD.MOV R119, RZ, RZ, -R119 ;  /* 0x000000ffff77e224 */ /* 0x000fe200078e0a77 */
[C---:B------:R-:W-:Y:S01]  /*6120*/  ISETP.GT.U32.AND P6, PT, R2.reuse, R123, PT ;  /* 0x0000007b0200720c */ /* 0x040fe20003fc4070 */
[----:B------:R-:W-:Y:S01]  /*6130*/  @!P4 IMAD.IADD R121, R121, 0x1, -R2 ;  /* 0x000000017979c824 */ /* 0x000fe200078e0a02 */
[----:B------:R-:W-:Y:S01]  /*6140*/  ISETP.GE.AND P4, PT, R9, RZ, PT ;  /* 0x000000ff0900720c */ /* 0x000fe20003f86270 */
[----:B------:R-:W-:Y:S01]  /*6150*/  @!P2 IMAD.MOV R116, RZ, RZ, -R116 ;  /* 0x000000ffff74a224 */ /* 0x000fe200078e0a74 */
[C---:B------:R-:W-:Y:S01]  /*6160*/  ISETP.GT.U32.AND P2, PT, R2.reuse, R120, PT ;  /* 0x000000780200720c */ /* 0x040fe20003f44070 */
[----:B------:R-:W-:Y:S01]  /*6170*/  @!P3 IMAD.MOV R117, RZ, RZ, -R117 ;  /* 0x000000ffff75b224 */ /* 0x000fe200078e0a75 */
[----:B------:R-:W-:Y:S01]  /*6180*/  ISETP.GT.U32.AND P3, PT, R2, R121, PT ;  /* 0x000000790200720c */ /* 0x000fe20003f64070 */
[----:B------:R-:W-:-:S02]  /*6190*/  VIADD R8, R252, 0x7d ;  /* 0x0000007dfc087836 */ /* 0x000fc40000000000 */
[--C-:B------:R-:W-:Y:S02]  /*61a0*/  @!P5 IMAD.IADD R122, R122, 0x1, -R2.reuse ;  /* 0x000000017a7ad824 */ /* 0x100fe400078e0a02 */
[----:B------:R-:W-:Y:S01]  /*61b0*/  VIADD R7, R252, 0x7c ;  /* 0x0000007cfc077836 */ /* 0x000fe20000000000 */
[----:B------:R-:W-:Y:S01]  /*61c0*/  IABS R125, R8 ;  /* 0x00000008007d7213 */ /* 0x000fe20000000000 */
[--C-:B------:R-:W-:Y:S01]  /*61d0*/  @!P6 IMAD.IADD R123, R123, 0x1, -R2.reuse ;  /* 0x000000017b7be824 */ /* 0x100fe200078e0a02 */
[----:B------:R-:W-:Y:S01]  /*61e0*/  ISETP.GT.U32.AND P6, PT, R2, R122, PT ;  /* 0x0000007a0200720c */ /* 0x000fe20003fc4070 */
[----:B------:R-:W-:Y:S01]  /*61f0*/  VIADD R9, R252, 0x7e ;  /* 0x0000007efc097836 */ /* 0x000fe20000000000 */
[----:B------:R-:W-:Y:S01]  /*6200*/  IABS R124, R7 ;  /* 0x00000007007c7213 */ /* 0x000fe20000000000 */
[----:B------:R-:W-:Y:S01]  /*6210*/  @!P2 IMAD.IADD R120, R120, 0x1, -R2 ;  /* 0x000000017878a824 */ /* 0x000fe200078e0a02 */
[----:B------:R-:W-:Y:S01]  /*6220*/  ISETP.GE.AND P5, PT, R8, RZ, PT ;  /* 0x000000ff0800720c */ /* 0x000fe20003fa6270 */
[----:B------:R-:W-:Y:S01]  /*6230*/  IMAD.HI.U32 R8, R3, R125, RZ ;  /* 0x0000007d03087227 */ /* 0x000fe200078e00ff */
[----:B------:R-:W-:-:S02]  /*6240*/  IABS R126, R9 ;  /* 0x00000009007e7213 */ /* 0x000fc40000000000 */
[----:B------:R-:W-:Y:S01]  /*6250*/  ISETP.GE.AND P2, PT, R12, RZ, PT ;  /* 0x000000ff0c00720c */ /* 0x000fe20003f46270 */
[----:B------:R-:W-:Y:S01]  /*6260*/  @!P3 IMAD.IADD R121, R121, 0x1, -R2 ;  /* 0x000000017979b824 */ /* 0x000fe200078e0a02 */
[----:B------:R-:W-:Y:S01]  /*6270*/  ISETP.GE.AND P3, PT, R7, RZ, PT ;  /* 0x000000ff0700720c */ /* 0x000fe20003f66270 */
[----:B------:R-:W-:Y:S01]  /*6280*/  @!P1 IMAD.MOV R120, RZ, RZ, -R120 ;  /* 0x000000ffff789224 */ /* 0x000fe200078e0a78 */
[----:B------:R-:W-:Y:S01]  /*6290*/  ISETP.GT.U32.AND P1, PT, R2, R123, PT ;  /* 0x0000007b0200720c */ /* 0x000fe20003f24070 */
[----:B------:R-:W-:-:S04]  /*62a0*/  IMAD.HI.U32 R7, R3, R124, RZ ;  /* 0x0000007c03077227 */ /* 0x000fc800078e00ff */
[----:B------:R-:W-:Y:S02]  /*62b0*/  IMAD.MOV R8, RZ, RZ, -R8 ;  /* 0x000000ffff087224 */ /* 0x000fe400078e0a08 */
[----:B------:R-:W-:Y:S02]  /*62c0*/  IMAD.MOV R7, RZ, RZ, -R7 ;  /* 0x000000ffff077224 */ /* 0x000fe400078e0a07 */
[----:B------:R-:W-:Y:S01]  /*62d0*/  IMAD R125, R2, R8, R125 ;  /* 0x00000008027d7224 */ /* 0x000fe200078e027d */
[----:B------:R-:W-:Y:S01]  /*62e0*/  IADD3 R8, R252, 0x80, RZ ;  /* 0x00000080fc087810 */ /* 0x000fe20007ffe0ff */
[----:B------:R-:W-:Y:S02]  /*62f0*/  @!P6 IMAD.IADD R122, R122, 0x1, -R2 ;  /* 0x000000017a7ae824 */ /* 0x000fe400078e0a02 */
[----:B------:R-:W-:Y:S01]  /*6300*/  IMAD R124, R2, R7, R124 ;  /* 0x00000007027c7224 */ /* 0x000fe200078e027c */
[----:B------:R-:W-:Y:S01]  /*6310*/  IABS R128, R8 ;  /* 0x0000000800807213 */ /* 0x000fe20000000000 */
[----:B------:R-:W-:-:S02]  /*6320*/  VIADD R7, R252, 0x7f ;  /* 0x0000007ffc077836 */ /* 0x000fc40000000000 */
[----:B------:R-:W-:Y:S01]  /*6330*/  @!P4 IMAD.MOV R122, RZ, RZ, -R122 ;  /* 0x000000ffff7ac224 */ /* 0x000fe200078e0a7a */
[C---:B------:R-:W-:Y:S01]  /*6340*/  ISETP.GT.U32.AND P4, PT, R2.reuse, R125, PT ;  /* 0x0000007d0200720c */ /* 0x040fe20003f84070 */
[----:B------:R-:W-:Y:S01]  /*6350*/  @!P1 IMAD.IADD R123, R123, 0x1, -R2 ;  /* 0x000000017b7b9824 */ /* 0x000fe200078e0a02 */
[----:B------:R-:W-:Y:S01]  /*6360*/  ISETP.GT.U32.AND P6, PT, R2, R124, PT ;  /* 0x0000007c0200720c */ /* 0x000fe20003fc4070 */
[----:B------:R-:W-:Y:S01]  /*6370*/  @!P0 IMAD.MOV R121, RZ, RZ, -R121 ;  /* 0x000000ffff798224 */ /* 0x000fe200078e0a79 */
[----:B------:R-:W-:Y:S01]  /*6380*/  ISETP.GE.AND P1, PT, R7, RZ, PT ;  /* 0x000000ff0700720c */ /* 0x000fe20003f26270 */
[----:B------:R-:W-:Y:S01]  /*6390*/  VIADD R11, R252, 0x83 ;  /* 0x00000083fc0b7836 */ /* 0x000fe20000000000 */
[----:B------:R-:W-:Y:S01]  /*63a0*/  IABS R127, R7 ;  /* 0x00000007007f7213 */ /* 0x000fe20000000000 */
[----:B------:R-:W-:Y:S01]  /*63b0*/  IMAD.HI.U32 R7, R3, R126, RZ ;  /* 0x0000007e03077227 */ /* 0x000fe200078e00ff */
[----:B------:R-:W-:Y:S02]  /*63c0*/  ISETP.GE.AND P0, PT, R9, RZ, PT ;  /* 0x000000ff0900720c */ /* 0x000fe40003f06270 */
[----:B------:R-:W-:Y:S01]  /*63d0*/  IABS R131, R11 ;  /* 0x0000000b00837213 */ /* 0x000fe20000000000 */
[----:B------:R-:W-:-:S02]  /*63e0*/  IMAD.MOV R9, RZ, RZ, -R7 ;  /* 0x000000ffff097224 */ /* 0x000fc400078e0a07 */
[----:B------:R-:W-:-:S04]  /*63f0*/  IMAD.HI.U32 R7, R3, R127, RZ ;  /* 0x0000007f03077227 */ /* 0x000fc800078e00ff */
[--C-:B------:R-:W-:Y:S02]  /*6400*/  @!P4 IMAD.IADD R125, R125, 0x1, -R2.reuse ;  /* 0x000000017d7dc824 */ /* 0x100fe400078e0a02 */
[----:B------:R-:W-:Y:S02]  /*6410*/  IMAD.MOV R7, RZ, RZ, -R7 ;  /* 0x000000ffff077224 */ /* 0x000fe400078e0a07 */
[----:B------:R-:W-:Y:S01]  /*6420*/  @!P6 IMAD.IADD R124, R124, 0x1, -R2 ;  /* 0x000000017c7ce824 */ /* 0x000fe200078e0a02 */
[C---:B------:R-:W-:Y:S01]  /*6430*/  ISETP.GT.U32.AND P4, PT, R2.reuse, R125, PT ;  /* 0x0000007d0200720c */ /* 0x040fe20003f84070 */
[C---:B------:R-:W-:Y:S02]  /*6440*/  IMAD R127, R2.reuse, R7, R127 ;  /* 0x00000007027f7224 */ /* 0x040fe400078e027f */
[----:B------:R-:W-:Y:S01]  /*6450*/  IMAD.HI.U32 R7, R3, R128, RZ ;  /* 0x0000008003077227 */ /* 0x000fe200078e00ff */
[----:B------:R-:W-:-:S03]  /*6460*/  ISETP.GT.U32.AND P6, PT, R2, R124, PT ;  /* 0x0000007c0200720c */ /* 0x000fc60003fc4070 */
[----:B------:R-:W-:Y:S02]  /*6470*/  IMAD.MOV R7, RZ, RZ, -R7 ;  /* 0x000000ffff077224 */ /* 0x000fe400078e0a07 */
[C---:B------:R-:W-:Y:S02]  /*6480*/  IMAD R126, R2.reuse, R9, R126 ;  /* 0x00000009027e7224 */ /* 0x040fe400078e027e */
[----:B------:R-:W-:Y:S02]  /*6490*/  IMAD R128, R2, R7, R128 ;  /* 0x0000000702807224 */ /* 0x000fe400078e0280 */
[--C-:B------:R-:W-:Y:S02]  /*64a0*/  @!P4 IMAD.IADD R125, R125, 0x1, -R2.reuse ;  /* 0x000000017d7dc824 */ /* 0x100fe400078e0a02 */
[----:B------:R-:W-:Y:S01]  /*64b0*/  VIADD R9, R252, 0x82 ;  /* 0x00000082fc097836 */ /* 0x000fe20000000000 */
[----:B------:R-:W-:Y:S01]  /*64c0*/  ISETP.GT.U32.AND P4, PT, R2, R128, PT ;  /* 0x000000800200720c */ /* 0x000fe20003f84070 */
[----:B------:R-:W-:Y:S01]  /*64d0*/  @!P6 IMAD.IADD R124, R124, 0x1, -R2 ;  /* 0x000000017c7ce824 */ /* 0x000fe200078e0a02 */
[----:B------:R-:W-:Y:S01]  /*64e0*/  ISETP.GT.U32.AND P6, PT, R2, R126, PT ;  /* 0x0000007e0200720c */ /* 0x000fe20003fc4070 */
[----:B------:R-:W-:Y:S01]  /*64f0*/  VIADD R10, R252, 0x81 ;  /* 0x00000081fc0a7836 */ /* 0x000fe20000000000 */
[----:B------:R-:W-:Y:S01]  /*6500*/  IABS R130, R9 ;  /* 0x0000000900827213 */ /* 0x000fe20000000000 */
[----:B------:R-:W-:Y:S01]  /*6510*/  @!P3 IMAD.MOV R124, RZ, RZ, -R124 ;  /* 0x000000ffff7cb224 */ /* 0x000fe200078e0a7c */
[----:B------:R-:W-:Y:S01]  /*6520*/  ISETP.GT.U32.AND P3, PT, R2, R127, PT ;  /* 0x0000007f0200720c */ /* 0x000fe20003f64070 */
[----:B------:R-:W-:Y:S01]  /*6530*/  @!P5 IMAD.MOV R125, RZ, RZ, -R125 ;  /* 0x000000ffff7dd224 */ /* 0x000fe200078e0a7d */
[----:B------:R-:W-:Y:S01]  /*6540*/  IABS R129, R10 ;  /* 0x0000000a00817213 */ /* 0x000fe20000000000 */
[----:B------:R-:W-:-:S04]  /*6550*/  IMAD.HI.U32 R7, R3, R130, RZ ;  /* 0x0000008203077227 */ /* 0x000fc800078e00ff */
[----:B------:R-:W-:Y:S02]  /*6560*/  @!P4 IMAD.IADD R128, R128, 0x1, -R2 ;  /* 0x000000018080c824 */ /* 0x000fe400078e0a02 */
[----:B------:R-:W-:Y:S02]  /*6570*/  IMAD.MOV R7, RZ, RZ, -R7 ;  /* 0x000000ffff077224 */ /* 0x000fe400078e0a07 */
[----:B------:R-:W-:Y:S01]  /*6580*/  @!P2 IMAD.MOV R123, RZ, RZ, -R123 ;  /* 0x000000ffff7ba224 */ /* 0x000fe200078e0a7b */
[C---:B------:R-:W-:Y:S01]  /*6590*/  ISETP.GT.U32.AND P5, PT, R2.reuse, R128, PT ;  /* 0x000000800200720c */ /* 0x040fe20003fa4070 */
[----:B------:R-:W-:Y:S01]  /*65a0*/  IMAD R130, R2, R7, R130 ;  /* 0x0000000702827224 */ /* 0x000fe200078e0282 */
[----:B------:R-:W-:Y:S01]  /*65b0*/  ISETP.GE.AND P2, PT, R8, RZ, PT ;  /* 0x000000ff0800720c */ /* 0x000fe20003f46270 */
[----:B------:R-:W-:-:S04]  /*65c0*/  IMAD.HI.U32 R7, R3, R131, RZ ;  /* 0x0000008303077227 */ /* 0x000fc800078e00ff */
[----:B------:R-:W-:Y:S02]  /*65d0*/  @!P3 IMAD.IADD R127, R127, 0x1, -R2 ;  /* 0x000000017f7fb824 */ /* 0x000fe400078e0a02 */
[----:B------:R-:W-:-:S03]  /*65e0*/  IMAD.HI.U32 R8, R3, R129, RZ ;  /* 0x0000008103087227 */ /* 0x000fc600078e00ff */
[C---:B------:R-:W-:Y:S01]  /*65f0*/  ISETP.GT.U32.AND P4, PT, R2.reuse, R127, PT ;  /* 0x0000007f0200720c */ /* 0x040fe20003f84070 */
[----:B------:R-:W-:Y:S02]  /*6600*/  IMAD.MOV R7, RZ, RZ, -R7 ;  /* 0x000000ffff077224 */ /* 0x000fe400078e0a07 */
[----:B------:R-:W-:Y:S02]  /*6610*/  IMAD.MOV R8, RZ, RZ, -R8 ;  /* 0x000000ffff087224 */ /* 0x000fe400078e0a08 */
[C---:B------:R-:W-:Y:S02]  /*6620*/  IMAD R131, R2.reuse, R7, R131 ;  /* 0x0000000702837224 */ /* 0x040fe400078e0283 */
[----:B------:R-:W-:Y:S02]  /*6630*/  IMAD R129, R2, R8, R129 ;  /* 0x0000000802817224 */ /* 0x000fe400078e0281 */
[----:B------:R-:W-:Y:S02]  /*6640*/  VIADD R12, R252, 0x84 ;  /* 0x00000084fc0c7836 */ /* 0x000fe40000000000 */
[--C-:B------:R-:W-:Y:S01]  /*6650*/  @!P5 IMAD.IADD R128, R128, 0x1, -R2.reuse ;  /* 0x000000018080d824 */ /* 0x100fe200078e0a02 */
[----:B------:R-:W-:Y:S01]  /*6660*/  ISETP.GT.U32.AND P5, PT, R2, R131, PT ;  /* 0x000000830200720c */ /* 0x000fe20003fa4070 */
        /* <DEDUP_REMOVED lines=10> */
[----:B------:R-:W-:Y:S01]  /*6710*/  VIADD R10, R252, 0x86 ;  /* 0x00000086fc0a7836 */ /* 0x000fe20000000000 */
[----:B------:R-:W-:Y:S01]  /*6720*/  IADD3 R7, -R7, RZ, RZ ;  /* 0x000000ff07077210 */ /* 0x000fe20007ffe1ff */
[--C-:B------:R-:W-:Y:S02]  /*6730*/  @!P5 IMAD.IADD R131, R131, 0x1, -R2.reuse ;  /* 0x000000018383d824 */ /* 0x100fe400078e0a02 */
[----:B------:R-:W-:Y:S01]  /*6740*/  @!P6 IMAD.IADD R129, R129, 0x1, -R2 ;  /* 0x000000018181e824 */ /* 0x000fe200078e0a02 */
[----:B------:R-:W-:Y:S01]  /*6750*/  IABS R134, R10 ;  /* 0x0000000a00867213 */ /* 0x000fe20000000000 */
[C---:B------:R-:W-:Y:S01]  /*6760*/  IMAD R132, R2.reuse, R7, R132 ;  /* 0x0000000702847224 */ /* 0x040fe200078e0284 */
[----:B------:R-:W-:Y:S01]  /*6770*/  ISETP.GT.U32.AND P5, PT, R2, R131, PT ;  /* 0x000000830200720c */ /* 0x000fe20003fa4070 */
[----:B------:R-:W-:Y:S01]  /*6780*/  @!P3 IMAD.IADD R126, R126, 0x1, -R2 ;  /* 0x000000017e7eb824 */ /* 0x000fe200078e0a02 */
[C---:B------:R-:W-:Y:S01]  /*6790*/  ISETP.GT.U32.AND P6, PT, R2.reuse, R129, PT ;  /* 0x000000810200720c */ /* 0x040fe20003fc4070 */
[----:B------:R-:W-:Y:S01]  /*67a0*/  IMAD.HI.U32 R7, R3, R134, RZ ;  /* 0x0000008603077227 */ /* 0x000fe200078e00ff */
[----:B------:R-:W-:-:S02]  /*67b0*/  ISETP.GT.U32.AND P3, PT, R2, R130, PT ;  /* 0x000000820200720c */ /* 0x000fc40003f64070 */
[C---:B------:R-:W-:Y:S01]  /*67c0*/  ISETP.GT.U32.AND P1, PT, R2.reuse, R132, PT ;  /* 0x000000840200720c */ /* 0x040fe20003f24070 */
[----:B------:R-:W-:Y:S02]  /*67d0*/  IMAD.MOV R7, RZ, RZ, -R7 ;  /* 0x000000ffff077224 */ /* 0x000fe400078e0a07 */
[----:B------:R-:W-:Y:S02]  /*67e0*/  @!P0 IMAD.MOV R126, RZ, RZ, -R126 ;  /* 0x000000ffff7e8224 */ /* 0x000fe400078e0a7e */
[C---:B------:R-:W-:Y:S02]  /*67f0*/  IMAD R134, R2.reuse, R7, R134 ;  /* 0x0000000702867224 */ /* 0x040fe400078e0286 */
[--C-:B------:R-:W-:Y:S02]  /*6800*/  @!P5 IMAD.IADD R131, R131, 0x1, -R2.reuse ;  /* 0x000000018383d824 */ /* 0x100fe400078e0a02 */
[--C-:B------:R-:W-:Y:S01]  /*6810*/  @!P6 IMAD.IADD R129, R129, 0x1, -R2.reuse ;  /* 0x000000018181e824 */ /* 0x100fe200078e0a02 */
[----:B------:R-:W-:Y:S01]  /*6820*/  ISETP.GT.U32.AND P5, PT, R2, R134, PT ;  /* 0x000000860200720c */ /* 0x000fe20003fa4070 */
[----:B------:R-:W-:Y:S01]  /*6830*/  @!P3 IMAD.IADD R130, R130, 0x1, -R2 ;  /* 0x000000018282b824 */ /* 0x000fe200078e0a02 */
[----:B------:R-:W-:Y:S01]  /*6840*/  ISETP.GE.AND P6, PT, R9, RZ, PT ;  /* 0x000000ff0900720c */ /* 0x000fe20003fc6270 */
[----:B------:R-:W-:Y:S01]  /*6850*/  VIADD R9, R252, 0x87 ;  /* 0x00000087fc097836 */ /* 0x000fe20000000000 */
[----:B------:R-:W-:Y:S01]  /*6860*/  ISETP.GE.AND P3, PT, R11, RZ, PT ;  /* 0x000000ff0b00720c */ /* 0x000fe20003f66270 */
[----:B------:R-:W-:Y:S01]  /*6870*/  IMAD.HI.U32 R8, R3, R133, RZ ;  /* 0x0000008503087227 */ /* 0x000fe200078e00ff */
[----:B------:R-:W-:-:S02]  /*6880*/  ISETP.GT.U32.AND P0, PT, R2, R130, PT ;  /* 0x000000820200720c */ /* 0x000fc40003f04070 */
[----:B------:R-:W-:Y:S01]  /*6890*/  IABS R135, R9 ;  /* 0x0000000900877213 */ /* 0x000fe20000000000 */
[----:B------:R-:W-:Y:S02]  /*68a0*/  VIADD R11, R252, 0x88 ;  /* 0x00000088fc0b7836 */ /* 0x000fe40000000000 */
[----:B------:R-:W-:Y:S02]  /*68b0*/  IMAD.MOV R8, RZ, RZ, -R8 ;  /* 0x000000ffff087224 */ /* 0x000fe400078e0a08 */
[----:B------:R-:W-:Y:S01]  /*68c0*/  @!P5 IMAD.IADD R134, R134, 0x1, -R2 ;  /* 0x000000018686d824 */ /* 0x000fe200078e0a02 */
[----:B------:R-:W-:Y:S01]  /*68d0*/  IABS R136, R11 ;  /* 0x0000000b00887213 */ /* 0x000fe20000000000 */
[----:B------:R-:W-:-:S03]  /*68e0*/  IMAD.HI.U32 R7, R3, R135, RZ ;  /* 0x0000008703077227 */ /* 0x000fc600078e00ff */
[C---:B------:R-:W-:Y:S01]  /*68f0*/  ISETP.GT.U32.AND P5, PT, R2.reuse, R134, PT ;  /* 0x000000860200720c */ /* 0x040fe20003fa4070 */
[----:B------:R-:W-:Y:S02]  /*6900*/  IMAD R133, R2, R8, R133 ;  /* 0x0000000802857224 */ /* 0x000fe400078e0285 */
[----:B------:R-:W-:Y:S02]  /*6910*/  IMAD.MOV R8, RZ, RZ, -R7 ;  /* 0x000000ffff087224 */ /* 0x000fe400078e0a07 */
[----:B------:R-:W-:-:S04]  /*6920*/  IMAD.HI.U32 R7, R3, R136, RZ ;  /* 0x0000008803077227 */ /* 0x000fc800078e00ff */
[--C-:B------:R-:W-:Y:S01]  /*6930*/  @!P0 IMAD.IADD R130, R130, 0x1, -R2.reuse ;  /* 0x0000000182828824 */ /* 0x100fe200078e0a02 */
[----:B------:R-:W-:Y:S01]  /*6940*/  ISETP.GE.AND P0, PT, R13, RZ, PT ;  /* 0x000000ff0d00720c */ /* 0x000fe20003f06270 */
[----:B------:R-:W-:Y:S01]  /*6950*/  @!P1 IMAD.IADD R132, R132, 0x1, -R2 ;  /* 0x0000000184849824 */ /* 0x000fe200078e0a02 */
[----:B------:R-:W-:Y:S01]  /*6960*/  ISETP.GE.AND P1, PT, R10, RZ, PT ;  /* 0x000000ff0a00720c */ /* 0x000fe20003f26270 */
[----:B------:R-:W-:Y:S02]  /*6970*/  IMAD.MOV R7, RZ, RZ, -R7 ;  /* 0x000000ffff077224 */ /* 0x000fe400078e0a07 */
[----:B------:R-:W-:Y:S01]  /*6980*/  @!P6 IMAD.MOV R130, RZ, RZ, -R130 ;  /* 0x000000ffff82e224 */ /* 0x000fe200078e0a82 */
[C---:B------:R-:W-:Y:S01]  /*6990*/  ISETP.GT.U32.AND P6, PT, R2.reuse, R132, PT ;  /* 0x000000840200720c */ /* 0x040fe20003fc4070 */
[C---:B------:R-:W-:Y:S02]  /*69a0*/  IMAD R136, R2.reuse, R7, R136 ;  /* 0x0000000702887224 */ /* 0x040fe400078e0288 */
[----:B------:R-:W-:Y:S01]  /*69b0*/  @!P4 IMAD.MOV R129, RZ, RZ, -R129 ;  /* 0x000000ffff81c224 */ /* 0x000fe200078e0a81 */
[----:B------:R-:W-:Y:S01]  /*69c0*/  ISETP.GT.U32.AND P4, PT, R2, R133, PT ;  /* 0x000000850200720c */ /* 0x000fe20003f84070 */
[----:B------:R-:W-:-:S02]  /*69d0*/  VIADD R10, R252, 0x89 ;  /* 0x00000089fc0a7836 */ /* 0x000fc40000000000 */
[----:B------:R-:W-:Y:S01]  /*69e0*/  @!P5 IMAD.IADD R134, R134, 0x1, -R2 ;  /* 0x000000018686d824 */ /* 0x000fe200078e0a02 */
[----:B------:R-:W-:Y:S01]  /*69f0*/  ISETP.GT.U32.AND P5, PT, R2, R136, PT ;  /* 0x000000880200720c */ /* 0x000fe20003fa4070 */
[----:B------:R-:W-:Y:S01]  /*6a00*/  @!P2 IMAD.MOV R128, RZ, RZ, -R128 ;  /* 0x000000ffff80a224 */ /* 0x000fe200078e0a80 */
[----:B------:R-:W-:Y:S01]  /*6a10*/  ISETP.GE.AND P2, PT, R12, RZ, PT ;  /* 0x000000ff0c00720c */ /* 0x000fe20003f46270 */
[----:B------:R-:W-:Y:S01]  /*6a20*/  IMAD R135, R2, R8, R135 ;  /* 0x0000000802877224 */ /* 0x000fe200078e0287 */
[----:B------:R-:W-:Y:S01]  /*6a30*/  IABS R137, R10 ;  /* 0x0000000a00897213 */ /* 0x000fe20000000000 */
[----:B------:R-:W-:Y:S02]  /*6a40*/  @!P6 IMAD.IADD R132, R132, 0x1, -R2 ;  /* 0x000000018484e824 */ /* 0x000fe400078e0a02 */
[----:B------:R-:W-:Y:S01]  /*6a50*/  VIADD R13, R252, 0x8b ;  /* 0x0000008bfc0d7836 */ /* 0x000fe20000000000 */
[----:B------:R-:W-:Y:S01]  /*6a60*/  ISETP.GT.U32.AND P6, PT, R2, R135, PT ;  /* 0x000000870200720c */ /* 0x000fe20003fc4070 */
[----:B------:R-:W-:-:S03]  /*6a70*/  IMAD.HI.U32 R7, R3, R137, RZ ;  /* 0x0000008903077227 */ /* 0x000fc600078e00ff */
[----:B------:R-:W-:Y:S01]  /*6a80*/  IABS R139, R13 ;  /* 0x0000000d008b7213 */ /* 0x000fe20000000000 */
[----:B------:R-:W-:Y:S01]  /*6a90*/  @!P4 IMAD.IADD R133, R133, 0x1, -R2 ;  /* 0x000000018585c824 */ /* 0x000fe200078e0a02 */
[----:B------:R-:W-:Y:S01]  /*6aa0*/  @!P5 IADD3 R136, R136, -R2, RZ ;  /* 0x800000028888d210 */ /* 0x000fe20007ffe0ff */
[----:B------:R-:W-:Y:S02]  /*6ab0*/  IMAD.MOV R7, RZ, RZ, -R7 ;  /* 0x000000ffff077224 */ /* 0x000fe400078e0a07 */
[----:B------:R-:W-:Y:S01]  /*6ac0*/  VIADD R12, R252, 0x8a ;  /* 0x0000008afc0c7836 */ /* 0x000fe20000000000 */
[C---:B------:R-:W-:Y:S01]  /*6ad0*/  ISETP.GT.U32.AND P4, PT, R2.reuse, R133, PT ;  /* 0x000000850200720c */ /* 0x040fe20003f84070 */
[----:B------:R-:W-:Y:S01]  /*6ae0*/  @!P2 IMAD.MOV R132, RZ, RZ, -R132 ;  /* 0x000000ffff84a224 */ /* 0x000fe200078e0a84 */
[C---:B------:R-:W-:Y:S01]  /*6af0*/  ISETP.GT.U32.AND P2, PT, R2.reuse, R136, PT ;  /* 0x000000880200720c */ /* 0x040fe20003f44070 */
[----:B------:R-:W-:Y:S01]  /*6b00*/  IMAD R137, R2, R7, R137 ;  /* 0x0000000702897224 */ /* 0x000fe200078e0289 */
[----:B------:R-:W-:Y:S01]  /*6b10*/  IABS R138, R12 ;  /* 0x0000000c008a7213 */ /* 0x000fe20000000000 */
[----:B------:R-:W-:-:S03]  /*6b20*/  IMAD.HI.U32 R7, R3, R139, RZ ;  /* 0x0000008b03077227 */ /* 0x000fc600078e00ff */
[C---:B------:R-:W-:Y:S01]  /*6b30*/  ISETP.GT.U32.AND P5, PT, R2.reuse, R137, PT ;  /* 0x000000890200720c */ /* 0x040fe20003fa4070 */
[----:B------:R-:W-:Y:S01]  /*6b40*/  @!P6 IMAD.IADD R135, R135, 0x1, -R2 ;  /* 0x000000018787e824 */ /* 0x000fe200078e0a02 */
[----:B------:R-:W-:Y:S01]  /*6b50*/  ISETP.GE.AND P6, PT, R11, RZ, PT ;  /* 0x000000ff0b00720c */ /* 0x000fe20003fc6270 */
[----:B------:R-:W-:Y:S02]  /*6b60*/  IMAD.MOV R7, RZ, RZ, -R7 ;  /* 0x000000ffff077224 */ /* 0x000fe400078e0a07 */
[----:B------:R-:W-:Y:S01]  /*6b70*/  @!P3 IMAD.MOV R131, RZ, RZ, -R131 ;  /* 0x000000ffff83b224 */ /* 0x000fe200078e0a83 */
[----:B------:R-:W-:Y:S01]  /*6b80*/  ISETP.GT.U32.AND P3, PT, R2, R135, PT ;  /* 0x000000870200720c */ /* 0x000fe20003f64070 */
[----:B------:R-:W-:-:S04]  /*6b90*/  IMAD.HI.U32 R8, R3, R138, RZ ;  /* 0x0000008a03087227 */ /* 0x000fc800078e00ff */
[----:B------:R-:W-:Y:S02]  /*6ba0*/  IMAD R139, R2, R7, R139 ;  /* 0x00000007028b7224 */ /* 0x000fe400078e028b */
[----:B------:R-:W-:Y:S01]  /*6bb0*/  @!P4 IMAD.IADD R133, R133, 0x1, -R2 ;  /* 0x000000018585c824 */ /* 0x000fe200078e0a02 */
[----:B------:R-:W-:Y:S01]  /*6bc0*/  ISETP.GE.AND P4, PT, R9, RZ, PT ;  /* 0x000000ff0900720c */ /* 0x000fe20003f86270 */
[----:B------:R-:W-:Y:S02]  /*6bd0*/  IMAD.MOV R9, RZ, RZ, -R8 ;  /* 0x000000ffff097224 */ /* 0x000fe400078e0a08 */
[----:B------:R-:W-:Y:S01]  /*6be0*/  @!P2 IMAD.IADD R136, R136, 0x1, -R2 ;  /* 0x000000018888a824 */ /* 0x000fe200078e0a02 */
[----:B------:R-:W-:Y:S01]  /*6bf0*/  ISETP.GT.U32.AND P2, PT, R2, R139, PT ;  /* 0x0000008b0200720c */ /* 0x000fe20003f44070 */
[----:B------:R-:W-:Y:S02]  /*6c00*/  VIADD R8, R252, 0x8c ;  /* 0x0000008cfc087836 */ /* 0x000fe40000000000 */
[----:B------:R-:W-:-:S02]  /*6c10*/  IMAD R138, R2, R9, R138 ;  /* 0x00000009028a7224 */ /* 0x000fc400078e028a */
[----:B------:R-:W-:Y:S01]  /*6c20*/  @!P1 IMAD.MOV R134, RZ, RZ, -R134 ;  /* 0x000000ffff869224 */ /* 0x000fe200078e0a86 */
[----:B------:R-:W-:Y:S01]  /*6c30*/  IABS R140, R8 ;  /* 0x00000008008c7213 */ /* 0x000fe20000000000 */
[--C-:B------:R-:W-:Y:S01]  /*6c40*/  @!P3 IMAD.IADD R135, R135, 0x1, -R2.reuse ;  /* 0x000000018787b824 */ /* 0x100fe200078e0a02 */
[----:B------:R-:W-:Y:S01]  /*6c50*/  ISETP.GT.U32.AND P1, PT, R2, R138, PT ;  /* 0x0000008a0200720c */ /* 0x000fe20003f24070 */
[----:B------:R-:W-:Y:S01]  /*6c60*/  @!P5 IMAD.IADD R137, R137, 0x1, -R2 ;  /* 0x000000018989d824 */ /* 0x000fe200078e0a02 */
[----:B------:R-:W-:Y:S01]  /*6c70*/  ISETP.GE.AND P5, PT, R13, RZ, PT ;  /* 0x000000ff0d00720c */ /* 0x000fe20003fa6270 */
[----:B------:R-:W-:Y:S01]  /*6c80*/  VIADD R9, R252, 0x8d ;  /* 0x0000008dfc097836 */ /* 0x000fe20000000000 */
[----:B------:R-:W-:Y:S01]  /*6c90*/  ISETP.GE.AND P3, PT, R12, RZ, PT ;  /* 0x000000ff0c00720c */ /* 0x000fe20003f66270 */
[----:B------:R-:W-:-:S03]  /*6ca0*/  IMAD.HI.U32 R7, R3, R140, RZ ;  /* 0x0000008c03077227 */ /* 0x000fc600078e00ff */
[----:B------:R-:W-:Y:S01]  /*6cb0*/  IABS R141, R9 ;  /* 0x00000009008d7213 */ /* 0x000fe20000000000 */
[----:B------:R-:W-:Y:S01]  /*6cc0*/  @!P4 IMAD.MOV R135, RZ, RZ, -R135 ;  /* 0x000000ffff87c224 */ /* 0x000fe200078e0a87 */
[----:B------:R-:W-:Y:S01]  /*6cd0*/  ISETP.GT.U32.AND P4, PT, R2, R137, PT ;  /* 0x000000890200720c */ /* 0x000fe20003f84070 */
        /* <DEDUP_REMOVED lines=8> */
[--C-:B------:R-:W-:Y:S01]  /*6d60*/  @!P4 IMAD.IADD R137, R137, 0x1, -R2.reuse ;  /* 0x000000018989c824 */ /* 0x100fe200078e0a02 */
[C---:B------:R-:W-:Y:S01]  /*6d70*/  ISETP.GT.U32.AND P4, PT, R2.reuse, R140, PT ;  /* 0x0000008c0200720c */ /* 0x040fe20003f84070 */
[----:B------:R-:W-:Y:S02]  /*6d80*/  IMAD R141, R2, R7, R141 ;  /* 0x00000007028d7224 */ /* 0x000fe400078e028d */
[----:B------:R-:W-:Y:S01]  /*6d90*/  @!P0 IMAD.MOV R133, RZ, RZ, -R133 ;  /* 0x000000ffff858224 */ /* 0x000fe200078e0a85 */
[----:B------:R-:W-:Y:S01]  /*6da0*/  ISETP.GE.AND P0, PT, R10, RZ, PT ;  /* 0x000000ff0a00720c */ /* 0x000fe20003f06270 */
[----:B------:R-:W-:Y:S01]  /*6db0*/  @!P2 IMAD.IADD R139, R139, 0x1, -R2 ;  /* 0x000000018b8ba824 */ /* 0x000fe200078e0a02 */
[----:B------:R-:W-:Y:S01]  /*6dc0*/  ISETP.GT.U32.AND P2, PT, R2, R141, PT ;  /* 0x0000008d0200720c */ /* 0x000fe20003f44070 */
[----:B------:R-:W-:-:S02]  /*6dd0*/  VIADD R10, R252, 0x8e ;  /* 0x0000008efc0a7836 */ /* 0x000fc40000000000 */
[----:B------:R-:W-:Y:S02]  /*6de0*/  VIADD R11, R252, 0x90 ;  /* 0x00000090fc0b7836 */ /* 0x000fe40000000000 */
[--C-:B------:R-:W-:Y:S01]  /*6df0*/  @!P1 IMAD.IADD R138, R138, 0x1, -R2.reuse ;  /* 0x000000018a8a9824 */ /* 0x100fe200078e0a02 */
[----:B------:R-:W-:Y:S01]  /*6e00*/  IABS R142, R10 ;  /* 0x0000000a008e7213 */ /* 0x000fe20000000000 */
[----:B------:R-:W-:Y:S01]  /*6e10*/  @!P4 IMAD.IADD R140, R140, 0x1, -R2 ;  /* 0x000000018c8cc824 */ /* 0x000fe200078e0a02 */
[----:B------:R-:W-:Y:S01]  /*6e20*/  ISETP.GE.AND P1, PT, R9, RZ, PT ;  /* 0x000000ff0900720c */ /* 0x000fe20003f26270 */
[----:B------:R-:W-:Y:S01]  /*6e30*/  VIADD R9, R252, 0x8f ;  /* 0x0000008ffc097836 */ /* 0x000fe20000000000 */
[----:B------:R-:W-:Y:S01]  /*6e40*/  IABS R144, R11 ;  /* 0x0000000b00907213 */ /* 0x000fe20000000000 */
[----:B------:R-:W-:Y:S01]  /*6e50*/  IMAD.HI.U32 R7, R3, R142, RZ ;  /* 0x0000008e03077227 */ /* 0x000fe200078e00ff */
[----:B------:R-:W-:Y:S02]  /*6e60*/  ISETP.GT.U32.AND P4, PT, R2, R140, PT ;  /* 0x0000008c0200720c */ /* 0x000fe40003f84070 */
[----:B------:R-:W-:Y:S01]  /*6e70*/  IABS R143, R9 ;  /* 0x00000009008f7213 */ /* 0x000fe20000000000 */
[----:B------:R-:W-:Y:S01]  /*6e80*/  @!P6 IMAD.MOV R136, RZ, RZ, -R136 ;  /* 0x000000ffff88e224 */ /* 0x000fe200078e0a88 */
[----:B------:R-:W-:Y:S01]  /*6e90*/  ISETP.GE.AND P6, PT, R8, RZ, PT ;  /* 0x000000ff0800720c */ /* 0x000fe20003fc6270 */
[----:B------:R-:W-:-:S02]  /*6ea0*/  @!P2 IMAD.IADD R141, R141, 0x1, -R2 ;  /* 0x000000018d8da824 */ /* 0x000fc400078e0a02 */
[----:B------:R-:W-:Y:S02]  /*6eb0*/  IMAD.MOV R7, RZ, RZ, -R7 ;  /* 0x000000ffff077224 */ /* 0x000fe400078e0a07 */
[----:B------:R-:W-:Y:S01]  /*6ec0*/  IMAD.HI.U32 R8, R3, R144, RZ ;  /* 0x0000009003087227 */ /* 0x000fe200078e00ff */
[----:B------:R-:W-:-:S03]  /*6ed0*/  ISETP.GT.U32.AND P2, PT, R2, R141, PT ;  /* 0x0000008d0200720c */ /* 0x000fc60003f44070 */
[----:B------:R-:W-:Y:S02]  /*6ee0*/  IMAD R142, R2, R7, R142 ;  /* 0x00000007028e7224 */ /* 0x000fe400078e028e */
[----:B------:R-:W-:Y:S01]  /*6ef0*/  @!P5 IMAD.MOV R139, RZ, RZ, -R139 ;  /* 0x000000ffff8bd224 */ /* 0x000fe200078e0a8b */
[----:B------:R-:W-:Y:S01]  /*6f00*/  ISETP.GE.AND P5, PT, R9, RZ, PT ;  /* 0x000000ff0900720c */ /* 0x000fe20003fa6270 */
[----:B------:R-:W-:Y:S01]  /*6f10*/  IMAD.HI.U32 R7, R3, R143, RZ ;  /* 0x0000008f03077227 */ /* 0x000fe200078e00ff */
[----:B------:R-:W-:-:S03]  /*6f20*/  IADD3 R9, -R8, RZ, RZ ;  /* 0x000000ff08097210 */ /* 0x000fc60007ffe1ff */
[----:B------:R-:W-:Y:S02]  /*6f30*/  IMAD.MOV R7, RZ, RZ, -R7 ;  /* 0x000000ffff077224 */ /* 0x000fe400078e0a07 */
[----:B------:R-:W-:Y:S01]  /*6f40*/  @!P4 IMAD.IADD R140, R140, 0x1, -R2 ;  /* 0x000000018c8cc824 */ /* 0x000fe200078e0a02 */
[----:B------:R-:W-:Y:S01]  /*6f50*/  ISETP.GE.AND P4, PT, R11, RZ, PT ;  /* 0x000000ff0b00720c */ /* 0x000fe20003f86270 */
[C---:B------:R-:W-:Y:S02]  /*6f60*/  IMAD R144, R2.reuse, R9, R144 ;  /* 0x0000000902907224 */ /* 0x040fe400078e0290 */
[C---:B------:R-:W-:Y:S02]  /*6f70*/  IMAD R143, R2.reuse, R7, R143 ;  /* 0x00000007028f7224 */ /* 0x040fe400078e028f */
[----:B------:R-:W-:Y:S01]  /*6f80*/  @!P6 IMAD.MOV R140, RZ, RZ, -R140 ;  /* 0x000000ffff8ce224 */ /* 0x000fe200078e0a8c */
        /* <DEDUP_REMOVED lines=9> */
[----:B------:R-:W-:Y:S01]  /*7020*/  @!P1 IMAD.MOV R141, RZ, RZ, -R141 ;  /* 0x000000ffff8d9224 */ /* 0x000fe200078e0a8d */
[----:B------:R-:W-:Y:S01]  /*7030*/  IABS R147, R11 ;  /* 0x0000000b00937213 */ /* 0x000fe20000000000 */
[--C-:B------:R-:W-:Y:S01]  /*7040*/  @!P6 IMAD.IADD R144, R144, 0x1, -R2.reuse ;  /* 0x000000019090e824 */ /* 0x100fe200078e0a02 */
[----:B------:R-:W-:Y:S01]  /*7050*/  ISETP.GE.AND P0, PT, R10, RZ, PT ;  /* 0x000000ff0a00720c */ /* 0x000fe20003f06270 */
[--C-:B------:R-:W-:Y:S01]  /*7060*/  @!P2 IMAD.IADD R143, R143, 0x1, -R2.reuse ;  /* 0x000000018f8fa824 */ /* 0x100fe200078e0a02 */
[----:B------:R-:W-:Y:S01]  /*7070*/  ISETP.GE.AND P1, PT, R8, RZ, PT ;  /* 0x000000ff0800720c */ /* 0x000fe20003f26270 */
[----:B------:R-:W-:Y:S01]  /*7080*/  @!P3 IMAD.IADD R142, R142, 0x1, -R2 ;  /* 0x000000018e8eb824 */ /* 0x000fe200078e0a02 */
[C---:B------:R-:W-:Y:S01]  /*7090*/  ISETP.GT.U32.AND P6, PT, R2.reuse, R144, PT ;  /* 0x000000900200720c */ /* 0x040fe20003fc4070 */
[----:B------:R-:W-:Y:S01]  /*70a0*/  IMAD.HI.U32 R7, R3, R145, RZ ;  /* 0x0000009103077227 */ /* 0x000fe200078e00ff */
[----:B------:R-:W-:-:S02]  /*70b0*/  ISETP.GT.U32.AND P2, PT, R2, R143, PT ;  /* 0x0000008f0200720c */ /* 0x000fc40003f44070 */
[----:B------:R-:W-:Y:S01]  /*70c0*/  ISETP.GT.U32.AND P3, PT, R2, R142, PT ;  /* 0x0000008e0200720c */ /* 0x000fe20003f64070 */
[----:B------:R-:W-:Y:S02]  /*70d0*/  VIADD R10, R252, 0x92 ;  /* 0x00000092fc0a7836 */ /* 0x000fe40000000000 */
[----:B------:R-:W-:-:S03]  /*70e0*/  IMAD.HI.U32 R8, R3, R147, RZ ;  /* 0x0000009303087227 */ /* 0x000fc600078e00ff */
[----:B------:R-:W-:Y:S01]  /*70f0*/  IABS R146, R10 ;  /* 0x0000000a00927213 */ /* 0x000fe20000000000 */
[----:B------:R-:W-:Y:S02]  /*7100*/  IMAD.MOV R9, RZ, RZ, -R7 ;  /* 0x000000ffff097224 */ /* 0x000fe400078e0a07 */
[----:B------:R-:W-:Y:S02]  /*7110*/  IMAD.MOV R8, RZ, RZ, -R8 ;  /* 0x000000ffff087224 */ /* 0x000fe400078e0a08 */
[C---:B------:R-:W-:Y:S02]  /*7120*/  IMAD R145, R2.reuse, R9, R145 ;  /* 0x0000000902917224 */ /* 0x040fe400078e0291 */
[----:B------:R-:W-:Y:S02]  /*7130*/  IMAD R147, R2, R8, R147 ;  /* 0x0000000802937224 */ /* 0x000fe400078e0293 */
[----:B------:R-:W-:Y:S02]  /*7140*/  @!P6 IMAD.IADD R144, R144, 0x1, -R2 ;  /* 0x000000019090e824 */ /* 0x000fe400078e0a02 */
[----:B------:R-:W-:-:S04]  /*7150*/  IMAD.HI.U32 R7, R3, R146, RZ ;  /* 0x0000009203077227 */ /* 0x000fc800078e00ff */
[----:B------:R-:W-:Y:S01]  /*7160*/  @!P2 IMAD.IADD R143, R143, 0x1, -R2 ;  /* 0x000000018f8fa824 */ /* 0x000fe200078e0a02 */
[C---:B------:R-:W-:Y:S01]  /*7170*/  ISETP.GT.U32.AND P2, PT, R2.reuse, R145, PT ;  /* 0x000000910200720c */ /* 0x040fe20003f44070 */
[----:B------:R-:W-:Y:S01]  /*7180*/  @!P4 IMAD.MOV R144, RZ, RZ, -R144 ;  /* 0x000000ffff90c224 */ /* 0x000fe200078e0a90 */
[----:B------:R-:W-:Y:S01]  /*7190*/  ISETP.GT.U32.AND P4, PT, R2, R147, PT ;  /* 0x000000930200720c */ /* 0x000fe20003f84070 */
[----:B------:R-:W-:Y:S02]  /*71a0*/  IMAD.MOV R7, RZ, RZ, -R7 ;  /* 0x000000ffff077224 */ /* 0x000fe400078e0a07 */
[----:B------:R-:W-:Y:S01]  /*71b0*/  @!P3 IMAD.IADD R142, R142, 0x1, -R2 ;  /* 0x000000018e8eb824 */ /* 0x000fe200078e0a02 */
[----:B------:R-:W-:Y:S01]  /*71c0*/  ISETP.GE.AND P3, PT, R10, RZ, PT ;  /* 0x000000ff0a00720c */ /* 0x000fe20003f66270 */
[----:B------:R-:W-:Y:S02]  /*71d0*/  VIADD R10, R252, 0x95 ;  /* 0x00000095fc0a7836 */ /* 0x000fe40000000000 */
[----:B------:R-:W-:-:S02]  /*71e0*/  IMAD R146, R2, R7, R146 ;  /* 0x0000000702927224 */ /* 0x000fc400078e0292 */
[----:B------:R-:W-:Y:S01]  /*71f0*/  @!P5 IMAD.MOV R143, RZ, RZ, -R143 ;  /* 0x000000ffff8fd224 */ /* 0x000fe200078e0a8f */
[----:B------:R-:W-:Y:S01]  /*7200*/  IABS R149, R10 ;  /* 0x0000000a00957213 */ /* 0x000fe20000000000 */
[--C-:B------:R-:W-:Y:S01]  /*7210*/  @!P2 IMAD.IADD R145, R145, 0x1, -R2.reuse ;  /* 0x000000019191a824 */ /* 0x100fe200078e0a02 */
[----:B------:R-:W-:Y:S01]  /*7220*/  ISETP.GT.U32.AND P5, PT, R2, R146, PT ;  /* 0x000000920200720c */ /* 0x000fe20003fa4070 */
[----:B------:R-:W-:Y:S02]  /*7230*/  VIADD R12, R252, 0x97 ;  /* 0x00000097fc0c7836 */ /* 0x000fe40000000000 */
[----:B------:R-:W-:Y:S01]  /*7240*/  @!P4 IMAD.IADD R147, R147, 0x1, -R2 ;  /* 0x000000019393c824 */ /* 0x000fe200078e0a02 */
[C---:B------:R-:W-:Y:S01]  /*7250*/  ISETP.GT.U32.AND P2, PT, R2.reuse, R145, PT ;  /* 0x000000910200720c */ /* 0x040fe20003f44070 */
[----:B------:R-:W-:Y:S01]  /*7260*/  IMAD.HI.U32 R8, R3, R149, RZ ;  /* 0x0000009503087227 */ /* 0x000fe200078e00ff */
[----:B------:R-:W-:Y:S02]  /*7270*/  IABS R151, R12 ;  /* 0x0000000c00977213 */ /* 0x000fe40000000000 */
[----:B------:R-:W-:Y:S01]  /*7280*/  ISETP.GT.U32.AND P4, PT, R2, R147, PT ;  /* 0x000000930200720c */ /* 0x000fe20003f84070 */
[----:B------:R-:W-:-:S02]  /*7290*/  VIADD R7, R252, 0x94 ;  /* 0x00000094fc077836 */ /* 0x000fc40000000000 */
[----:B------:R-:W-:Y:S02]  /*72a0*/  IMAD.MOV R8, RZ, RZ, -R8 ;  /* 0x000000ffff087224 */ /* 0x000fe400078e0a08 */
[----:B------:R-:W-:Y:S01]  /*72b0*/  @!P0 IMAD.MOV R142, RZ, RZ, -R142 ;  /* 0x000000ffff8e8224 */ /* 0x000fe200078e0a8e */
[----:B------:R-:W-:Y:S01]  /*72c0*/  ISETP.GE.AND P0, PT, R11, RZ, PT ;  /* 0x000000ff0b00720c */ /* 0x000fe20003f06270 */
[----:B------:R-:W-:Y:S01]  /*72d0*/  IMAD R149, R2, R8, R149 ;  /* 0x0000000802957224 */ /* 0x000fe200078e0295 */
[----:B------:R-:W-:Y:S01]  /*72e0*/  IABS R148, R7 ;  /* 0x0000000700947213 */ /* 0x000fe20000000000 */
[----:B------:R-:W-:Y:S01]  /*72f0*/  @!P5 IMAD.IADD R146, R146, 0x1, -R2 ;  /* 0x000000019292d824 */ /* 0x000fe200078e0a02 */
[----:B------:R-:W-:Y:S01]  /*7300*/  ISETP.GE.AND P6, PT, R7, RZ, PT ;  /* 0x000000ff0700720c */ /* 0x000fe20003fc6270 */
[----:B------:R-:W-:-:S03]  /*7310*/  IMAD.HI.U32 R8, R3, R151, RZ ;  /* 0x0000009703087227 */ /* 0x000fc600078e00ff */
[----:B------:R-:W-:Y:S01]  /*7320*/  ISETP.GT.U32.AND P5, PT, R2, R146, PT ;  /* 0x000000920200720c */ /* 0x000fe20003fa4070 */
[----:B------:R-:W-:Y:S02]  /*7330*/  VIADD R11, R252, 0x96 ;  /* 0x00000096fc0b7836 */ /* 0x000fe40000000000 */
[----:B------:R-:W-:-:S03]  /*7340*/  IMAD.HI.U32 R7, R3, R148, RZ ;  /* 0x0000009403077227 */ /* 0x000fc600078e00ff */
[----:B------:R-:W-:Y:S01]  /*7350*/  IABS R150, R11 ;  /* 0x0000000b00967213 */ /* 0x000fe20000000000 */
[----:B------:R-:W-:Y:S02]  /*7360*/  IMAD.MOV R8, RZ, RZ, -R8 ;  /* 0x000000ffff087224 */ /* 0x000fe400078e0a08 */
[--C-:B------:R-:W-:Y:S01]  /*7370*/  @!P2 IMAD.IADD R145, R145, 0x1, -R2.reuse ;  /* 0x000000019191a824 */ /* 0x100fe200078e0a02 */
[----:B------:R-:W-:Y:S01]  /*7380*/  ISETP.GE.AND P2, PT, R10, RZ, PT ;  /* 0x000000ff0a00720c */ /* 0x000fe20003f46270 */
[----:B------:R-:W-:Y:S02]  /*7390*/  IMAD.MOV R9, RZ, RZ, -R7 ;  /* 0x000000ffff097224 */ /* 0x000fe400078e0a07 */
[C---:B------:R-:W-:Y:S02]  /*73a0*/  IMAD R151, R2.reuse, R8, R151 ;  /* 0x0000000802977224 */ /* 0x040fe400078e0297 */
[----:B------:R-:W-:Y:S02]  /*73b0*/  @!P4 IMAD.IADD R147, R147, 0x1, -R2 ;  /* 0x000000019393c824 */ /* 0x000fe400078e0a02 */
[----:B------:R-:W-:Y:S01]  /*73c0*/  @!P1 IMAD.MOV R145, RZ, RZ, -R145 ;  /* 0x000000ffff919224 */ /* 0x000fe200078e0a91 */
[----:B------:R-:W-:Y:S01]  /*73d0*/  ISETP.GT.U32.AND P1, PT, R2, R149, PT ;  /* 0x000000950200720c */ /* 0x000fe20003f24070 */
[----:B------:R-:W-:-:S04]  /*73e0*/  IMAD.HI.U32 R7, R3, R150, RZ ;  /* 0x0000009603077227 */ /* 0x000fc800078e00ff */
[C---:B------:R-:W-:Y:S01]  /*73f0*/  IMAD R148, R2.reuse, R9, R148 ;  /* 0x0000000902947224 */ /* 0x040fe200078e0294 */
[----:B------:R-:W-:Y:S01]  /*7400*/  IADD3 R7, -R7, RZ, RZ ;  /* 0x000000ff07077210 */ /* 0x000fe20007ffe1ff */
[----:B------:R-:W-:Y:S01]  /*7410*/  @!P0 IMAD.MOV R147, RZ, RZ, -R147 ;  /* 0x000000ffff938224 */ /* 0x000fe200078e0a93 */
[----:B------:R-:W-:Y:S01]  /*7420*/  ISETP.GT.U32.AND P0, PT, R2, R151, PT ;  /* 0x000000970200720c */ /* 0x000fe20003f04070 */
[----:B------:R-:W-:Y:S02]  /*7430*/  VIADD R9, R252, 0x98 ;  /* 0x00000098fc097836 */ /* 0x000fe40000000000 */
[----:B------:R-:W-:Y:S01]  /*7440*/  @!P5 IMAD.IADD R146, R146, 0x1, -R2 ;  /* 0x000000019292d824 */ /* 0x000fe200078e0a02 */
[C---:B------:R-:W-:Y:S01]  /*7450*/  ISETP.GT.U32.AND P5, PT, R2.reuse, R148, PT ;  /* 0x000000940200720c */ /* 0x040fe20003fa4070 */
[----:B------:R-:W-:Y:S01]  /*7460*/  IMAD R150, R2, R7, R150 ;  /* 0x0000000702967224 */ /* 0x000fe200078e0296 */
[----:B------:R-:W-:Y:S01]  /*7470*/  IABS R152, R9 ;  /* 0x0000000900987213 */ /* 0x000fe20000000000 */
[----:B------:R-:W-:-:S02]  /*7480*/  VIADD R10, R252, 0x99 ;  /* 0x00000099fc0a7836 */ /* 0x000fc40000000000 */
[--C-:B------:R-:W-:Y:S01]  /*7490*/  @!P1 IMAD.IADD R149, R149, 0x1, -R2.reuse ;  /* 0x0000000195959824 */ /* 0x100fe200078e0a02 */
[C---:B------:R-:W-:Y:S01]  /*74a0*/  ISETP.GT.U32.AND P4, PT, R2.reuse, R150, PT ;  /* 0x000000960200720c */ /* 0x040fe20003f84070 */
[----:B------:R-:W-:Y:S01]  /*74b0*/  IMAD.HI.U32 R7, R3, R152, RZ ;  /* 0x0000009803077227 */ /* 0x000fe200078e00ff */
[----:B------:R-:W-:Y:S02]  /*74c0*/  IABS R153, R10 ;  /* 0x0000000a00997213 */ /* 0x000fe40000000000 */
[----:B------:R-:W-:Y:S01]  /*74d0*/  ISETP.GT.U32.AND P1, PT, R2, R149, PT ;  /* 0x000000950200720c */ /* 0x000fe20003f24070 */
[--C-:B------:R-:W-:Y:S02]  /*74e0*/  @!P0 IMAD.IADD R151, R151, 0x1, -R2.reuse ;  /* 0x0000000197978824 */ /* 0x100fe400078e0a02 */
[----:B------:R-:W-:Y:S02]  /*74f0*/  IMAD.MOV R7, RZ, RZ, -R7 ;  /* 0x000000ffff077224 */ /* 0x000fe400078e0a07 */
[----:B------:R-:W-:Y:S01]  /*7500*/  @!P5 IMAD.IADD R148, R148, 0x1, -R2 ;  /* 0x000000019494d824 */ /* 0x000fe200078e0a02 */
[C---:B------:R-:W-:Y:S01]  /*7510*/  ISETP.GT.U32.AND P0, PT, R2.reuse, R151, PT ;  /* 0x000000970200720c */ /* 0x040fe20003f04070 */
[----:B------:R-:W-:-:S02]  /*7520*/  IMAD R152, R2, R7, R152 ;  /* 0x0000000702987224 */ /* 0x000fc400078e0298 */
[----:B------:R-:W-:Y:S01]  /*7530*/  IMAD.HI.U32 R7, R3, R153, RZ ;  /* 0x0000009903077227 */ /* 0x000fe200078e00ff */
[----:B------:R-:W-:-:S03]  /*7540*/  ISETP.GT.U32.AND P5, PT, R2, R148, PT ;  /* 0x000000940200720c */ /* 0x000fc60003fa4070 */
[----:B------:R-:W-:Y:S02]  /*7550*/  IMAD.MOV R7, RZ, RZ, -R7 ;  /* 0x000000ffff077224 */ /* 0x000fe400078e0a07 */
[----:B------:R-:W-:Y:S01]  /*7560*/  @!P3 IMAD.MOV R146, RZ, RZ, -R146 ;  /* 0x000000ffff92b224 */ /* 0x000fe200078e0a92 */
[----:B------:R-:W-:Y:S01]  /*7570*/  ISETP.GE.AND P3, PT, R11, RZ, PT ;  /* 0x000000ff0b00720c */ /* 0x000fe20003f66270 */
[--C-:B------:R-:W-:Y:S02]  /*7580*/  @!P4 IMAD.IADD R150, R150, 0x1, -R2.reuse ;  /* 0x000000019696c824 */ /* 0x100fe400078e0a02 */
[----:B------:R-:W-:Y:S02]  /*7590*/  IMAD R153, R2, R7, R153 ;  /* 0x0000000702997224 */ /* 0x000fe400078e0299 */
[----:B------:R-:W-:Y:S01]  /*75a0*/  VIADD R11, R252, 0x9a ;  /* 0x0000009afc0b7836 */ /* 0x000fe20000000000 */
[C---:B------:R-:W-:Y:S01]  /*75b0*/  ISETP.GT.U32.AND P4, PT, R2.reuse, R150, PT ;  /* 0x000000960200720c */ /* 0x040fe20003f84070 */
[--C-:B------:R-:W-:Y:S01]  /*75c0*/  @!P1 IMAD.IADD R149, R149, 0x1, -R2.reuse ;  /* 0x0000000195959824 */ /* 0x100fe200078e0a02 */
[C---:B------:R-:W-:Y:S01]  /*75d0*/  ISETP.GT.U32.AND P1, PT, R2.reuse, R152, PT ;  /* 0x000000980200720c */ /* 0x040fe20003f24070 */
[--C-:B------:R-:W-:Y:S01]  /*75e0*/  @!P0 IMAD.IADD R151, R151, 0x1, -R2.reuse ;  /* 0x0000000197978824 */ /* 0x100fe200078e0a02 */
[----:B------:R-:W-:Y:S01]  /*75f0*/  ISETP.GT.U32.AND P0, PT, R2, R153, PT ;  /* 0x000000990200720c */ /* 0x000fe20003f04070 */
[----:B------:R-:W-:Y:S01]  /*7600*/  @!P5 IMAD.IADD R148, R148, 0x1, -R2 ;  /* 0x000000019494d824 */ /* 0x000fe200078e0a02 */
[----:B------:R-:W-:Y:S01]  /*7610*/  IABS R154, R11 ;  /* 0x0000000b009a7213 */ /* 0x000fe20000000000 */
[----:B------:R-:W-:Y:S01]  /*7620*/  VIADD R7, R252, 0x9b ;  /* 0x0000009bfc077836 */ /* 0x000fe20000000000 */
[----:B------:R-:W-:Y:S01]  /*7630*/  ISETP.GE.AND P5, PT, R12, RZ, PT ;  /* 0x000000ff0c00720c */ /* 0x000fe20003fa6270 */
[----:B------:R-:W-:Y:S01]  /*7640*/  @!P6 IMAD.MOV R148, RZ, RZ, -R148 ;  /* 0x000000ffff94e224 */ /* 0x000fe200078e0a94 */
[----:B------:R-:W-:Y:S01]  /*7650*/  ISETP.GE.AND P6, PT, R9, RZ, PT ;  /* 0x000000ff0900720c */ /* 0x000fe20003fc6270 */
[----:B------:R-:W-:Y:S01]  /*7660*/  IMAD.HI.U32 R8, R3, R154, RZ ;  /* 0x0000009a03087227 */ /* 0x000fe200078e00ff */
[----:B------:R-:W-:-:S03]  /*7670*/  IABS R155, R7 ;  /* 0x00000007009b7213 */ /* 0x000fc60000000000 */
[----:B------:R-:W-:Y:S02]  /*7680*/  IMAD.MOV R9, RZ, RZ, -R8 ;  /* 0x000000ffff097224 */ /* 0x000fe400078e0a08 */
[--C-:B------:R-:W-:Y:S02]  /*7690*/  @!P1 IMAD.IADD R152, R152, 0x1, -R2.reuse ;  /* 0x0000000198989824 */ /* 0x100fe400078e0a02 */
[----:B------:R-:W-:Y:S02]  /*76a0*/  VIADD R8, R252, 0x9c ;  /* 0x0000009cfc087836 */ /* 0x000fe40000000000 */
[--C-:B------:R-:W-:Y:S01]  /*76b0*/  @!P4 IMAD.IADD R150, R150, 0x1, -R2.reuse ;  /* 0x000000019696c824 */ /* 0x100fe200078e0a02 */
[C---:B------:R-:W-:Y:S01]  /*76c0*/  ISETP.GT.U32.AND P1, PT, R2.reuse, R152, PT ;  /* 0x000000980200720c */ /* 0x040fe20003f24070 */
[----:B------:R-:W-:Y:S01]  /*76d0*/  @!P0 IMAD.IADD R153, R153, 0x1, -R2 ;  /* 0x0000000199998824 */ /* 0x000fe200078e0a02 */
[----:B------:R-:W-:Y:S01]  /*76e0*/  IABS R156, R8 ;  /* 0x00000008009c7213 */ /* 0x000fe20000000000 */
[----:B------:R-:W-:Y:S01]  /*76f0*/  @!P3 IMAD.MOV R150, RZ, RZ, -R150 ;  /* 0x000000ffff96b224 */ /* 0x000fe200078e0a96 */
[----:B------:R-:W-:Y:S01]  /*7700*/  ISETP.GE.AND P3, PT, R7, RZ, PT ;  /* 0x000000ff0700720c */ /* 0x000fe20003f66270 */
[----:B------:R-:W-:Y:S01]  /*7710*/  IMAD.HI.U32 R7, R3, R155, RZ ;  /* 0x0000009b03077227 */ /* 0x000fe200078e00ff */
[----:B------:R-:W-:-:S02]  /*7720*/  ISETP.GT.U32.AND P0, PT, R2, R153, PT ;  /* 0x000000990200720c */ /* 0x000fc40003f04070 */
[----:B------:R-:W-:Y:S01]  /*7730*/  ISETP.GE.AND P4, PT, R11, RZ, PT ;  /* 0x000000ff0b00720c */ /* 0x000fe20003f86270 */
[----:B------:R-:W-:Y:S01]  /*7740*/  @!P5 IMAD.MOV R151, RZ, RZ, -R151 ;  /* 0x000000ffff97d224 */ /* 0x000fe200078e0a97 */
[----:B------:R-:W-:Y:S01]  /*7750*/  ISETP.GE.AND P5, PT, R8, RZ, PT ;  /* 0x000000ff0800720c */ /* 0x000fe20003fa6270 */
[----:B------:R-:W-:Y:S02]  /*7760*/  IMAD.HI.U32 R8, R3, R156, RZ ;  /* 0x0000009c03087227 */ /* 0x000fe400078e00ff */
[----:B------:R-:W-:Y:S02]  /*7770*/  @!P1 IADD3 R152, R152, -R2, RZ ;  /* 0x8000000298989210 */ /* 0x000fe40007ffe0ff */
[----:B------:R-:W-:Y:S02]  /*7780*/  IMAD.MOV R7, RZ, RZ, -R7 ;  /* 0x000000ffff077224 */ /* 0x000fe400078e0a07 */
[----:B------:R-:W-:Y:S02]  /*7790*/  IMAD R154, R2, R9, R154 ;  /* 0x00000009029a7224 */ /* 0x000fe400078e029a */
[----:B------:R-:W-:-:S02]  /*77a0*/  IMAD.MOV R9, RZ, RZ, -R8 ;  /* 0x000000ffff097224 */ /* 0x000fc400078e0a08 */
[C---:B------:R-:W-:Y:S01]  /*77b0*/  IMAD R155, R2.reuse, R7, R155 ;  /* 0x00000007029b7224 */ /* 0x040fe200078e029b */
[C---:B------:R-:W-:Y:S01]  /*77c0*/  ISETP.GT.U32.AND P1, PT, R2.reuse, R154, PT ;  /* 0x0000009a0200720c */ /* 0x040fe20003f24070 */
[C---:B------:R-:W-:Y:S02]  /*77d0*/  IMAD R156, R2.reuse, R9, R156 ;  /* 0x00000009029c7224 */ /* 0x040fe400078e029c */
[----:B------:R-:W-:Y:S01]  /*77e0*/  @!P0 IMAD.IADD R153, R153, 0x1, -R2 ;  /* 0x0000000199998824 */ /* 0x000fe200078e0a02 */
[C---:B------:R-:W-:Y:S01]  /*77f0*/  ISETP.GT.U32.AND P0, PT, R2.reuse, R155, PT ;  /* 0x0000009b0200720c */ /* 0x040fe20003f04070 */
[----:B------:R-:W-:Y:S01]  /*7800*/  @!P6 IMAD.MOV R152, RZ, RZ, -R152 ;  /* 0x000000ffff98e224 */ /* 0x000fe200078e0a98 */
[----:B------:R-:W-:Y:S01]  /*7810*/  ISETP.GT.U32.AND P6, PT, R2, R156, PT ;  /* 0x0000009c0200720c */ /* 0x000fe20003fc4070 */
[----:B------:R-:W-:Y:S01]  /*7820*/  @!P2 IMAD.MOV R149, RZ, RZ, -R149 ;  /* 0x000000ffff95a224 */ /* 0x000fe200078e0a95 */
[----:B------:R-:W-:Y:S01]  /*7830*/  ISETP.GE.AND P2, PT, R10, RZ, PT ;  /* 0x000000ff0a00720c */ /* 0x000fe20003f46270 */
[----:B------:R-:W-:-:S02]  /*7840*/  VIADD R10, R252, 0x9d ;  /* 0x0000009dfc0a7836 */ /* 0x000fc40000000000 */
[----:B------:R-:W-:Y:S02]  /*7850*/  VIADD R11, R252, 0x9e ;  /* 0x0000009efc0b7836 */ /* 0x000fe40000000000 */
[--C-:B------:R-:W-:Y:S01]  /*7860*/  @!P1 IMAD.IADD R154, R154, 0x1, -R2.reuse ;  /* 0x000000019a9a9824 */ /* 0x100fe200078e0a02 */
[----:B------:R-:W-:Y:S01]  /*7870*/  IABS R157, R10 ;  /* 0x0000000a009d7213 */ /* 0x000fe20000000000 */
[----:B------:R-:W-:Y:S01]  /*7880*/  VIADD R12, R252, 0xa0 ;  /* 0x000000a0fc0c7836 */ /* 0x000fe20000000000 */
[----:B------:R-:W-:Y:S01]  /*7890*/  IABS R158, R11 ;  /* 0x0000000b009e7213 */ /* 0x000fe20000000000 */
[--C-:B------:R-:W-:Y:S01]  /*78a0*/  @!P0 IMAD.IADD R155, R155, 0x1, -R2.reuse ;  /* 0x000000019b9b8824 */ /* 0x100fe200078e0a02 */
[----:B------:R-:W-:Y:S01]  /*78b0*/  ISETP.GT.U32.AND P1, PT, R2, R154, PT ;  /* 0x0000009a0200720c */ /* 0x000fe20003f24070 */
[----:B------:R-:W-:Y:S01]  /*78c0*/  @!P6 IMAD.IADD R156, R156, 0x1, -R2 ;  /* 0x000000019c9ce824 */ /* 0x000fe200078e0a02 */
[----:B------:R-:W-:Y:S01]  /*78d0*/  IABS R160, R12 ;  /* 0x0000000c00a07213 */ /* 0x000fe20000000000 */
[----:B------:R-:W-:Y:S01]  /*78e0*/  IMAD.HI.U32 R7, R3, R157, RZ ;  /* 0x0000009d03077227 */ /* 0x000fe200078e00ff */
[----:B------:R-:W-:-:S02]  /*78f0*/  ISETP.GT.U32.AND P0, PT, R2, R155, PT ;  /* 0x0000009b0200720c */ /* 0x000fc40003f04070 */
[----:B------:R-:W-:Y:S01]  /*7900*/  ISETP.GT.U32.AND P6, PT, R2, R156, PT ;  /* 0x0000009c0200720c */ /* 0x000fe20003fc4070 */
[----:B------:R-:W-:Y:S01]  /*7910*/  @!P2 IMAD.MOV R153, RZ, RZ, -R153 ;  /* 0x000000ffff99a224 */ /* 0x000fe200078e0a99 */
[----:B------:R-:W-:Y:S01]  /*7920*/  ISETP.GE.AND P2, PT, R10, RZ, PT ;  /* 0x000000ff0a00720c */ /* 0x000fe20003f46270 */
[----:B------:R-:W-:Y:S02]  /*7930*/  VIADD R10, R252, 0x9f ;  /* 0x0000009ffc0a7836 */ /* 0x000fe40000000000 */
[----:B------:R-:W-:-:S03]  /*7940*/  IMAD.HI.U32 R8, R3, R158, RZ ;  /* 0x0000009e03087227 */ /* 0x000fc600078e00ff */
[----:B------:R-:W-:Y:S01]  /*7950*/  IABS R159, R10 ;  /* 0x0000000a009f7213 */ /* 0x000fe20000000000 */
[----:B------:R-:W-:Y:S02]  /*7960*/  IMAD.MOV R7, RZ, RZ, -R7 ;  /* 0x000000ffff077224 */ /* 0x000fe400078e0a07 */
[----:B------:R-:W-:Y:S02]  /*7970*/  IMAD.MOV R9, RZ, RZ, -R8 ;  /* 0x000000ffff097224 */ /* 0x000fe400078e0a08 */
[C---:B------:R-:W-:Y:S02]  /*7980*/  IMAD R157, R2.reuse, R7, R157 ;  /* 0x00000007029d7224 */ /* 0x040fe400078e029d */
[----:B------:R-:W-:Y:S02]  /*7990*/  IMAD R158, R2, R9, R158 ;  /* 0x00000009029e7224 */ /* 0x000fe400078e029e */
[----:B------:R-:W-:-:S04]  /*79a0*/  IMAD.HI.U32 R7, R3, R159, RZ ;  /* 0x0000009f03077227 */ /* 0x000fc800078e00ff */
[--C-:B------:R-:W-:Y:S01]  /*79b0*/  @!P0 IMAD.IADD R155, R155, 0x1, -R2.reuse ;  /* 0x000000019b9b8824 */ /* 0x100fe200078e0a02 */
[----:B------:R-:W-:Y:S01]  /*79c0*/  ISETP.GT.U32.AND P0, PT, R2, R157, PT ;  /* 0x0000009d0200720c */ /* 0x000fe20003f04070 */
[----:B------:R-:W-:Y:S01]  /*79d0*/  @!P6 IMAD.IADD R156, R156, 0x1, -R2 ;  /* 0x000000019c9ce824 */ /* 0x000fe200078e0a02 */
[----:B------:R-:W-:Y:S01]  /*79e0*/  ISETP.GT.U32.AND P6, PT, R2, R158, PT ;  /* 0x0000009e0200720c */ /* 0x000fe20003fc4070 */
[----:B------:R-:W-:Y:S02]  /*79f0*/  IMAD.MOV R9, RZ, RZ, -R7 ;  /* 0x000000ffff097224 */ /* 0x000fe400078e0a07 */
[----:B------:R-:W-:-:S04]  /*7a00*/  IMAD.HI.U32 R7, R3, R160, RZ ;  /* 0x000000a003077227 */ /* 0x000fc800078e00ff */
[----:B------:R-:W-:Y:S01]  /*7a10*/  @!P1 IMAD.IADD R154, R154, 0x1, -R2 ;  /* 0x000000019a9a9824 */ /* 0x000fe200078e0a02 */
[----:B------:R-:W-:Y:S01]  /*7a20*/  ISETP.GE.AND P1, PT, R11, RZ, PT ;  /* 0x000000ff0b00720c */ /* 0x000fe20003f26270 */
[----:B------:R-:W-:Y:S02]  /*7a30*/  IMAD.MOV R11, RZ, RZ, -R7 ;  /* 0x000000ffff0b7224 */ /* 0x000fe400078e0a07 */
[C---:B------:R-:W-:Y:S02]  /*7a40*/  IMAD R159, R2.reuse, R9, R159 ;  /* 0x00000009029f7224 */ /* 0x040fe400078e029f */
[----:B------:R-:W-:Y:S02]  /*7a50*/  IMAD R160, R2, R11, R160 ;  /* 0x0000000b02a07224 */ /* 0x000fe400078e02a0 */
[----:B------:R-:W-:Y:S02]  /*7a60*/  VIADD R13, R252, 0xa1 ;  /* 0x000000a1fc0d7836 */ /* 0x000fe40000000000 */
[--C-:B------:R-:W-:Y:S01]  /*7a70*/  @!P0 IMAD.IADD R157, R157, 0x1, -R2.reuse ;  /* 0x000000019d9d8824 */ /* 0x100fe200078e0a02 */
[----:B------:R-:W-:Y:S01]  /*7a80*/  ISETP.GT.U32.AND P0, PT, R2, R159, PT ;  /* 0x0000009f0200720c */ /* 0x000fe20003f04070 */
[----:B------:R-:W-:Y:S01]  /*7a90*/  @!P6 IMAD.IADD R158, R158, 0x1, -R2 ;  /* 0x000000019e9ee824 */ /* 0x000fe200078e0a02 */
[----:B------:R-:W-:Y:S01]  /*7aa0*/  ISETP.GT.U32.AND P6, PT, R2, R160, PT ;  /* 0x000000a00200720c */ /* 0x000fe20003fc4070 */
[C---:B------:R-:W-:Y:S01]  /*7ab0*/  VIADD R14, R252.reuse, 0xa2 ;  /* 0x000000a2fc0e7836 */ /* 0x040fe20000000000 */
[----:B------:R-:W-:Y:S01]  /*7ac0*/  IABS R161, R13 ;  /* 0x0000000d00a17213 */ /* 0x000fe20000000000 */
[----:B------:R-:W-:-:S02]  /*7ad0*/  VIADD R166, R252, 0xa3 ;  /* 0x000000a3fca67836 */ /* 0x000fc40000000000 */
[----:B------:R-:W-:Y:S01]  /*7ae0*/  @!P3 IMAD.MOV R155, RZ, RZ, -R155 ;  /* 0x000000ffff9bb224 */ /* 0x000fe200078e0a9b */
[----:B------:R-:W-:Y:S01]  /*7af0*/  IABS R162, R14 ;  /* 0x0000000e00a27213 */ /* 0x000fe20000000000 */
[----:B------:R-:W-:Y:S01]  /*7b00*/  IMAD.HI.U32 R8, R3, R161, RZ ;  /* 0x000000a103087227 */ /* 0x000fe200078e00ff */
[----:B------:R-:W-:-:S03]  /*7b10*/  IABS R163, R166 ;  /* 0x000000a600a37213 */ /* 0x000fc60000000000 */
[----:B------:R-:W-:Y:S02]  /*7b20*/  IMAD.MOV R8, RZ, RZ, -R8 ;  /* 0x000000ffff087224 */ /* 0x000fe400078e0a08 */
[--C-:B------:R-:W-:Y:S01]  /*7b30*/  @!P0 IMAD.IADD R159, R159, 0x1, -R2.reuse ;  /* 0x000000019f9f8824 */ /* 0x100fe200078e0a02 */
[----:B------:R-:W-:Y:S01]  /*7b40*/  ISETP.GT.U32.AND P0, PT, R2, R157, PT ;  /* 0x0000009d0200720c */ /* 0x000fe20003f04070 */
[----:B------:R-:W-:Y:S02]  /*7b50*/  @!P6 IMAD.IADD R160, R160, 0x1, -R2 ;  /* 0x00000001a0a0e824 */ /* 0x000fe400078e0a02 */
[C---:B------:R-:W-:Y:S01]  /*7b60*/  IMAD R161, R2.reuse, R8, R161 ;  /* 0x0000000802a17224 */ /* 0x040fe200078e02a1 */
[C---:B------:R-:W-:Y:S01]  /*7b70*/  ISETP.GT.U32.AND P3, PT, R2.reuse, R159, PT ;  /* 0x0000009f0200720c */ /* 0x040fe20003f64070 */
[----:B------:R-:W-:Y:S01]  /*7b80*/  IMAD.HI.U32 R9, R3, R162, RZ ;  /* 0x000000a203097227 */ /* 0x000fe200078e00ff */
[----:B------:R-:W-:-:S03]  /*7b90*/  ISETP.GT.U32.AND P6, PT, R2, R160, PT ;  /* 0x000000a00200720c */ /* 0x000fc60003fc4070 */
[----:B------:R-:W-:-:S04]  /*7ba0*/  IMAD.HI.U32 R7, R3, R163, RZ ;  /* 0x000000a303077227 */ /* 0x000fc800078e00ff */
[----:B------:R-:W-:Y:S01]  /*7bb0*/  @!P4 IMAD.MOV R154, RZ, RZ, -R154 ;  /* 0x000000ffff9ac224 */ /* 0x000fe200078e0a9a */
[C---:B------:R-:W-:Y:S01]  /*7bc0*/  ISETP.GT.U32.AND P4, PT, R2.reuse, R158, PT ;  /* 0x0000009e0200720c */ /* 0x040fe20003f84070 */
[----:B------:R-:W-:Y:S01]  /*7bd0*/  @!P5 IMAD.MOV R156, RZ, RZ, -R156 ;  /* 0x000000ffff9cd224 */ /* 0x000fe200078e0a9c */
[----:B------:R-:W-:Y:S01]  /*7be0*/  ISETP.GT.U32.AND P5, PT, R2, R161, PT ;  /* 0x000000a10200720c */ /* 0x000fe20003fa4070 */
[----:B------:R-:W-:Y:S02]  /*7bf0*/  IMAD.MOV R9, RZ, RZ, -R9 ;  /* 0x000000ffff097224 */ /* 0x000fe400078e0a09 */
[----:B------:R-:W-:Y:S02]  /*7c00*/  IMAD.MOV R7, RZ, RZ, -R7 ;  /* 0x000000ffff077224 */ /* 0x000fe400078e0a07 */
[----:B------:R-:W-:Y:S02]  /*7c10*/  VIADD R11, R252, 0xa5 ;  /* 0x000000a5fc0b7836 */ /* 0x000fe40000000000 */
[----:B------:R-:W-:Y:S01]  /*7c20*/  IMAD R162, R2, R9, R162 ;  /* 0x0000000902a27224 */ /* 0x000fe200078e02a2 */
[----:B------:R-:W-:Y:S01]  /*7c30*/  IADD3 R9, R252, 0xa4, RZ ;  /* 0x000000a4fc097810 */ /* 0x000fe20007ffe0ff */
[----:B------:R-:W-:Y:S01]  /*7c40*/  IMAD R163, R2, R7, R163 ;  /* 0x0000000702a37224 */ /* 0x000fe200078e02a3 */
[----:B------:R-:W-:Y:S01]  /*7c50*/  IABS R165, R11 ;  /* 0x0000000b00a57213 */ /* 0x000fe20000000000 */
[--C-:B------:R-:W-:Y:S01]  /*7c60*/  @!P3 IMAD.IADD R159, R159, 0x1, -R2.reuse ;  /* 0x000000019f9fb824 */ /* 0x100fe200078e0a02 */
[----:B------:R-:W-:Y:S01]  /*7c70*/  IABS R164, R9 ;  /* 0x0000000900a47213 */ /* 0x000fe20000000000 */
[--C-:B------:R-:W-:Y:S01]  /*7c80*/  @!P6 IMAD.IADD R160, R160, 0x1, -R2.reuse ;  /* 0x00000001a0a0e824 */ /* 0x100fe200078e0a02 */
[----:B------:R-:W-:Y:S01]  /*7c90*/  ISETP.GT.U32.AND P3, PT, R2, R163, PT ;  /* 0x000000a30200720c */ /* 0x000fe20003f64070 */
[--C-:B------:R-:W-:Y:S01]  /*7ca0*/  @!P0 IMAD.IADD R157, R157, 0x1, -R2.reuse ;  /* 0x000000019d9d8824 */ /* 0x100fe200078e0a02 */
[----:B------:R-:W-:Y:S01]  /*7cb0*/  ISETP.GE.AND P6, PT, R12, RZ, PT ;  /* 0x000000ff0c00720c */ /* 0x000fe20003fc6270 */
[--C-:B------:R-:W-:Y:S01]  /*7cc0*/  @!P4 IMAD.IADD R158, R158, 0x1, -R2.reuse ;  /* 0x000000019e9ec824 */ /* 0x100fe200078e0a02 */
[----:B------:R-:W-:Y:S01]  /*7cd0*/  ISETP.GE.AND P4, PT, R10, RZ, PT ;  /* 0x000000ff0a00720c */ /* 0x000fe20003f86270 */
[----:B------:R-:W-:Y:S01]  /*7ce0*/  @!P5 IMAD.IADD R161, R161, 0x1, -R2 ;  /* 0x00000001a1a1d824 */ /* 0x000fe200078e0a02 */
[----:B------:R-:W-:Y:S01]  /*7cf0*/  ISETP.GT.U32.AND P0, PT, R2, R162, PT ;  /* 0x000000a20200720c */ /* 0x000fe20003f04070 */
[----:B------:R-:W-:Y:S01]  /*7d00*/  IMAD.HI.U32 R8, R3, R165, RZ ;  /* 0x000000a503087227 */ /* 0x000fe200078e00ff */
[----:B------:R-:W-:-:S03]  /*7d10*/  ISETP.GE.AND P5, PT, R13, RZ, PT ;  /* 0x000000ff0d00720c */ /* 0x000fc60003fa6270 */
[----:B------:R-:W-:-:S04]  /*7d20*/  IMAD.HI.U32 R7, R3, R164, RZ ;  /* 0x000000a403077227 */ /* 0x000fc800078e00ff */
[----:B------:R-:W-:Y:S01]  /*7d30*/  @!P2 IMAD.MOV R157, RZ, RZ, -R157 ;  /* 0x000000ffff9da224 */ /* 0x000fe200078e0a9d */
[C---:B------:R-:W-:Y:S01]  /*7d40*/  ISETP.GT.U32.AND P2, PT, R2.reuse, R161, PT ;  /* 0x000000a10200720c */ /* 0x040fe20003f44070 */
[----:B------:R-:W-:Y:S02]  /*7d50*/  IMAD.MOV R8, RZ, RZ, -R8 ;  /* 0x000000ffff087224 */ /* 0x000fe400078e0a08 */
[----:B------:R-:W-:Y:S02]  /*7d60*/  IMAD.MOV R7, RZ, RZ, -R7 ;  /* 0x000000ffff077224 */ /* 0x000fe400078e0a07 */
[C---:B------:R-:W-:Y:S02]  /*7d70*/  IMAD R165, R2.reuse, R8, R165 ;  /* 0x0000000802a57224 */ /* 0x040fe400078e02a5 */
[----:B------:R-:W-:Y:S02]  /*7d80*/  IMAD R164, R2, R7, R164 ;  /* 0x0000000702a47224 */ /* 0x000fe400078e02a4 */
[----:B------:R-:W-:-:S02]  /*7d90*/  VIADD R8, R252, 0xa6 ;  /* 0x000000a6fc087836 */ /* 0x000fc40000000000 */
[----:B------:R-:W-:Y:S02]  /*7da0*/  @!P3 IMAD.IADD R163, R163, 0x1, -R2 ;  /* 0x00000001a3a3b824 */ /* 0x000fe400078e0a02 */
[----:B------:R-:W-:Y:S01]  /*7db0*/  @!P6 IMAD.MOV R160, RZ, RZ, -R160 ;  /* 0x000000ffffa0e224 */ /* 0x000fe200078e0aa0 */
[----:B------:R-:W-:Y:S01]  /*7dc0*/  ISETP.GE.AND P6, PT, R166, RZ, PT ;  /* 0x000000ffa600720c */ /* 0x000fe20003fc6270 */
[----:B------:R-:W-:Y:S01]  /*7dd0*/  @!P1 IMAD.MOV R158, RZ, RZ, -R158 ;  /* 0x000000ffff9e9224 */ /* 0x000fe200078e0a9e */
[C---:B------:R-:W-:Y:S01]  /*7de0*/  ISETP.GT.U32.AND P1, PT, R2.reuse, R163, PT ;  /* 0x000000a30200720c */ /* 0x040fe20003f24070 */
[----:B------:R-:W-:Y:S01]  /*7df0*/  @!P4 IMAD.MOV R159, RZ, RZ, -R159 ;  /* 0x000000ffff9fc224 */ /* 0x000fe200078e0a9f */
[----:B------:R-:W-:Y:S01]  /*7e00*/  ISETP.GT.U32.AND P4, PT, R2, R164, PT ;  /* 0x000000a40200720c */ /* 0x000fe20003f84070 */
[--C-:B------:R-:W-:Y:S01]  /*7e10*/  @!P0 IMAD.IADD R162, R162, 0x1, -R2.reuse ;  /* 0x00000001a2a28824 */ /* 0x100fe200078e0a02 */
[----:B------:R-:W-:Y:S01]  /*7e20*/  IABS R166, R8 ;  /* 0x0000000800a67213 */ /* 0x000fe20000000000 */
[----:B------:R-:W-:Y:S01]  /*7e30*/  @!P2 IMAD.IADD R161, R161, 0x1, -R2 ;  /* 0x00000001a1a1a824 */ /* 0x000fe200078e0a02 */
[----:B------:R-:W-:Y:S01]  /*7e40*/  ISETP.GT.U32.AND P2, PT, R2, R165, PT ;  /* 0x000000a50200720c */ /* 0x000fe20003f44070 */
[----:B------:R-:W-:Y:S01]  /*7e50*/  VIADD R10, R252, 0xa7 ;  /* 0x000000a7fc0a7836 */ /* 0x000fe20000000000 */
[----:B------:R-:W-:Y:S01]  /*7e60*/  ISETP.GT.U32.AND P3, PT, R2, R162, PT ;  /* 0x000000a20200720c */ /* 0x000fe20003f64070 */
[----:B------:R-:W-:Y:S01]  /*7e70*/  IMAD.HI.U32 R7, R3, R166, RZ ;  /* 0x000000a603077227 */ /* 0x000fe200078e00ff */
[----:B------:R-:W-:-:S02]  /*7e80*/  ISETP.GE.AND P0, PT, R14, RZ, PT ;  /* 0x000000ff0e00720c */ /* 0x000fc40003f06270 */
[----:B------:R-:W-:Y:S01]  /*7e90*/  IABS R167, R10 ;  /* 0x0000000a00a77213 */ /* 0x000fe20000000000 */
[----:B------:R-:W-:Y:S02]  /*7ea0*/  IMAD.MOV R7, RZ, RZ, -R7 ;  /* 0x000000ffff077224 */ /* 0x000fe400078e0a07 */
[--C-:B------:R-:W-:Y:S01]  /*7eb0*/  @!P1 IMAD.IADD R163, R163, 0x1, -R2.reuse ;  /* 0x00000001a3a39824 */ /* 0x100fe200078e0a02 */
[----:B------:R-:W-:Y:S01]  /*7ec0*/  ISETP.GE.AND P1, PT, R11, RZ, PT ;  /* 0x000000ff0b00720c */ /* 0x000fe20003f26270 */
[----:B------:R-:W-:Y:S01]  /*7ed0*/  @!P4 IMAD.IADD R164, R164, 0x1, -R2 ;  /* 0x00000001a4a4c824 */ /* 0x000fe200078e0a02 */
[----:B------:R-:W-:Y:S01]  /*7ee0*/  ISETP.GE.AND P4, PT, R8, RZ, PT ;  /* 0x000000ff0800720c */ /* 0x000fe20003f86270 */
[C---:B------:R-:W-:Y:S02]  /*7ef0*/  IMAD R166, R2.reuse, R7, R166 ;  /* 0x0000000702a67224 */ /* 0x040fe400078e02a6 */
[--C-:B------:R-:W-:Y:S01]  /*7f00*/  @!P2 IMAD.IADD R165, R165, 0x1, -R2.reuse ;  /* 0x00000001a5a5a824 */ /* 0x100fe200078e0a02 */
[C---:B------:R-:W-:Y:S01]  /*7f10*/  ISETP.GT.U32.AND P2, PT, R2.reuse, R164, PT ;  /* 0x000000a40200720c */ /* 0x040fe20003f44070 */
[----:B------:R-:W-:Y:S01]  /*7f20*/  @!P6 IMAD.MOV R163, RZ, RZ, -R163 ;  /* 0x000000ffffa3e224 */ /* 0x000fe200078e0aa3 */
[----:B------:R-:W-:Y:S01]  /*7f30*/  ISETP.GT.U32.AND P6, PT, R2, R166, PT ;  /* 0x000000a60200720c */ /* 0x000fe20003fc4070 */
[----:B------:R-:W-:Y:S01]  /*7f40*/  @!P3 IMAD.IADD R162, R162, 0x1, -R2 ;  /* 0x00000001a2a2b824 */ /* 0x000fe200078e0a02 */
[----:B------:R-:W-:Y:S01]  /*7f50*/  ISETP.GE.AND P3, PT, R9, RZ, PT ;  /* 0x000000ff0900720c */ /* 0x000fe20003f66270 */
[----:B------:R-:W-:-:S02]  /*7f60*/  VIADD R7, R252, 0xa8 ;  /* 0x000000a8fc077836 */ /* 0x000fc40000000000 */
[----:B------:R-:W-:-:S03]  /*7f70*/  IMAD.HI.U32 R8, R3, R167, RZ ;  /* 0x000000a703087227 */ /* 0x000fc600078e00ff */
[----:B------:R-:W-:Y:S01]  /*7f80*/  IABS R168, R7 ;  /* 0x0000000700a87213 */ /* 0x000fe20000000000 */
[----:B------:R-:W-:Y:S01]  /*7f90*/  @!P5 IMAD.MOV R161, RZ, RZ, -R161 ;  /* 0x000000ffffa1d224 */ /* 0x000fe200078e0aa1 */
[----:B------:R-:W-:Y:S01]  /*7fa0*/  ISETP.GT.U32.AND P5, PT, R2, R165, PT ;  /* 0x000000a50200720c */ /* 0x000fe20003fa4070 */
[--C-:B------:R-:W-:Y:S01]  /*7fb0*/  @!P2 IMAD.IADD R164, R164, 0x1, -R2.reuse ;  /* 0x00000001a4a4a824 */ /* 0x100fe200078e0a02 */
[----:B------:R-:W-:Y:S01]  /*7fc0*/  IADD3 R8, -R8, RZ, RZ ;  /* 0x000000ff08087210 */ /* 0x000fe20007ffe1ff */
[----:B------:R-:W-:Y:S01]  /*7fd0*/  @!P6 IMAD.IADD R166, R166, 0x1, -R2 ;  /* 0x00000001a6a6e824 */ /* 0x000fe200078e0a02 */
[----:B------:R-:W-:Y:S01]  /*7fe0*/  ISETP.GE.AND P2, PT, R7, RZ, PT ;  /* 0x000000ff0700720c */ /* 0x000fe20003f46270 */
[----:B------:R-:W-:Y:S02]  /*7ff0*/  @!P3 IMAD.MOV R164, RZ, RZ, -R164 ;  /* 0x000000ffffa4b224 */ /* 0x000fe400078e0aa4 */
[----:B------:R-:W-:Y:S01]  /*8000*/  IMAD.HI.U32 R7, R3, R168, RZ ;  /* 0x000000a803077227 */ /* 0x000fe200078e00ff */
[----:B------:R-:W-:-:S03]  /*8010*/  ISETP.GT.U32.AND P3, PT, R2, R166, PT ;  /* 0x000000a60200720c */ /* 0x000fc60003f64070 */
[----:B------:R-:W-:Y:S01]  /*8020*/  @!P0 IMAD.MOV R162, RZ, RZ, -R162 ;  /* 0x000000ffffa28224 */ /* 0x000fe200078e0aa2 */
[----:B------:R-:W-:Y:S01]  /*8030*/  ISETP.GE.AND P0, PT, R10, RZ, PT ;  /* 0x000000ff0a00720c */ /* 0x000fe20003f06270 */
[----:B------:R-:W-:Y:S02]  /*8040*/  IMAD R167, R2, R8, R167 ;  /* 0x0000000802a77224 */ /* 0x000fe400078e02a7 */
[C---:B------:R-:W-:Y:S02]  /*8050*/  VIADD R8, R252.reuse, 0xa9 ;  /* 0x000000a9fc087836 */ /* 0x040fe40000000000 */
[----:B------:R-:W-:Y:S02]  /*8060*/  VIADD R10, R252, 0xaa ;  /* 0x000000aafc0a7836 */ /* 0x000fe40000000000 */
[----:B------:R-:W-:Y:S01]  /*8070*/  IMAD.MOV R7, RZ, RZ, -R7 ;  /* 0x000000ffff077224 */ /* 0x000fe200078e0a07 */
[----:B------:R-:W-:Y:S01]  /*8080*/  IABS R169, R8 ;  /* 0x0000000800a97213 */ /* 0x000fe20000000000 */
[----:B------:R-:W-:Y:S01]  /*8090*/  @!P5 IMAD.IADD R165, R165, 0x1, -R2 ;  /* 0x00000001a5a5d824 */ /* 0x000fe200078e0a02 */
[C---:B------:R-:W-:Y:S01]  /*80a0*/  ISETP.GT.U32.AND P5, PT, R2.reuse, R167, PT ;  /* 0x000000a70200720c */ /* 0x040fe20003fa4070 */
[----:B------:R-:W-:Y:S01]  /*80b0*/  IMAD R168, R2, R7, R168 ;  /* 0x0000000702a87224 */ /* 0x000fe200078e02a8 */
[----:B------:R-:W-:Y:S01]  /*80c0*/  IABS R170, R10 ;  /* 0x0000000a00aa7213 */ /* 0x000fe20000000000 */
[----:B------:R-:W-:Y:S01]  /*80d0*/  @!P3 IMAD.IADD R166, R166, 0x1, -R2 ;  /* 0x00000001a6a6b824 */ /* 0x000fe200078e0a02 */
[----:B------:R-:W-:Y:S01]  /*80e0*/  ISETP.GE.AND P6, PT, R8, RZ, PT ;  /* 0x000000ff0800720c */ /* 0x000fe20003fc6270 */
[----:B------:R-:W-:Y:S01]  /*80f0*/  IMAD.HI.U32 R8, R3, R169, RZ ;  /* 0x000000a903087227 */ /* 0x000fe200078e00ff */
[----:B------:R-:W-:-:S03]  /*8100*/  ISETP.GT.U32.AND P3, PT, R2, R168, PT ;  /* 0x000000a80200720c */ /* 0x000fc60003f64070 */
[----:B------:R-:W-:-:S04]  /*8110*/  IMAD.HI.U32 R9, R3, R170, RZ ;  /* 0x000000aa03097227 */ /* 0x000fc800078e00ff */
[----:B------:R-:W-:Y:S02]  /*8120*/  IMAD.MOV R8, RZ, RZ, -R8 ;  /* 0x000000ffff087224 */ /* 0x000fe400078e0a08 */
[----:B------:R-:W-:Y:S02]  /*8130*/  IMAD.MOV R9, RZ, RZ, -R9 ;  /* 0x000000ffff097224 */ /* 0x000fe400078e0a09 */
[----:B------:R-:W-:Y:S02]  /*8140*/  @!P5 IMAD.IADD R167, R167, 0x1, -R2 ;  /* 0x00000001a7a7d824 */ /* 0x000fe400078e0a02 */
[C---:B------:R-:W-:Y:S02]  /*8150*/  IMAD R169, R2.reuse, R8, R169 ;  /* 0x0000000802a97224 */ /* 0x040fe400078e02a9 */
[C---:B------:R-:W-:Y:S01]  /*8160*/  IMAD R170, R2.reuse, R9, R170 ;  /* 0x0000000902aa7224 */ /* 0x040fe200078e02aa */
[----:B------:R-:W-:Y:S01]  /*8170*/  ISETP.GT.U32.AND P5, PT, R2, R167, PT ;  /* 0x000000a70200720c */ /* 0x000fe20003fa4070 */
[----:B------:R-:W-:-:S02]  /*8180*/  VIADD R8, R252, 0xab ;  /* 0x000000abfc087836 */ /* 0x000fc40000000000 */
[----:B------:R-:W-:Y:S01]  /*8190*/  @!P3 IMAD.IADD R168, R168, 0x1, -R2 ;  /* 0x00000001a8a8b824 */ /* 0x000fe200078e0a02 */
[----:B------:R-:W-:Y:S01]  /*81a0*/  ISETP.GT.U32.AND P3, PT, R2, R170, PT ;  /* 0x000000aa0200720c */ /* 0x000fe20003f64070 */
[----:B------:R-:W-:Y:S01]  /*81b0*/  @!P1 IMAD.MOV R165, RZ, RZ, -R165 ;  /* 0x000000ffffa59224 */ /* 0x000fe200078e0aa5 */
[----:B------:R-:W-:Y:S01]  /*81c0*/  IABS R171, R8 ;  /* 0x0000000800ab7213 */ /* 0x000fe20000000000 */
[----:B------:R-:W-:Y:S01]  /*81d0*/  VIADD R11, R252, 0xad ;  /* 0x000000adfc0b7836 */ /* 0x000fe20000000000 */
[----:B------:R-:W-:Y:S01]  /*81e0*/  ISETP.GE.AND P1, PT, R10, RZ, PT ;  /* 0x000000ff0a00720c */ /* 0x000fe20003f26270 */
[----:B------:R-:W-:Y:S02]  /*81f0*/  VIADD R10, R252, 0xac ;  /* 0x000000acfc0a7836 */ /* 0x000fe40000000000 */
[----:B------:R-:W-:Y:S01]  /*8200*/  IMAD.HI.U32 R7, R3, R171, RZ ;  /* 0x000000ab03077227 */ /* 0x000fe200078e00ff */
[----:B------:R-:W-:Y:S02]  /*8210*/  IABS R173, R11 ;  /* 0x0000000b00ad7213 */ /* 0x000fe40000000000 */
[----:B------:R-:W-:Y:S01]  /*8220*/  IABS R172, R10 ;  /* 0x0000000a00ac7213 */ /* 0x000fe20000000000 */
[----:B------:R-:W-:Y:S01]  /*8230*/  @!P4 IMAD.MOV R166, RZ, RZ, -R166 ;  /* 0x000000ffffa6c224 */ /* 0x000fe200078e0aa6 */
[----:B------:R-:W-:Y:S01]  /*8240*/  ISETP.GT.U32.AND P4, PT, R2, R168, PT ;  /* 0x000000a80200720c */ /* 0x000fe20003f84070 */
[----:B------:R-:W-:-:S02]  /*8250*/  IMAD.MOV R7, RZ, RZ, -R7 ;  /* 0x000000ffff077224 */ /* 0x000fc400078e0a07 */
[--C-:B------:R-:W-:Y:S01]  /*8260*/  @!P5 IMAD.IADD R167, R167, 0x1, -R2.reuse ;  /* 0x00000001a7a7d824 */ /* 0x100fe200078e0a02 */
[----:B------:R-:W-:Y:S01]  /*8270*/  ISETP.GT.U32.AND P5, PT, R2, R169, PT ;  /* 0x000000a90200720c */ /* 0x000fe20003fa4070 */
[----:B------:R-:W-:Y:S02]  /*8280*/  @!P3 IMAD.IADD R170, R170, 0x1, -R2 ;  /* 0x00000001aaaab824 */ /* 0x000fe400078e0a02 */
[----:B------:R-:W-:Y:S02]  /*8290*/  IMAD R171, R2, R7, R171 ;  /* 0x0000000702ab7224 */ /* 0x000fe400078e02ab */
[----:B------:R-:W-:Y:S01]  /*82a0*/  @!P0 IMAD.MOV R167, RZ, RZ, -R167 ;  /* 0x000000ffffa78224 */ /* 0x000fe200078e0aa7 */
[----:B------:R-:W-:Y:S01]  /*82b0*/  ISETP.GE.AND P0, PT, R8, RZ, PT ;  /* 0x000000ff0800720c */ /* 0x000fe20003f06270 */
[----:B------:R-:W-:Y:S01]  /*82c0*/  IMAD.HI.U32 R7, R3, R172, RZ ;  /* 0x000000ac03077227 */ /* 0x000fe200078e00ff */
[----:B------:R-:W-:-:S03]  /*82d0*/  ISETP.GT.U32.AND P3, PT, R2, R170, PT ;  /* 0x000000aa0200720c */ /* 0x000fc60003f64070 */
[----:B------:R-:W-:Y:S02]  /*82e0*/  VIADD R12, R252, 0xae ;  /* 0x000000aefc0c7836 */ /* 0x000fe40000000000 */
[----:B------:R-:W-:-:S03]  /*82f0*/  IMAD.HI.U32 R8, R3, R173, RZ ;  /* 0x000000ad03087227 */ /* 0x000fc600078e00ff */
[----:B------:R-:W-:Y:S01]  /*8300*/  IABS R174, R12 ;  /* 0x0000000c00ae7213 */ /* 0x000fe20000000000 */
[----:B------:R-:W-:Y:S01]  /*8310*/  IMAD.MOV R7, RZ, RZ, -R7 ;  /* 0x000000ffff077224 */ /* 0x000fe200078e0a07 */
[----:B------:R-:W-:Y:S01]  /*8320*/  IADD3 R8, -R8, RZ, RZ ;  /* 0x000000ff08087210 */ /* 0x000fe20007ffe1ff */
[----:B------:R-:W-:Y:S01]  /*8330*/  @!P4 IMAD.IADD R168, R168, 0x1, -R2 ;  /* 0x00000001a8a8c824 */ /* 0x000fe200078e0a02 */
[C---:B------:R-:W-:Y:S01]  /*8340*/  ISETP.GT.U32.AND P4, PT, R2.reuse, R171, PT ;  /* 0x000000ab0200720c */ /* 0x040fe20003f84070 */
[----:B------:R-:W-:Y:S02]  /*8350*/  IMAD R172, R2, R7, R172 ;  /* 0x0000000702ac7224 */ /* 0x000fe400078e02ac */
[----:B------:R-:W-:-:S04]  /*8360*/  IMAD.HI.U32 R9, R3, R174, RZ ;  /* 0x000000ae03097227 */ /* 0x000fc800078e00ff */
[C---:B------:R-:W-:Y:S02]  /*8370*/  IMAD R173, R2.reuse, R8, R173 ;  /* 0x0000000802ad7224 */ /* 0x040fe400078e02ad */
[----:B------:R-:W-:Y:S01]  /*8380*/  @!P2 IMAD.MOV R168, RZ, RZ, -R168 ;  /* 0x000000ffffa8a224 */ /* 0x000fe200078e0aa8 */
[----:B------:R-:W-:Y:S01]  /*8390*/  ISETP.GT.U32.AND P2, PT, R2, R172, PT ;  /* 0x000000ac0200720c */ /* 0x000fe20003f44070 */
[----:B------:R-:W-:Y:S02]  /*83a0*/  IMAD.MOV R9, RZ, RZ, -R9 ;  /* 0x000000ffff097224 */ /* 0x000fe400078e0a09 */
[--C-:B------:R-:W-:Y:S01]  /*83b0*/  @!P3 IMAD.IADD R170, R170, 0x1, -R2.reuse ;  /* 0x00000001aaaab824 */ /* 0x100fe200078e0a02 */
[C---:B------:R-:W-:Y:S01]  /*83c0*/  ISETP.GT.U32.AND P3, PT, R2.reuse, R173, PT ;  /* 0x000000ad0200720c */ /* 0x040fe20003f64070 */
[----:B------:R-:W-:Y:S02]  /*83d0*/  @!P4 IMAD.IADD R171, R171, 0x1, -R2 ;  /* 0x00000001ababc824 */ /* 0x000fe400078e0a02 */
[----:B------:R-:W-:-:S02]  /*83e0*/  IMAD R174, R2, R9, R174 ;  /* 0x0000000902ae7224 */ /* 0x000fc400078e02ae */
[----:B------:R-:W-:Y:S01]  /*83f0*/  VIADD R8, R252, 0xaf ;  /* 0x000000affc087836 */ /* 0x000fe20000000000 */
[C---:B------:R-:W-:Y:S01]  /*8400*/  ISETP.GT.U32.AND P4, PT, R2.reuse, R171, PT ;  /* 0x000000ab0200720c */ /* 0x040fe20003f84070 */
[----:B------:R-:W-:Y:S01]  /*8410*/  @!P1 IMAD.MOV R170, RZ, RZ, -R170 ;  /* 0x000000ffffaa9224 */ /* 0x000fe200078e0aaa */
[----:B------:R-:W-:Y:S01]  /*8420*/  ISETP.GT.U32.AND P1, PT, R2, R174, PT ;  /* 0x000000ae0200720c */ /* 0x000fe20003f24070 */
[--C-:B------:R-:W-:Y:S01]  /*8430*/  @!P2 IMAD.IADD R172, R172, 0x1, -R2.reuse ;  /* 0x00000001acaca824 */ /* 0x100fe200078e0a02 */
[----:B------:R-:W-:Y:S01]  /*8440*/  IABS R175, R8 ;  /* 0x0000000800af7213 */ /* 0x000fe20000000000 */
[--C-:B------:R-:W-:Y:S01]  /*8450*/  @!P5 IMAD.IADD R169, R169, 0x1, -R2.reuse ;  /* 0x00000001a9a9d824 */ /* 0x100fe200078e0a02 */
[----:B------:R-:W-:Y:S01]  /*8460*/  ISETP.GE.AND P2, PT, R8, RZ, PT ;  /* 0x000000ff0800720c */ /* 0x000fe20003f46270 */
[----:B------:R-:W-:Y:S02]  /*8470*/  VIADD R9, R252, 0xb0 ;  /* 0x000000b0fc097836 */ /* 0x000fe40000000000 */
[----:B------:R-:W-:Y:S01]  /*8480*/  @!P3 IMAD.IADD R173, R173, 0x1, -R2 ;  /* 0x00000001adadb824 */ /* 0x000fe200078e0a02 */
[C---:B------:R-:W-:Y:S01]  /*8490*/  ISETP.GT.U32.AND P3, PT, R2.reuse, R172, PT ;  /* 0x000000ac0200720c */ /* 0x040fe20003f64070 */
[----:B------:R-:W-:Y:S01]  /*84a0*/  IMAD.HI.U32 R7, R3, R175, RZ ;  /* 0x000000af03077227 */ /* 0x000fe200078e00ff */
[----:B------:R-:W-:-:S02]  /*84b0*/  ISETP.GT.U32.AND P5, PT, R2, R169, PT ;  /* 0x000000a90200720c */ /* 0x000fc40003fa4070 */
[----:B------:R-:W-:Y:S01]  /*84c0*/  IABS R176, R9 ;  /* 0x0000000900b07213 */ /* 0x000fe20000000000 */
[----:B------:R-:W-:Y:S02]  /*84d0*/  IMAD.MOV R7, RZ, RZ, -R7 ;  /* 0x000000ffff077224 */ /* 0x000fe400078e0a07 */
[--C-:B------:R-:W-:Y:S01]  /*84e0*/  @!P4 IMAD.IADD R171, R171, 0x1, -R2.reuse ;  /* 0x00000001ababc824 */ /* 0x100fe200078e0a02 */
[----:B------:R-:W-:Y:S01]  /*84f0*/  ISETP.GE.AND P4, PT, R12, RZ, PT ;  /* 0x000000ff0c00720c */ /* 0x000fe20003f86270 */
[----:B------:R-:W-:Y:S01]  /*8500*/  @!P1 IMAD.IADD R174, R174, 0x1, -R2 ;  /* 0x00000001aeae9824 */ /* 0x000fe200078e0a02 */
[C---:B------:R-:W-:Y:S01]  /*8510*/  ISETP.GT.U32.AND P1, PT, R2.reuse, R173, PT ;  /* 0x000000ad0200720c */ /* 0x040fe20003f24070 */
[----:B------:R-:W-:Y:S02]  /*8520*/  IMAD R175, R2, R7, R175 ;  /* 0x0000000702af7224 */ /* 0x000fe400078e02af */
[----:B------:R-:W-:-:S04]  /*8530*/  IMAD.HI.U32 R7, R3, R176, RZ ;  /* 0x000000b003077227 */ /* 0x000fc800078e00ff */
[----:B------:R-:W-:Y:S02]  /*8540*/  VIADD R12, R252, 0xb2 ;  /* 0x000000b2fc0c7836 */ /* 0x000fe40000000000 */
[----:B------:R-:W-:Y:S01]  /*8550*/  @!P0 IMAD.MOV R171, RZ, RZ, -R171 ;  /* 0x000000ffffab8224 */ /* 0x000fe200078e0aab */
[----:B------:R-:W-:Y:S01]  /*8560*/  ISETP.GT.U32.AND P0, PT, R2, R174, PT ;  /* 0x000000ae0200720c */ /* 0x000fe20003f04070 */
[----:B------:R-:W-:Y:S01]  /*8570*/  IMAD.MOV R7, RZ, RZ, -R7 ;  /* 0x000000ffff077224 */ /* 0x000fe200078e0a07 */
[----:B------:R-:W-:Y:S01]  /*8580*/  IABS R178, R12 ;  /* 0x0000000c00b27213 */ /* 0x000fe20000000000 */
[--C-:B------:R-:W-:Y:S01]  /*8590*/  @!P3 IMAD.IADD R172, R172, 0x1, -R2.reuse ;  /* 0x00000001acacb824 */ /* 0x100fe200078e0a02 */
[----:B------:R-:W-:Y:S01]  /*85a0*/  ISETP.GT.U32.AND P3, PT, R2, R175, PT ;  /* 0x000000af0200720c */ /* 0x000fe20003f64070 */
[----:B------:R-:W-:Y:S01]  /*85b0*/  @!P5 IMAD.IADD R169, R169, 0x1, -R2 ;  /* 0x00000001a9a9d824 */ /* 0x000fe200078e0a02 */
[----:B------:R-:W-:Y:S01]  /*85c0*/  ISETP.GE.AND P5, PT, R10, RZ, PT ;  /* 0x000000ff0a00720c */ /* 0x000fe20003fa6270 */
[----:B------:R-:W-:-:S02]  /*85d0*/  VIADD R10, R252, 0xb1 ;  /* 0x000000b1fc0a7836 */ /* 0x000fc40000000000 */
[----:B------:R-:W-:Y:S02]  /*85e0*/  IMAD R176, R2, R7, R176 ;  /* 0x0000000702b07224 */ /* 0x000fe400078e02b0 */
[----:B------:R-:W-:Y:S01]  /*85f0*/  IMAD.HI.U32 R8, R3, R178, RZ ;  /* 0x000000b203087227 */ /* 0x000fe200078e00ff */
[----:B------:R-:W-:-:S03]  /*8600*/  IABS R177, R10 ;  /* 0x0000000a00b17213 */ /* 0x000fc60000000000 */
[----:B------:R-:W-:Y:S01]  /*8610*/  @!P6 IMAD.MOV R169, RZ, RZ, -R169 ;  /* 0x000000ffffa9e224 */ /* 0x000fe200078e0aa9 */
[----:B------:R-:W-:Y:S01]  /*8620*/  ISETP.GE.AND P6, PT, R11, RZ, PT ;  /* 0x000000ff0b00720c */ /* 0x000fe20003fc6270 */
[----:B------:R-:W-:Y:S01]  /*8630*/  @!P1 IMAD.IADD R173, R173, 0x1, -R2 ;  /* 0x00000001adad9824 */ /* 0x000fe200078e0a02 */
[----:B------:R-:W-:Y:S01]  /*8640*/  ISETP.GT.U32.AND P1, PT, R2, R176, PT ;  /* 0x000000b00200720c */ /* 0x000fe20003f24070 */
[----:B------:R-:W-:Y:S02]  /*8650*/  IMAD.MOV R11, RZ, RZ, -R8 ;  /* 0x000000ffff0b7224 */ /* 0x000fe400078e0a08 */
[----:B------:R-:W-:Y:S01]  /*8660*/  @!P0 IMAD.IADD R174, R174, 0x1, -R2 ;  /* 0x00000001aeae8824 */ /* 0x000fe200078e0a02 */
[----:B------:R-:W-:Y:S01]  /*8670*/  ISETP.GE.AND P0, PT, R9, RZ, PT ;  /* 0x000000ff0900720c */ /* 0x000fe20003f06270 */
[----:B------:R-:W-:-:S04]  /*8680*/  IMAD.HI.U32 R7, R3, R177, RZ ;  /* 0x000000b103077227 */ /* 0x000fc800078e00ff */
[----:B------:R-:W-:Y:S01]  /*8690*/  @!P3 IMAD.IADD R175, R175, 0x1, -R2 ;  /* 0x00000001afafb824 */ /* 0x000fe200078e0a02 */
[----:B------:R-:W-:Y:S01]  /*86a0*/  ISETP.GE.AND P3, PT, R10, RZ, PT ;  /* 0x000000ff0a00720c */ /* 0x000fe20003f66270 */
[----:B------:R-:W-:Y:S01]  /*86b0*/  IMAD R178, R2, R11, R178 ;  /* 0x0000000b02b27224 */ /* 0x000fe200078e02b2 */
[----:B------:R-:W-:Y:S01]  /*86c0*/  @!P6 IADD3 R173, -R173, RZ, RZ ;  /* 0x000000ffadade210 */ /* 0x000fe20007ffe1ff */
[----:B------:R-:W-:Y:S02]  /*86d0*/  VIADD R13, R252, 0xb3 ;  /* 0x000000b3fc0d7836 */ /* 0x000fe40000000000 */
[----:B------:R-:W-:Y:S02]  /*86e0*/  IMAD.MOV R7, RZ, RZ, -R7 ;  /* 0x000000ffff077224 */ /* 0x000fe400078e0a07 */
[----:B------:R-:W-:Y:S01]  /*86f0*/  @!P5 IMAD.MOV R172, RZ, RZ, -R172 ;  /* 0x000000ffffacd224 */ /* 0x000fe200078e0aac */
[C---:B------:R-:W-:Y:S01]  /*8700*/  ISETP.GT.U32.AND P5, PT, R2.reuse, R175, PT ;  /* 0x000000af0200720c */ /* 0x040fe20003fa4070 */
[----:B------:R-:W-:Y:S01]  /*8710*/  @!P4 IMAD.MOV R174, RZ, RZ, -R174 ;  /* 0x000000ffffaec224 */ /* 0x000fe200078e0aae */
[----:B------:R-:W-:Y:S01]  /*8720*/  ISETP.GT.U32.AND P4, PT, R2, R178, PT ;  /* 0x000000b20200720c */ /* 0x000fe20003f84070 */
[----:B------:R-:W-:Y:S01]  /*8730*/  @!P1 IMAD.IADD R176, R176, 0x1, -R2 ;  /* 0x00000001b0b09824 */ /* 0x000fe200078e0a02 */
[----:B------:R-:W-:Y:S01]  /*8740*/  IABS R179, R13 ;  /* 0x0000000d00b37213 */ /* 0x000fe20000000000 */
[----:B------:R-:W-:-:S02]  /*8750*/  IMAD R177, R2, R7, R177 ;  /* 0x0000000702b17224 */ /* 0x000fc400078e02b1 */
[----:B------:R-:W-:Y:S01]  /*8760*/  VIADD R8, R252, 0xb4 ;  /* 0x000000b4fc087836 */ /* 0x000fe20000000000 */
[C---:B------:R-:W-:Y:S01]  /*8770*/  ISETP.GT.U32.AND P1, PT, R2.reuse, R176, PT ;  /* 0x000000b00200720c */ /* 0x040fe20003f24070 */
[----:B------:R-:W-:Y:S01]  /*8780*/  IMAD.HI.U32 R9, R3, R179, RZ ;  /* 0x000000b303097227 */ /* 0x000fe200078e00ff */
[----:B------:R-:W-:Y:S02]  /*8790*/  ISETP.GT.U32.AND P6, PT, R2, R177, PT ;  /* 0x000000b10200720c */ /* 0x000fe40003fc4070 */
[----:B------:R-:W-:Y:S01]  /*87a0*/  IABS R180, R8 ;  /* 0x0000000800b47213 */ /* 0x000fe20000000000 */
[----:B------:R-:W-:Y:S02]  /*87b0*/  VIADD R10, R252, 0xb5 ;  /* 0x000000b5fc0a7836 */ /* 0x000fe40000000000 */
[----:B------:R-:W-:Y:S02]  /*87c0*/  IMAD.MOV R9, RZ, RZ, -R9 ;  /* 0x000000ffff097224 */ /* 0x000fe400078e0a09 */
[--C-:B------:R-:W-:Y:S01]  /*87d0*/  @!P5 IMAD.IADD R175, R175, 0x1, -R2.reuse ;  /* 0x00000001afafd824 */ /* 0x100fe200078e0a02 */
[----:B------:R-:W-:Y:S01]  /*87e0*/  IABS R181, R10 ;  /* 0x0000000a00b57213 */ /* 0x000fe20000000000 */
[----:B------:R-:W-:Y:S01]  /*87f0*/  @!P4 IMAD.IADD R178, R178, 0x1, -R2 ;  /* 0x00000001b2b2c824 */ /* 0x000fe200078e0a02 */
[----:B------:R-:W-:Y:S01]  /*8800*/  ISETP.GE.AND P5, PT, R12, RZ, PT ;  /* 0x000000ff0c00720c */ /* 0x000fe20003fa6270 */
[----:B------:R-:W-:-:S04]  /*8810*/  IMAD.HI.U32 R7, R3, R180, RZ ;  /* 0x000000b403077227 */ /* 0x000fc800078e00ff */
[C---:B------:R-:W-:Y:S02]  /*8820*/  IMAD R179, R2.reuse, R9, R179 ;  /* 0x0000000902b37224 */ /* 0x040fe400078e02b3 */
[----:B------:R-:W-:Y:S01]  /*8830*/  @!P2 IMAD.MOV R175, RZ, RZ, -R175 ;  /* 0x000000ffffafa224 */ /* 0x000fe200078e0aaf */
[----:B------:R-:W-:Y:S01]  /*8840*/  ISETP.GT.U32.AND P2, PT, R2, R178, PT ;  /* 0x000000b20200720c */ /* 0x000fe20003f44070 */
[----:B------:R-:W-:Y:S02]  /*8850*/  IMAD.MOV R9, RZ, RZ, -R7 ;  /* 0x000000ffff097224 */ /* 0x000fe400078e0a07 */
[----:B------:R-:W-:-:S04]  /*8860*/  IMAD.HI.U32 R7, R3, R181, RZ ;  /* 0x000000b503077227 */ /* 0x000fc800078e00ff */
[--C-:B------:R-:W-:Y:S01]  /*8870*/  @!P1 IMAD.IADD R176, R176, 0x1, -R2.reuse ;  /* 0x00000001b0b09824 */ /* 0x100fe200078e0a02 */
[----:B------:R-:W-:Y:S01]  /*8880*/  ISETP.GT.U32.AND P1, PT, R2, R179, PT ;  /* 0x000000b30200720c */ /* 0x000fe20003f24070 */
[--C-:B------:R-:W-:Y:S01]  /*8890*/  @!P6 IMAD.IADD R177, R177, 0x1, -R2.reuse ;  /* 0x00000001b1b1e824 */ /* 0x100fe200078e0a02 */
[----:B------:R-:W-:Y:S01]  /*88a0*/  ISETP.GE.AND P6, PT, R13, RZ, PT ;  /* 0x000000ff0d00720c */ /* 0x000fe20003fc6270 */
[----:B------:R-:W-:Y:S02]  /*88b0*/  IMAD.MOV R7, RZ, RZ, -R7 ;  /* 0x000000ffff077224 */ /* 0x000fe400078e0a07 */
[----:B------:R-:W-:Y:S01]  /*88c0*/  VIADD R11, R252, 0xb6 ;  /* 0x000000b6fc0b7836 */ /* 0x000fe20000000000 */
[C---:B------:R-:W-:Y:S01]  /*88d0*/  ISETP.GT.U32.AND P4, PT, R2.reuse, R177, PT ;  /* 0x000000b10200720c */ /* 0x040fe20003f84070 */
[----:B------:R-:W-:Y:S02]  /*88e0*/  IMAD R181, R2, R7, R181 ;  /* 0x0000000702b57224 */ /* 0x000fe400078e02b5 */
[----:B------:R-:W-:Y:S01]  /*88f0*/  @!P2 IMAD.IADD R178, R178, 0x1, -R2 ;  /* 0x00000001b2b2a824 */ /* 0x000fe200078e0a02 */
[----:B------:R-:W-:Y:S01]  /*8900*/  IABS R182, R11 ;  /* 0x0000000b00b67213 */ /* 0x000fe20000000000 */
[C---:B------:R-:W-:Y:S01]  /*8910*/  IMAD R180, R2.reuse, R9, R180 ;  /* 0x0000000902b47224 */ /* 0x040fe200078e02b4 */
[----:B------:R-:W-:Y:S01]  /*8920*/  ISETP.GT.U32.AND P2, PT, R2, R181, PT ;  /* 0x000000b50200720c */ /* 0x000fe20003f44070 */
[----:B------:R-:W-:-:S02]  /*8930*/  @!P1 IMAD.IADD R179, R179, 0x1, -R2 ;  /* 0x00000001b3b39824 */ /* 0x000fc400078e0a02 */
[----:B------:R-:W-:-:S03]  /*8940*/  IMAD.HI.U32 R7, R3, R182, RZ ;  /* 0x000000b603077227 */ /* 0x000fc600078e00ff */
[C---:B------:R-:W-:Y:S01]  /*8950*/  ISETP.GT.U32.AND P1, PT, R2.reuse, R179, PT ;  /* 0x000000b30200720c */ /* 0x040fe20003f24070 */
[--C-:B------:R-:W-:Y:S01]  /*8960*/  @!P4 IMAD.IADD R177, R177, 0x1, -R2.reuse ;  /* 0x00000001b1b1c824 */ /* 0x100fe200078e0a02 */
[----:B------:R-:W-:Y:S01]  /*8970*/  ISETP.GT.U32.AND P4, PT, R2, R180, PT ;  /* 0x000000b40200720c */ /* 0x000fe20003f84070 */
[----:B------:R-:W-:Y:S02]  /*8980*/  VIADD R12, R252, 0xb7 ;  /* 0x000000b7fc0c7836 */ /* 0x000fe40000000000 */
[----:B------:R-:W-:Y:S02]  /*8990*/  IMAD.MOV R9, RZ, RZ, -R7 ;  /* 0x000000ffff097224 */ /* 0x000fe400078e0a07 */
[----:B------:R-:W-:Y:S01]  /*89a0*/  @!P2 IMAD.IADD R181, R181, 0x1, -R2 ;  /* 0x00000001b5b5a824 */ /* 0x000fe200078e0a02 */
[----:B------:R-:W-:Y:S01]  /*89b0*/  IABS R183, R12 ;  /* 0x0000000c00b77213 */ /* 0x000fe20000000000 */
[C---:B------:R-:W-:Y:S02]  /*89c0*/  IMAD R182, R2.reuse, R9, R182 ;  /* 0x0000000902b67224 */ /* 0x040fe400078e02b6 */
[----:B------:R-:W-:Y:S01]  /*89d0*/  @!P3 IMAD.MOV R177, RZ, RZ, -R177 ;  /* 0x000000ffffb1b224 */ /* 0x000fe200078e0ab1 */
[C---:B------:R-:W-:Y:S01]  /*89e0*/  ISETP.GT.U32.AND P2, PT, R2.reuse, R181, PT ;  /* 0x000000b50200720c */ /* 0x040fe20003f44070 */
[----:B------:R-:W-:Y:S01]  /*89f0*/  IMAD.HI.U32 R7, R3, R183, RZ ;  /* 0x000000b703077227 */ /* 0x000fe200078e00ff */
[----:B------:R-:W-:-:S03]  /*8a00*/  ISETP.GT.U32.AND P3, PT, R2, R182, PT ;  /* 0x000000b60200720c */ /* 0x000fc60003f64070 */
[--C-:B------:R-:W-:Y:S01]  /*8a10*/  @!P1 IMAD.IADD R179, R179, 0x1, -R2.reuse ;  /* 0x00000001b3b39824 */ /* 0x100fe200078e0a02 */
[----:B------:R-:W-:Y:S01]  /*8a20*/  ISETP.GE.AND P1, PT, R8, RZ, PT ;  /* 0x000000ff0800720c */ /* 0x000fe20003f26270 */
[----:B------:R-:W-:Y:S01]  /*8a30*/  @!P4 IMAD.IADD R180, R180, 0x1, -R2 ;  /* 0x00000001b4b4c824 */ /* 0x000fe200078e0a02 */
[----:B------:R-:W-:Y:S01]  /*8a40*/  ISETP.GE.AND P4, PT, R10, RZ, PT ;  /* 0x000000ff0a00720c */ /* 0x000fe20003f86270 */
[----:B------:R-:W-:Y:S02]  /*8a50*/  VIADD R13, R252, 0xb8 ;  /* 0x000000b8fc0d7836 */ /* 0x000fe40000000000 */
[----:B------:R-:W-:Y:S02]  /*8a60*/  IMAD.MOV R8, RZ, RZ, -R7 ;  /* 0x000000ffff087224 */ /* 0x000fe400078e0a07 */
[----:B------:R-:W-:Y:S01]  /*8a70*/  @!P0 IMAD.MOV R176, RZ, RZ, -R176 ;  /* 0x000000ffffb08224 */ /* 0x000fe200078e0ab0 */
[C---:B------:R-:W-:Y:S01]  /*8a80*/  ISETP.GT.U32.AND P0, PT, R2.reuse, R180, PT ;  /* 0x000000b40200720c */ /* 0x040fe20003f04070 */
[----:B------:R-:W-:Y:S01]  /*8a90*/  IMAD R183, R2, R8, R183 ;  /* 0x0000000802b77224 */ /* 0x000fe200078e02b7 */
[----:B------:R-:W-:Y:S01]  /*8aa0*/  IABS R184, R13 ;  /* 0x0000000d00b87213 */ /* 0x000fe20000000000 */
[----:B------:R-:W-:Y:S01]  /*8ab0*/  VIADD R8, R252, 0xb9 ;  /* 0x000000b9fc087836 */ /* 0x000fe20000000000 */
[----:B------:R-:W-:Y:S01]  /*8ac0*/  @!P2 IADD3 R181, R181, -R2, RZ ;  /* 0x80000002b5b5a210 */ /* 0x000fe20007ffe0ff */
[----:B------:R-:W-:Y:S01]  /*8ad0*/  @!P3 IMAD.IADD R182, R182, 0x1, -R2 ;  /* 0x00000001b6b6b824 */ /* 0x000fe200078e0a02 */
[----:B------:R-:W-:Y:S01]  /*8ae0*/  ISETP.GT.U32.AND P2, PT, R2, R183, PT ;  /* 0x000000b70200720c */ /* 0x000fe20003f44070 */
[----:B------:R-:W-:Y:S01]  /*8af0*/  IMAD.HI.U32 R7, R3, R184, RZ ;  /* 0x000000b803077227 */ /* 0x000fe200078e00ff */
[----:B------:R-:W-:-:S02]  /*8b00*/  IABS R185, R8 ;  /* 0x0000000800b97213 */ /* 0x000fc40000000000 */
[----:B------:R-:W-:Y:S01]  /*8b10*/  ISETP.GT.U32.AND P3, PT, R2, R182, PT ;  /* 0x000000b60200720c */ /* 0x000fe20003f64070 */
[----:B------:R-:W-:Y:S02]  /*8b20*/  IMAD.MOV R7, RZ, RZ, -R7 ;  /* 0x000000ffff077224 */ /* 0x000fe400078e0a07 */
[----:B------:R-:W-:Y:S01]  /*8b30*/  @!P5 IMAD.MOV R178, RZ, RZ, -R178 ;  /* 0x000000ffffb2d224 */ /* 0x000fe200078e0ab2 */
[----:B------:R-:W-:Y:S01]  /*8b40*/  ISETP.GE.AND P5, PT, R11, RZ, PT ;  /* 0x000000ff0b00720c */ /* 0x000fe20003fa6270 */
[----:B------:R-:W-:Y:S01]  /*8b50*/  @!P0 IMAD.IADD R180, R180, 0x1, -R2 ;  /* 0x00000001b4b48824 */ /* 0x000fe200078e0a02 */
[----:B------:R-:W-:Y:S01]  /*8b60*/  ISETP.GE.AND P0, PT, R13, RZ, PT ;  /* 0x000000ff0d00720c */ /* 0x000fe20003f06270 */
[----:B------:R-:W-:Y:S02]  /*8b70*/  IMAD R184, R2, R7, R184 ;  /* 0x0000000702b87224 */ /* 0x000fe400078e02b8 */
[----:B------:R-:W-:-:S04]  /*8b80*/  IMAD.HI.U32 R7, R3, R185, RZ ;  /* 0x000000b903077227 */ /* 0x000fc800078e00ff */
[----:B------:R-:W-:Y:S01]  /*8b90*/  @!P1 IMAD.MOV R180, RZ, RZ, -R180 ;  /* 0x000000ffffb49224 */ /* 0x000fe200078e0ab4 */
[----:B------:R-:W-:Y:S01]  /*8ba0*/  ISETP.GE.AND P1, PT, R8, RZ, PT ;  /* 0x000000ff0800720c */ /* 0x000fe20003f26270 */
[----:B------:R-:W-:Y:S02]  /*8bb0*/  VIADD R8, R252, 0xba ;  /* 0x000000bafc087836 */ /* 0x000fe40000000000 */
[----:B------:R-:W-:Y:S01]  /*8bc0*/  @!P4 IMAD.MOV R181, RZ, RZ, -R181 ;  /* 0x000000ffffb5c224 */ /* 0x000fe200078e0ab5 */
[----:B------:R-:W-:Y:S01]  /*8bd0*/  ISETP.GT.U32.AND P4, PT, R2, R184, PT ;  /* 0x000000b80200720c */ /* 0x000fe20003f84070 */
[--C-:B------:R-:W-:Y:S01]  /*8be0*/  @!P2 IMAD.IADD R183, R183, 0x1, -R2.reuse ;  /* 0x00000001b7b7a824 */ /* 0x100fe200078e0a02 */
[----:B------:R-:W-:Y:S01]  /*8bf0*/  IABS R186, R8 ;  /* 0x0000000800ba7213 */ /* 0x000fe20000000000 */
[----:B------:R-:W-:Y:S02]  /*8c00*/  IMAD.MOV R7, RZ, RZ, -R7 ;  /* 0x000000ffff077224 */ /* 0x000fe400078e0a07 */
[----:B------:R-:W-:Y:S01]  /*8c10*/  @!P3 IMAD.IADD R182, R182, 0x1, -R2 ;  /* 0x00000001b6b6b824 */ /* 0x000fe200078e0a02 */
[C---:B------:R-:W-:Y:S01]  /*8c20*/  ISETP.GT.U32.AND P2, PT, R2.reuse, R183, PT ;  /* 0x000000b70200720c */ /* 0x040fe20003f44070 */
[----:B------:R-:W-:Y:S01]  /*8c30*/  IMAD R185, R2, R7, R185 ;  /* 0x0000000702b97224 */ /* 0x000fe200078e02b9 */
[----:B------:R-:W-:Y:S01]  /*8c40*/  ISETP.GE.AND P3, PT, R8, RZ, PT ;  /* 0x000000ff0800720c */ /* 0x000fe20003f66270 */
[----:B------:R-:W-:Y:S01]  /*8c50*/  @!P6 IMAD.MOV R179, RZ, RZ, -R179 ;  /* 0x000000ffffb3e224 */ /* 0x000fe200078e0ab3 */
[----:B------:R-:W-:Y:S01]  /*8c60*/  ISETP.GE.AND P6, PT, R12, RZ, PT ;  /* 0x000000ff0c00720c */ /* 0x000fe20003fc6270 */
[----:B------:R-:W-:Y:S01]  /*8c70*/  @!P5 IMAD.MOV R182, RZ, RZ, -R182 ;  /* 0x000000ffffb6d224 */ /* 0x000fe200078e0ab6 */
[----:B------:R-:W-:Y:S01]  /*8c80*/  ISETP.GT.U32.AND P5, PT, R2, R185, PT ;  /* 0x000000b90200720c */ /* 0x000fe20003fa4070 */
[----:B------:R-:W-:-:S02]  /*8c90*/  VIADD R10, R252, 0xbb ;  /* 0x000000bbfc0a7836 */ /* 0x000fc40000000000 */
[----:B------:R-:W-:-:S03]  /*8ca0*/  IMAD.HI.U32 R7, R3, R186, RZ ;  /* 0x000000ba03077227 */ /* 0x000fc600078e00ff */
[----:B------:R-:W-:Y:S01]  /*8cb0*/  IABS R187, R10 ;  /* 0x0000000a00bb7213 */ /* 0x000fe20000000000 */
[--C-:B------:R-:W-:Y:S02]  /*8cc0*/  @!P4 IMAD.IADD R184, R184, 0x1, -R2.reuse ;  /* 0x00000001b8b8c824 */ /* 0x100fe400078e0a02 */
[----:B------:R-:W-:Y:S02]  /*8cd0*/  IMAD.MOV R9, RZ, RZ, -R7 ;  /* 0x000000ffff097224 */ /* 0x000fe400078e0a07 */
[----:B------:R-:W-:Y:S01]  /*8ce0*/  VIADD R8, R252, 0xbc ;  /* 0x000000bcfc087836 */ /* 0x000fe20000000000 */
[----:B------:R-:W-:Y:S01]  /*8cf0*/  ISETP.GT.U32.AND P4, PT, R2, R184, PT ;  /* 0x000000b80200720c */ /* 0x000fe20003f84070 */
[----:B------:R-:W-:Y:S01]  /*8d00*/  @!P2 IMAD.IADD R183, R183, 0x1, -R2 ;  /* 0x00000001b7b7a824 */ /* 0x000fe200078e0a02 */
[----:B------:R-:W-:Y:S01]  /*8d10*/  ISETP.GE.AND P2, PT, R10, RZ, PT ;  /* 0x000000ff0a00720c */ /* 0x000fe20003f46270 */
[----:B------:R-:W-:Y:S01]  /*8d20*/  IMAD R186, R2, R9, R186 ;  /* 0x0000000902ba7224 */ /* 0x000fe200078e02ba */
[----:B------:R-:W-:Y:S01]  /*8d30*/  IABS R188, R8 ;  /* 0x0000000800bc7213 */ /* 0x000fe20000000000 */
[----:B------:R-:W-:-:S04]  /*8d40*/  IMAD.HI.U32 R7, R3, R187, RZ ;  /* 0x000000bb03077227 */ /* 0x000fc800078e00ff */
[----:B------:R-:W-:Y:S01]  /*8d50*/  @!P6 IMAD.MOV R183, RZ, RZ, -R183 ;  /* 0x000000ffffb7e224 */ /* 0x000fe200078e0ab7 */
[----:B------:R-:W-:Y:S01]  /*8d60*/  ISETP.GT.U32.AND P6, PT, R2, R186, PT ;  /* 0x000000ba0200720c */ /* 0x000fe20003fc4070 */
[----:B------:R-:W-:Y:S02]  /*8d70*/  @!P5 IMAD.IADD R185, R185, 0x1, -R2 ;  /* 0x00000001b9b9d824 */ /* 0x000fe400078e0a02 */
[----:B------:R-:W-:Y:S02]  /*8d80*/  IMAD.MOV R7, RZ, RZ, -R7 ;  /* 0x000000ffff077224 */ /* 0x000fe400078e0a07 */
[----:B------:R-:W-:Y:S01]  /*8d90*/  VIADD R10, R252, 0xbd ;  /* 0x000000bdfc0a7836 */ /* 0x000fe20000000000 */
[C---:B------:R-:W-:Y:S01]  /*8da0*/  ISETP.GT.U32.AND P5, PT, R2.reuse, R185, PT ;  /* 0x000000b90200720c */ /* 0x040fe20003fa4070 */
[----:B------:R-:W-:Y:S02]  /*8db0*/  IMAD R187, R2, R7, R187 ;  /* 0x0000000702bb7224 */ /* 0x000fe400078e02bb */
[----:B------:R-:W-:Y:S01]  /*8dc0*/  IMAD.HI.U32 R7, R3, R188, RZ ;  /* 0x000000bc03077227 */ /* 0x000fe200078e00ff */
[----:B------:R-:W-:-:S03]  /*8dd0*/  IABS R189, R10 ;  /* 0x0000000a00bd7213 */ /* 0x000fc60000000000 */
[----:B------:R-:W-:Y:S01]  /*8de0*/  @!P4 IMAD.IADD R184, R184, 0x1, -R2 ;  /* 0x00000001b8b8c824 */ /* 0x000fe200078e0a02 */
[----:B------:R-:W-:Y:S01]  /*8df0*/  ISETP.GE.AND P4, PT, R8, RZ, PT ;  /* 0x000000ff0800720c */ /* 0x000fe20003f86270 */
[----:B------:R-:W-:Y:S02]  /*8e00*/  IMAD.MOV R9, RZ, RZ, -R7 ;  /* 0x000000ffff097224 */ /* 0x000fe400078e0a07 */
[----:B------:R-:W-:Y:S01]  /*8e10*/  @!P0 IMAD.MOV R184, RZ, RZ, -R184 ;  /* 0x000000ffffb88224 */ /* 0x000fe200078e0ab8 */
[----:B------:R-:W-:Y:S01]  /*8e20*/  ISETP.GT.U32.AND P0, PT, R2, R187, PT ;  /* 0x000000bb0200720c */ /* 0x000fe20003f04070 */
[----:B------:R-:W-:Y:S02]  /*8e30*/  @!P6 IMAD.IADD R186, R186, 0x1, -R2 ;  /* 0x00000001babae824 */ /* 0x000fe400078e0a02 */
[C---:B------:R-:W-:Y:S02]  /*8e40*/  IMAD R188, R2.reuse, R9, R188 ;  /* 0x0000000902bc7224 */ /* 0x040fe400078e02bc */
[----:B------:R-:W-:Y:S01]  /*8e50*/  @!P5 IMAD.IADD R185, R185, 0x1, -R2 ;  /* 0x00000001b9b9d824 */ /* 0x000fe200078e0a02 */
[C---:B------:R-:W-:Y:S01]  /*8e60*/  ISETP.GT.U32.AND P6, PT, R2.reuse, R186, PT ;  /* 0x000000ba0200720c */ /* 0x040fe20003fc4070 */
[----:B------:R-:W-:Y:S01]  /*8e70*/  IMAD.HI.U32 R7, R3, R189, RZ ;  /* 0x000000bd03077227 */ /* 0x000fe200078e00ff */
[----:B------:R-:W-:-:S03]  /*8e80*/  ISETP.GT.U32.AND P5, PT, R2, R188, PT ;  /* 0x000000bc0200720c */ /* 0x000fc60003fa4070 */
[----:B------:R-:W-:Y:S02]  /*8e90*/  VIADD R8, R252, 0xbe ;  /* 0x000000befc087836 */ /* 0x000fe40000000000 */
[----:B------:R-:W-:Y:S02]  /*8ea0*/  IMAD.MOV R7, RZ, RZ, -R7 ;  /* 0x000000ffff077224 */ /* 0x000fe400078e0a07 */
[--C-:B------:R-:W-:Y:S01]  /*8eb0*/  @!P0 IMAD.IADD R187, R187, 0x1, -R2.reuse ;  /* 0x00000001bbbb8824 */ /* 0x100fe200078e0a02 */
[----:B------:R-:W-:Y:S01]  /*8ec0*/  IABS R190, R8 ;  /* 0x0000000800be7213 */ /* 0x000fe20000000000 */
[----:B------:R-:W-:Y:S02]  /*8ed0*/  IMAD R189, R2, R7, R189 ;  /* 0x0000000702bd7224 */ /* 0x000fe400078e02bd */
[----:B------:R-:W-:Y:S01]  /*8ee0*/  @!P6 IMAD.IADD R186, R186, 0x1, -R2 ;  /* 0x00000001babae824 */ /* 0x000fe200078e0a02 */
[C---:B------:R-:W-:Y:S01]  /*8ef0*/  ISETP.GT.U32.AND P0, PT, R2.reuse, R187, PT ;  /* 0x000000bb0200720c */ /* 0x040fe20003f04070 */
[----:B------:R-:W-:Y:S01]  /*8f00*/  IMAD.HI.U32 R7, R3, R190, RZ ;  /* 0x000000be03077227 */ /* 0x000fe200078e00ff */
[----:B------:R-:W-:-:S03]  /*8f10*/  ISETP.GT.U32.AND P6, PT, R2, R189, PT ;  /* 0x000000bd0200720c */ /* 0x000fc60003fc4070 */
[----:B------:R-:W-:Y:S01]  /*8f20*/  @!P5 IMAD.IADD R188, R188, 0x1, -R2 ;  /* 0x00000001bcbcd824 */ /* 0x000fe200078e0a02 */
[----:B------:R-:W-:Y:S01]  /*8f30*/  IADD3 R7, -R7, RZ, RZ ;  /* 0x000000ff07077210 */ /* 0x000fe20007ffe1ff */
[----:B------:R-:W-:Y:S01]  /*8f40*/  @!P1 IMAD.MOV R185, RZ, RZ, -R185 ;  /* 0x000000ffffb99224 */ /* 0x000fe200078e0ab9 */
[----:B------:R-:W-:Y:S01]  /*8f50*/  ISETP.GE.AND P5, PT, R10, RZ, PT ;  /* 0x000000ff0a00720c */ /* 0x000fe20003fa6270 */
[----:B------:R-:W-:Y:S01]  /*8f60*/  VIADD R11, R252, 0xc0 ;  /* 0x000000c0fc0b7836 */ /* 0x000fe20000000000 */
[C---:B------:R-:W-:Y:S01]  /*8f70*/  ISETP.GT.U32.AND P1, PT, R2.reuse, R188, PT ;  /* 0x000000bc0200720c */ /* 0x040fe20003f24070 */
[----:B------:R-:W-:Y:S02]  /*8f80*/  IMAD R190, R2, R7, R190 ;  /* 0x0000000702be7224 */ /* 0x000fe400078e02be */
[----:B------:R-:W-:Y:S01]  /*8f90*/  VIADD R9, R252, 0xbf ;  /* 0x000000bffc097836 */ /* 0x000fe20000000000 */
[----:B------:R-:W-:Y:S01]  /*8fa0*/  IABS R192, R11 ;  /* 0x0000000b00c07213 */ /* 0x000fe20000000000 */
[--C-:B------:R-:W-:Y:S01]  /*8fb0*/  @!P0 IMAD.IADD R187, R187, 0x1, -R2.reuse ;  /* 0x00000001bbbb8824 */ /* 0x100fe200078e0a02 */
[----:B------:R-:W-:Y:S01]  /*8fc0*/  ISETP.GT.U32.AND P0, PT, R2, R190, PT ;  /* 0x000000be0200720c */ /* 0x000fe20003f04070 */
[----:B------:R-:W-:Y:S01]  /*8fd0*/  @!P6 IMAD.IADD R189, R189, 0x1, -R2 ;  /* 0x00000001bdbde824 */ /* 0x000fe200078e0a02 */
[----:B------:R-:W-:Y:S01]  /*8fe0*/  ISETP.GE.AND P6, PT, R8, RZ, PT ;  /* 0x000000ff0800720c */ /* 0x000fe20003fc6270 */
[----:B------:R-:W-:Y:S01]  /*8ff0*/  IMAD.HI.U32 R8, R3, R192, RZ ;  /* 0x000000c003087227 */ /* 0x000fe200078e00ff */
[----:B------:R-:W-:-:S03]  /*9000*/  IABS R191, R9 ;  /* 0x0000000900bf7213 */ /* 0x000fc60000000000 */
[----:B------:R-:W-:Y:S01]  /*9010*/  @!P1 IMAD.IADD R188, R188, 0x1, -R2 ;  /* 0x00000001bcbc9824 */ /* 0x000fe200078e0a02 */
[----:B------:R-:W-:Y:S01]  /*9020*/  ISETP.GE.AND P1, PT, R9, RZ, PT ;  /* 0x000000ff0900720c */ /* 0x000fe20003f26270 */
[----:B------:R-:W-:Y:S02]  /*9030*/  IMAD.MOV R9, RZ, RZ, -R8 ;  /* 0x000000ffff097224 */ /* 0x000fe400078e0a08 */
[----:B------:R-:W-:Y:S01]  /*9040*/  @!P3 IMAD.MOV R186, RZ, RZ, -R186 ;  /* 0x000000ffffbab224 */ /* 0x000fe200078e0aba */
[----:B------:R-:W-:Y:S01]  /*9050*/  ISETP.GT.U32.AND P3, PT, R2, R189, PT ;  /* 0x000000bd0200720c */ /* 0x000fe20003f64070 */
[----:B------:R-:W-:-:S04]  /*9060*/  IMAD.HI.U32 R7, R3, R191, RZ ;  /* 0x000000bf03077227 */ /* 0x000fc800078e00ff */
[----:B------:R-:W-:Y:S02]  /*9070*/  IMAD R192, R2, R9, R192 ;  /* 0x0000000902c07224 */ /* 0x000fe400078e02c0 */
[----:B------:R-:W-:Y:S02]  /*9080*/  IMAD.MOV R7, RZ, RZ, -R7 ;  /* 0x000000ffff077224 */ /* 0x000fe400078e0a07 */
[--C-:B------:R-:W-:Y:S02]  /*9090*/  @!P0 IMAD.IADD R190, R190, 0x1, -R2.reuse ;  /* 0x00000001bebe8824 */ /* 0x100fe400078e0a02 */
[----:B------:R-:W-:Y:S01]  /*90a0*/  @!P2 IMAD.MOV R187, RZ, RZ, -R187 ;  /* 0x000000ffffbba224 */ /* 0x000fe200078e0abb */
[C---:B------:R-:W-:Y:S01]  /*90b0*/  ISETP.GT.U32.AND P2, PT, R2.reuse, R192, PT ;  /* 0x000000c00200720c */ /* 0x040fe20003f44070 */
[C---:B------:R-:W-:Y:S01]  /*90c0*/  IMAD R191, R2.reuse, R7, R191 ;  /* 0x0000000702bf7224 */ /* 0x040fe200078e02bf */
[----:B------:R-:W-:Y:S01]  /*90d0*/  ISETP.GT.U32.AND P0, PT, R2, R190, PT ;  /* 0x000000be0200720c */ /* 0x000fe20003f04070 */
[----:B------:R-:W-:-:S02]  /*90e0*/  @!P3 IMAD.IADD R189, R189, 0x1, -R2 ;  /* 0x00000001bdbdb824 */ /* 0x000fc400078e0a02 */
[----:B------:R-:W-:Y:S01]  /*90f0*/  VIADD R8, R252, 0xc2 ;  /* 0x000000c2fc087836 */ /* 0x000fe20000000000 */
[----:B------:R-:W-:Y:S01]  /*9100*/  ISETP.GT.U32.AND P3, PT, R2, R191, PT ;  /* 0x000000bf0200720c */ /* 0x000fe20003f64070 */
[----:B------:R-:W-:Y:S02]  /*9110*/  VIADD R10, R252, 0xc1 ;  /* 0x000000c1fc0a7836 */ /* 0x000fe40000000000 */
[----:B------:R-:W-:Y:S01]  /*9120*/  @!P5 IMAD.MOV R189, RZ, RZ, -R189 ;  /* 0x000000ffffbdd224 */ /* 0x000fe200078e0abd */
[----:B------:R-:W-:Y:S01]  /*9130*/  IABS R194, R8 ;  /* 0x0000000800c27213 */ /* 0x000fe20000000000 */
[----:B------:R-:W-:Y:S01]  /*9140*/  @!P4 IMAD.MOV R188, RZ, RZ, -R188 ;  /* 0x000000ffffbcc224 */ /* 0x000fe200078e0abc */
[----:B------:R-:W-:Y:S01]  /*9150*/  IABS R193, R10 ;  /* 0x0000000a00c17213 */ /* 0x000fe20000000000 */
[--C-:B------:R-:W-:Y:S01]  /*9160*/  @!P2 IMAD.IADD R192, R192, 0x1, -R2.reuse ;  /* 0x00000001c0c0a824 */ /* 0x100fe200078e0a02 */
[----:B------:R-:W-:Y:S01]  /*9170*/  ISETP.GE.AND P5, PT, R10, RZ, PT ;  /* 0x000000ff0a00720c */ /* 0x000fe20003fa6270 */
[----:B------:R-:W-:Y:S01]  /*9180*/  @!P0 IMAD.IADD R190, R190, 0x1, -R2 ;  /* 0x00000001bebe8824 */ /* 0x000fe200078e0a02 */
[----:B------:R-:W-:Y:S01]  /*9190*/  ISETP.GE.AND P0, PT, R8, RZ, PT ;  /* 0x000000ff0800720c */ /* 0x000fe20003f06270 */
[----:B------:R-:W-:Y:S01]  /*91a0*/  IMAD.HI.U32 R8, R3, R194, RZ ;  /* 0x000000c203087227 */ /* 0x000fe200078e00ff */
[----:B------:R-:W-:-:S02]  /*91b0*/  ISETP.GT.U32.AND P2, PT, R2, R192, PT ;  /* 0x000000c00200720c */ /* 0x000fc40003f44070 */
[----:B------:R-:W-:Y:S01]  /*91c0*/  ISETP.GE.AND P4, PT, R11, RZ, PT ;  /* 0x000000ff0b00720c */ /* 0x000fe20003f86270 */
[----:B------:R-:W-:Y:S02]  /*91d0*/  @!P3 IMAD.IADD R191, R191, 0x1, -R2 ;  /* 0x00000001bfbfb824 */ /* 0x000fe400078e0a02 */
[----:B------:R-:W-:Y:S02]  /*91e0*/  VIADD R10, R252, 0xc3 ;  /* 0x000000c3fc0a7836 */ /* 0x000fe40000000000 */
[----:B------:R-:W-:Y:S01]  /*91f0*/  IMAD.MOV R9, RZ, RZ, -R8 ;  /* 0x000000ffff097224 */ /* 0x000fe200078e0a08 */
[----:B------:R-:W-:Y:S01]  /*9200*/  ISETP.GT.U32.AND P3, PT, R2, R191, PT ;  /* 0x000000bf0200720c */ /* 0x000fe20003f64070 */
[----:B------:R-:W-:Y:S01]  /*9210*/  IMAD.HI.U32 R7, R3, R193, RZ ;  /* 0x000000c103077227 */ /* 0x000fe200078e00ff */
[----:B------:R-:W-:-:S03]  /*9220*/  IABS R195, R10 ;  /* 0x0000000a00c37213 */ /* 0x000fc60000000000 */
[----:B------:R-:W-:Y:S02]  /*9230*/  IMAD R194, R2, R9, R194 ;  /* 0x0000000902c27224 */ /* 0x000fe400078e02c2 */
[----:B------:R-:W-:Y:S02]  /*9240*/  IMAD.MOV R7, RZ, RZ, -R7 ;  /* 0x000000ffff077224 */ /* 0x000fe400078e0a07 */
[----:B------:R-:W-:Y:S01]  /*9250*/  @!P2 IMAD.IADD R192, R192, 0x1, -R2 ;  /* 0x00000001c0c0a824 */ /* 0x000fe200078e0a02 */
[C---:B------:R-:W-:Y:S01]  /*9260*/  ISETP.GT.U32.AND P2, PT, R2.reuse, R194, PT ;  /* 0x000000c20200720c */ /* 0x040fe20003f44070 */
[----:B------:R-:W-:Y:S02]  /*9270*/  IMAD R193, R2, R7, R193 ;  /* 0x0000000702c17224 */ /* 0x000fe400078e02c1 */
[----:B------:R-:W-:Y:S02]  /*9280*/  VIADD R11, R252, 0xc4 ;  /* 0x000000c4fc0b7836 */ /* 0x000fe40000000000 */
[----:B------:R-:W-:-:S03]  /*9290*/  IMAD.HI.U32 R7, R3, R195, RZ ;  /* 0x000000c303077227 */ /* 0x000fc600078e00ff */
[----:B------:R-:W-:Y:S01]  /*92a0*/  IABS R196, R11 ;  /* 0x0000000b00c47213 */ /* 0x000fe20000000000 */
[----:B------:R-:W-:Y:S02]  /*92b0*/  IMAD.MOV R7, RZ, RZ, -R7 ;  /* 0x000000ffff077224 */ /* 0x000fe400078e0a07 */
[----:B------:R-:W-:Y:S01]  /*92c0*/  @!P3 IMAD.IADD R191, R191, 0x1, -R2 ;  /* 0x00000001bfbfb824 */ /* 0x000fe200078e0a02 */
[----:B------:R-:W-:Y:S01]  /*92d0*/  ISETP.GT.U32.AND P3, PT, R2, R193, PT ;  /* 0x000000c10200720c */ /* 0x000fe20003f64070 */
[----:B------:R-:W-:Y:S02]  /*92e0*/  VIADD R12, R252, 0xc6 ;  /* 0x000000c6fc0c7836 */ /* 0x000fe40000000000 */
[----:B------:R-:W-:Y:S02]  /*92f0*/  IMAD R195, R2, R7, R195 ;  /* 0x0000000702c37224 */ /* 0x000fe400078e02c3 */
[----:B------:R-:W-:Y:S01]  /*9300*/  IMAD.HI.U32 R7, R3, R196, RZ ;  /* 0x000000c403077227 */ /* 0x000fe200078e00ff */
[----:B------:R-:W-:-:S03]  /*9310*/  IABS R198, R12 ;  /* 0x0000000c00c67213 */ /* 0x000fc60000000000 */
[----:B------:R-:W-:Y:S01]  /*9320*/  @!P2 IMAD.IADD R194, R194, 0x1, -R2 ;  /* 0x00000001c2c2a824 */ /* 0x000fe200078e0a02 */
[----:B------:R-:W-:Y:S01]  /*9330*/  ISETP.GE.AND P2, PT, R10, RZ, PT ;  /* 0x000000ff0a00720c */ /* 0x000fe20003f46270 */
[----:B------:R-:W-:Y:S02]  /*9340*/  IMAD.MOV R7, RZ, RZ, -R7 ;  /* 0x000000ffff077224 */ /* 0x000fe400078e0a07 */
[----:B------:R-:W-:Y:S01]  /*9350*/  @!P1 IMAD.MOV R191, RZ, RZ, -R191 ;  /* 0x000000ffffbf9224 */ /* 0x000fe200078e0abf */
[C---:B------:R-:W-:Y:S01]  /*9360*/  ISETP.GT.U32.AND P1, PT, R2.reuse, R194, PT ;  /* 0x000000c20200720c */ /* 0x040fe20003f24070 */
[----:B------:R-:W-:Y:S01]  /*9370*/  IMAD R196, R2, R7, R196 ;  /* 0x0000000702c47224 */ /* 0x000fe200078e02c4 */
[----:B------:R-:W-:Y:S01]  /*9380*/  @!P3 IADD3 R193, R193, -R2, RZ ;  /* 0x80000002c1c1b210 */ /* 0x000fe20007ffe0ff */
[----:B------:R-:W-:Y:S01]  /*9390*/  VIADD R9, R252, 0xc5 ;  /* 0x000000c5fc097836 */ /* 0x000fe20000000000 */
[----:B------:R-:W-:Y:S01]  /*93a0*/  ISETP.GT.U32.AND P3, PT, R2, R195, PT ;  /* 0x000000c30200720c */ /* 0x000fe20003f64070 */
[----:B------:R-:W-:-:S03]  /*93b0*/  IMAD.HI.U32 R7, R3, R198, RZ ;  /* 0x000000c603077227 */ /* 0x000fc600078e00ff */
[----:B------:R-:W-:Y:S01]  /*93c0*/  IABS R197, R9 ;  /* 0x0000000900c57213 */ /* 0x000fe20000000000 */
[----:B------:R-:W-:Y:S02]  /*93d0*/  IMAD.MOV R7, RZ, RZ, -R7 ;  /* 0x000000ffff077224 */ /* 0x000fe400078e0a07 */
[----:B------:R-:W-:Y:S02]  /*93e0*/  VIADD R13, R252, 0xc7 ;  /* 0x000000c7fc0d7836 */ /* 0x000fe40000000000 */
[----:B------:R-:W-:Y:S02]  /*93f0*/  IMAD R198, R2, R7, R198 ;  /* 0x0000000702c67224 */ /* 0x000fe400078e02c6 */
[----:B------:R-:W-:Y:S01]  /*9400*/  IMAD.HI.U32 R8, R3, R197, RZ ;  /* 0x000000c503087227 */ /* 0x000fe200078e00ff */
[----:B------:R-:W-:-:S03]  /*9410*/  IABS R199, R13 ;  /* 0x0000000d00c77213 */ /* 0x000fc60000000000 */
[----:B------:R-:W-:Y:S01]  /*9420*/  @!P1 IMAD.IADD R194, R194, 0x1, -R2 ;  /* 0x00000001c2c29824 */ /* 0x000fe200078e0a02 */
[C---:B------:R-:W-:Y:S01]  /*9430*/  ISETP.GT.U32.AND P1, PT, R2.reuse, R198, PT ;  /* 0x000000c60200720c */ /* 0x040fe20003f24070 */
[----:B------:R-:W-:Y:S02]  /*9440*/  IMAD.MOV R8, RZ, RZ, -R8 ;  /* 0x000000ffff087224 */ /* 0x000fe400078e0a08 */
[----:B------:R-:W-:Y:S02]  /*9450*/  @!P3 IMAD.IADD R195, R195, 0x1, -R2 ;  /* 0x00000001c3c3b824 */ /* 0x000fe400078e0a02 */
[C---:B------:R-:W-:Y:S02]  /*9460*/  IMAD R197, R2.reuse, R8, R197 ;  /* 0x0000000802c57224 */ /* 0x040fe400078e02c5 */
[----:B------:R-:W-:Y:S01]  /*9470*/  @!P6 IMAD.MOV R190, RZ, RZ, -R190 ;  /* 0x000000ffffbee224 */ /* 0x000fe200078e0abe */
[C---:B------:R-:W-:Y:S01]  /*9480*/  ISETP.GT.U32.AND P6, PT, R2.reuse, R193, PT ;  /* 0x000000c10200720c */ /* 0x040fe20003fc4070 */
[----:B------:R-:W-:Y:S01]  /*9490*/  @!P4 IMAD.MOV R192, RZ, RZ, -R192 ;  /* 0x000000ffffc0c224 */ /* 0x000fe200078e0ac0 */
[----:B------:R-:W-:Y:S01]  /*94a0*/  ISETP.GT.U32.AND P3, PT, R2, R195, PT ;  /* 0x000000c30200720c */ /* 0x000fe20003f64070 */
[----:B------:R-:W-:Y:S01]  /*94b0*/  VIADD R8, R252, 0xc8 ;  /* 0x000000c8fc087836 */ /* 0x000fe20000000000 */
[----:B------:R-:W-:Y:S01]  /*94c0*/  ISETP.GT.U32.AND P4, PT, R2, R197, PT ;  /* 0x000000c50200720c */ /* 0x000fe20003f84070 */
[----:B------:R-:W-:-:S03]  /*94d0*/  IMAD.HI.U32 R7, R3, R199, RZ ;  /* 0x000000c703077227 */ /* 0x000fc600078e00ff */
[----:B------:R-:W-:Y:S01]  /*94e0*/  IABS R200, R8 ;  /* 0x0000000800c87213 */ /* 0x000fe20000000000 */
[--C-:B------:R-:W-:Y:S02]  /*94f0*/  @!P1 IMAD.IADD R198, R198, 0x1, -R2.reuse ;  /* 0x00000001c6c69824 */ /* 0x100fe400078e0a02 */
[----:B------:R-:W-:Y:S02]  /*9500*/  IMAD.MOV R7, RZ, RZ, -R7 ;  /* 0x000000ffff077224 */ /* 0x000fe400078e0a07 */
[----:B------:R-:W-:Y:S01]  /*9510*/  @!P6 IMAD.IADD R193, R193, 0x1, -R2 ;  /* 0x00000001c1c1e824 */ /* 0x000fe200078e0a02 */
[C---:B------:R-:W-:Y:S01]  /*9520*/  ISETP.GT.U32.AND P1, PT, R2.reuse, R198, PT ;  /* 0x000000c60200720c */ /* 0x040fe20003f24070 */
[C---:B------:R-:W-:Y:S01]  /*9530*/  IMAD R199, R2.reuse, R7, R199 ;  /* 0x0000000702c77224 */ /* 0x040fe200078e02c7 */
[----:B------:R-:W-:Y:S01]  /*9540*/  ISETP.GT.U32.AND P6, PT, R2, R196, PT ;  /* 0x000000c40200720c */ /* 0x000fe20003fc4070 */
[----:B------:R-:W-:-:S04]  /*9550*/  IMAD.HI.U32 R7, R3, R200, RZ ;  /* 0x000000c803077227 */ /* 0x000fc800078e00ff */
[--C-:B------:R-:W-:Y:S01]  /*9560*/  @!P3 IMAD.IADD R195, R195, 0x1, -R2.reuse ;  /* 0x00000001c3c3b824 */ /* 0x100fe200078e0a02 */
[----:B------:R-:W-:Y:S01]  /*9570*/  ISETP.GE.AND P3, PT, R9, RZ, PT ;  /* 0x000000ff0900720c */ /* 0x000fe20003f66270 */
[----:B------:R-:W-:Y:S02]  /*9580*/  VIADD R10, R252, 0xc9 ;  /* 0x000000c9fc0a7836 */ /* 0x000fe40000000000 */
[----:B------:R-:W-:Y:S02]  /*9590*/  @!P4 IMAD.IADD R197, R197, 0x1, -R2 ;  /* 0x00000001c5c5c824 */ /* 0x000fe400078e0a02 */
[----:B------:R-:W-:Y:S01]  /*95a0*/  IMAD.MOV R9, RZ, RZ, -R7 ;  /* 0x000000ffff097224 */ /* 0x000fe200078e0a07 */
[----:B------:R-:W-:Y:S01]  /*95b0*/  IABS R201, R10 ;  /* 0x0000000a00c97213 */ /* 0x000fe20000000000 */
        /* <DEDUP_REMOVED lines=8> */
[----:B------:R-:W-:Y:S01]  /*9640*/  @!P5 IMAD.MOV R193, RZ, RZ, -R193 ;  /* 0x000000ffffc1d224 */ /* 0x000fe200078e0ac1 */
[----:B------:R-:W-:Y:S01]  /*9650*/  ISETP.GE.AND P5, PT, R11, RZ, PT ;  /* 0x000000ff0b00720c */ /* 0x000fe20003fa6270 */
[--C-:B------:R-:W-:Y:S01]  /*9660*/  @!P6 IMAD.IADD R196, R196, 0x1, -R2.reuse ;  /* 0x00000001c4c4e824 */ /* 0x100fe200078e0a02 */
[----:B------:R-:W-:Y:S01]  /*9670*/  ISETP.GE.AND P6, PT, R12, RZ, PT ;  /* 0x000000ff0c00720c */ /* 0x000fe20003fc6270 */
[C---:B------:R-:W-:Y:S01]  /*9680*/  VIADD R11, R252.reuse, 0xca ;  /* 0x000000cafc0b7836 */ /* 0x040fe20000000000 */
[----:B------:R-:W-:Y:S01]  /*9690*/  IADD3 R12, R252, 0xcc, RZ ;  /* 0x000000ccfc0c7810 */ /* 0x000fe20007ffe0ff */
[----:B------:R-:W-:Y:S01]  /*96a0*/  IMAD.MOV R7, RZ, RZ, -R7 ;  /* 0x000000ffff077224 */ /* 0x000fe200078e0a07 */
[C---:B------:R-:W-:Y:S01]  /*96b0*/  ISETP.GT.U32.AND P4, PT, R2.reuse, R196, PT ;  /* 0x000000c40200720c */ /* 0x040fe20003f84070 */
[--C-:B------:R-:W-:Y:S01]  /*96c0*/  @!P0 IMAD.IADD R197, R197, 0x1, -R2.reuse ;  /* 0x00000001c5c58824 */ /* 0x100fe200078e0a02 */
[----:B------:R-:W-:Y:S01]  /*96d0*/  IABS R202, R11 ;  /* 0x0000000b00ca7213 */ /* 0x000fe20000000000 */
[--C-:B------:R-:W-:Y:S01]  /*96e0*/  @!P2 IMAD.IADD R199, R199, 0x1, -R2.reuse ;  /* 0x00000001c7c7a824 */ /* 0x100fe200078e0a02 */
[----:B------:R-:W-:Y:S01]  /*96f0*/  IABS R204, R12 ;  /* 0x0000000c00cc7213 */ /* 0x000fe20000000000 */
[----:B------:R-:W-:Y:S01]  /*9700*/  IMAD R201, R2, R7, R201 ;  /* 0x0000000702c97224 */ /* 0x000fe200078e02c9 */
[----:B------:R-:W-:Y:S01]  /*9710*/  ISETP.GE.AND P0, PT, R8, RZ, PT ;  /* 0x000000ff0800720c */ /* 0x000fe20003f06270 */
[----:B------:R-:W-:Y:S01]  /*9720*/  @!P1 IMAD.IADD R200, R200, 0x1, -R2 ;  /* 0x00000001c8c89824 */ /* 0x000fe200078e0a02 */
[C---:B------:R-:W-:Y:S01]  /*9730*/  ISETP.GT.U32.AND P1, PT, R2.reuse, R199, PT ;  /* 0x000000c70200720c */ /* 0x040fe20003f24070 */
[----:B------:R-:W-:Y:S01]  /*9740*/  @!P3 IMAD.MOV R197, RZ, RZ, -R197 ;  /* 0x000000ffffc5b224 */ /* 0x000fe200078e0ac5 */
[----:B------:R-:W-:Y:S01]  /*9750*/  ISETP.GT.U32.AND P3, PT, R2, R201, PT ;  /* 0x000000c90200720c */ /* 0x000fe20003f64070 */
[----:B------:R-:W-:Y:S01]  /*9760*/  IMAD.HI.U32 R7, R3, R202, RZ ;  /* 0x000000ca03077227 */ /* 0x000fe200078e00ff */
[----:B------:R-:W-:-:S03]  /*9770*/  ISETP.GE.AND P2, PT, R10, RZ, PT ;  /* 0x000000ff0a00720c */ /* 0x000fc60003f46270 */
[----:B------:R-:W-:Y:S02]  /*9780*/  IMAD.MOV R7, RZ, RZ, -R7 ;  /* 0x000000ffff077224 */ /* 0x000fe400078e0a07 */
[----:B------:R-:W-:Y:S01]  /*9790*/  @!P4 IMAD.IADD R196, R196, 0x1, -R2 ;  /* 0x00000001c4c4c824 */ /* 0x000fe200078e0a02 */
[----:B------:R-:W-:Y:S01]  /*97a0*/  ISETP.GE.AND P4, PT, R13, RZ, PT ;  /* 0x000000ff0d00720c */ /* 0x000fe20003f86270 */
[C---:B------:R-:W-:Y:S02]  /*97b0*/  IMAD R202, R2.reuse, R7, R202 ;  /* 0x0000000702ca7224 */ /* 0x040fe400078e02ca */
[----:B------:R-:W-:Y:S01]  /*97c0*/  @!P5 IMAD.MOV R196, RZ, RZ, -R196 ;  /* 0x000000ffffc4d224 */ /* 0x000fe200078e0ac4 */
[----:B------:R-:W-:Y:S01]  /*97d0*/  ISETP.GT.U32.AND P5, PT, R2, R200, PT ;  /* 0x000000c80200720c */ /* 0x000fe20003fa4070 */
[----:B------:R-:W-:Y:S02]  /*97e0*/  VIADD R9, R252, 0xcb ;  /* 0x000000cbfc097836 */ /* 0x000fe40000000000 */
[--C-:B------:R-:W-:Y:S01]  /*97f0*/  @!P1 IMAD.IADD R199, R199, 0x1, -R2.reuse ;  /* 0x00000001c7c79824 */ /* 0x100fe200078e0a02 */
[----:B------:R-:W-:Y:S01]  /*9800*/  ISETP.GT.U32.AND P1, PT, R2, R202, PT ;  /* 0x000000ca0200720c */ /* 0x000fe20003f24070 */
[----:B------:R-:W-:Y:S01]  /*9810*/  @!P3 IMAD.IADD R201, R201, 0x1, -R2 ;  /* 0x00000001c9c9b824 */ /* 0x000fe200078e0a02 */
[----:B------:R-:W-:Y:S01]  /*9820*/  IABS R203, R9 ;  /* 0x0000000900cb7213 */ /* 0x000fe20000000000 */
[----:B------:R-:W-:-:S03]  /*9830*/  IMAD.HI.U32 R8, R3, R204, RZ ;  /* 0x000000cc03087227 */ /* 0x000fc600078e00ff */
[----:B------:R-:W-:Y:S01]  /*9840*/  ISETP.GT.U32.AND P3, PT, R2, R201, PT ;  /* 0x000000c90200720c */ /* 0x000fe20003f64070 */
[----:B------:R-:W-:Y:S02]  /*9850*/  VIADD R10, R252, 0xcd ;  /* 0x000000cdfc0a7836 */ /* 0x000fe40000000000 */
[----:B------:R-:W-:Y:S01]  /*9860*/  @!P6 IMAD.MOV R198, RZ, RZ, -R198 ;  /* 0x000000ffffc6e224 */ /* 0x000fe200078e0ac6 */
[----:B------:R-:W-:Y:S01]  /*9870*/  ISETP.GE.AND P6, PT, R11, RZ, PT ;  /* 0x000000ff0b00720c */ /* 0x000fe20003fc6270 */
[----:B------:R-:W-:Y:S01]  /*9880*/  IMAD.HI.U32 R7, R3, R203, RZ ;  /* 0x000000cb03077227 */ /* 0x000fe200078e00ff */
[----:B------:R-:W-:-:S03]  /*9890*/  IABS R205, R10 ;  /* 0x0000000a00cd7213 */ /* 0x000fc60000000000 */
[----:B------:R-:W-:Y:S02]  /*98a0*/  IMAD.MOV R11, RZ, RZ, -R8 ;  /* 0x000000ffff0b7224 */ /* 0x000fe400078e0a08 */
[----:B------:R-:W-:Y:S01]  /*98b0*/  @!P5 IMAD.IADD R200, R200, 0x1, -R2 ;  /* 0x00000001c8c8d824 */ /* 0x000fe200078e0a02 */
[----:B------:R-:W-:Y:S01]  /*98c0*/  ISETP.GE.AND P5, PT, R9, RZ, PT ;  /* 0x000000ff0900720c */ /* 0x000fe20003fa6270 */
[----:B------:R-:W-:Y:S02]  /*98d0*/  IMAD.MOV R9, RZ, RZ, -R7 ;  /* 0x000000ffff097224 */ /* 0x000fe400078e0a07 */
[----:B------:R-:W-:Y:S02]  /*98e0*/  IMAD R204, R2, R11, R204 ;  /* 0x0000000b02cc7224 */ /* 0x000fe400078e02cc */
[----:B------:R-:W-:Y:S02]  /*98f0*/  @!P1 IMAD.IADD R202, R202, 0x1, -R2 ;  /* 0x00000001caca9824 */ /* 0x000fe400078e0a02 */
[----:B------:R-:W-:-:S03]  /*9900*/  IMAD.HI.U32 R7, R3, R205, RZ ;  /* 0x000000cd03077227 */ /* 0x000fc600078e00ff */
[C---:B------:R-:W-:Y:S01]  /*9910*/  ISETP.GT.U32.AND P1, PT, R2.reuse, R202, PT ;  /* 0x000000ca0200720c */ /* 0x040fe20003f24070 */
[C---:B------:R-:W-:Y:S02]  /*9920*/  IMAD R203, R2.reuse, R9, R203 ;  /* 0x0000000902cb7224 */ /* 0x040fe400078e02cb */
[----:B------:R-:W-:Y:S01]  /*9930*/  @!P3 IMAD.IADD R201, R201, 0x1, -R2 ;  /* 0x00000001c9c9b824 */ /* 0x000fe200078e0a02 */
[----:B------:R-:W-:Y:S01]  /*9940*/  ISETP.GT.U32.AND P3, PT, R2, R204, PT ;  /* 0x000000cc0200720c */ /* 0x000fe20003f64070 */
[----:B------:R-:W-:Y:S02]  /*9950*/  VIADD R8, R252, 0xce ;  /* 0x000000cefc087836 */ /* 0x000fe40000000000 */
[----:B------:R-:W-:Y:S02]  /*9960*/  IMAD.MOV R7, RZ, RZ, -R7 ;  /* 0x000000ffff077224 */ /* 0x000fe400078e0a07 */
[----:B------:R-:W-:Y:S01]  /*9970*/  @!P4 IMAD.MOV R199, RZ, RZ, -R199 ;  /* 0x000000ffffc7c224 */ /* 0x000fe200078e0ac7 */
[C---:B------:R-:W-:Y:S01]  /*9980*/  ISETP.GT.U32.AND P4, PT, R2.reuse, R203, PT ;  /* 0x000000cb0200720c */ /* 0x040fe20003f84070 */
[----:B------:R-:W-:Y:S01]  /*9990*/  IMAD R205, R2, R7, R205 ;  /* 0x0000000702cd7224 */ /* 0x000fe200078e02cd */
[----:B------:R-:W-:Y:S01]  /*99a0*/  IABS R206, R8 ;  /* 0x0000000800ce7213 */ /* 0x000fe20000000000 */
[----:B------:R-:W-:-:S02]  /*99b0*/  VIADD R9, R252, 0xcf ;  /* 0x000000cffc097836 */ /* 0x000fc40000000000 */
[----:B------:R-:W-:Y:S01]  /*99c0*/  @!P2 IMAD.MOV R201, RZ, RZ, -R201 ;  /* 0x000000ffffc9a224 */ /* 0x000fe200078e0ac9 */
[----:B------:R-:W-:Y:S01]  /*99d0*/  ISETP.GT.U32.AND P2, PT, R2, R205, PT ;  /* 0x000000cd0200720c */ /* 0x000fe20003f44070 */
[----:B------:R-:W-:Y:S01]  /*99e0*/  IMAD.HI.U32 R7, R3, R206, RZ ;  /* 0x000000ce03077227 */ /* 0x000fe200078e00ff */
[----:B------:R-:W-:-:S03]  /*99f0*/  IABS R207, R9 ;  /* 0x0000000900cf7213 */ /* 0x000fc60000000000 */
[--C-:B------:R-:W-:Y:S01]  /*9a00*/  @!P1 IMAD.IADD R202, R202, 0x1, -R2.reuse ;  /* 0x00000001caca9824 */ /* 0x100fe200078e0a02 */
[----:B------:R-:W-:Y:S01]  /*9a10*/  ISETP.GE.AND P1, PT, R10, RZ, PT ;  /* 0x000000ff0a00720c */ /* 0x000fe20003f26270 */
[--C-:B------:R-:W-:Y:S01]  /*9a20*/  @!P3 IMAD.IADD R204, R204, 0x1, -R2.reuse ;  /* 0x00000001ccccb824 */ /* 0x100fe200078e0a02 */
[----:B------:R-:W-:Y:S01]  /*9a30*/  IADD3 R10, R252, 0xd2, RZ ;  /* 0x000000d2fc0a7810 */ /* 0x000fe20007ffe0ff */
[----:B------:R-:W-:Y:S02]  /*9a40*/  IMAD.MOV R7, RZ, RZ, -R7 ;  /* 0x000000ffff077224 */ /* 0x000fe400078e0a07 */
[----:B------:R-:W-:Y:S01]  /*9a50*/  @!P4 IMAD.IADD R203, R203, 0x1, -R2 ;  /* 0x00000001cbcbc824 */ /* 0x000fe200078e0a02 */
[----:B------:R-:W-:Y:S01]  /*9a60*/  ISETP.GE.AND P4, PT, R8, RZ, PT ;  /* 0x000000ff0800720c */ /* 0x000fe20003f86270 */
[----:B------:R-:W-:Y:S01]  /*9a70*/  @!P6 IMAD.MOV R202, RZ, RZ, -R202 ;  /* 0x000000ffffcae224 */ /* 0x000fe200078e0aca */
[C---:B------:R-:W-:Y:S01]  /*9a80*/  ISETP.GT.U32.AND P6, PT, R2.reuse, R204, PT ;  /* 0x000000cc0200720c */ /* 0x040fe20003fc4070 */
[C---:B------:R-:W-:Y:S01]  /*9a90*/  IMAD R206, R2.reuse, R7, R206 ;  /* 0x0000000702ce7224 */ /* 0x040fe200078e02ce */
[----:B------:R-:W-:Y:S01]  /*9aa0*/  ISETP.GT.U32.AND P3, PT, R2, R203, PT ;  /* 0x000000cb0200720c */ /* 0x000fe20003f64070 */
[----:B------:R-:W-:Y:S01]  /*9ab0*/  IMAD.HI.U32 R7, R3, R207, RZ ;  /* 0x000000cf03077227 */ /* 0x000fe200078e00ff */
[----:B------:R-:W-:-:S03]  /*9ac0*/  IABS R210, R10 ;  /* 0x0000000a00d27213 */ /* 0x000fc60000000000 */
[----:B------:R-:W-:Y:S02]  /*9ad0*/  IMAD.MOV R7, RZ, RZ, -R7 ;  /* 0x000000ffff077224 */ /* 0x000fe400078e0a07 */
[--C-:B------:R-:W-:Y:S02]  /*9ae0*/  @!P2 IMAD.IADD R205, R205, 0x1, -R2.reuse ;  /* 0x00000001cdcda824 */ /* 0x100fe400078e0a02 */
[----:B------:R-:W-:Y:S02]  /*9af0*/  IMAD R207, R2, R7, R207 ;  /* 0x0000000702cf7224 */ /* 0x000fe400078e02cf */
[----:B------:R-:W-:Y:S01]  /*9b00*/  VIADD R8, R252, 0xd0 ;  /* 0x000000d0fc087836 */ /* 0x000fe20000000000 */
[----:B------:R-:W-:Y:S01]  /*9b10*/  ISETP.GT.U32.AND P2, PT, R2, R205, PT ;  /* 0x000000cd0200720c */ /* 0x000fe20003f44070 */
[----:B------:R-:W-:Y:S01]  /*9b20*/  @!P6 IMAD.IADD R204, R204, 0x1, -R2 ;  /* 0x00000001cccce824 */ /* 0x000fe200078e0a02 */
[----:B------:R-:W-:Y:S01]  /*9b30*/  ISETP.GT.U32.AND P6, PT, R2, R207, PT ;  /* 0x000000cf0200720c */ /* 0x000fe20003fc4070 */
[----:B------:R-:W-:Y:S01]  /*9b40*/  @!P0 IMAD.MOV R200, RZ, RZ, -R200 ;  /* 0x000000ffffc88224 */ /* 0x000fe200078e0ac8 */
[----:B------:R-:W-:Y:S01]  /*9b50*/  ISETP.GE.AND P0, PT, R12, RZ, PT ;  /* 0x000000ff0c00720c */ /* 0x000fe20003f06270 */
[----:B------:R-:W-:Y:S01]  /*9b60*/  @!P3 IMAD.IADD R203, R203, 0x1, -R2 ;  /* 0x00000001cbcbb824 */ /* 0x000fe200078e0a02 */
[----:B------:R-:W-:Y:S01]  /*9b70*/  IABS R208, R8 ;  /* 0x0000000800d07213 */ /* 0x000fe20000000000 */
[----:B------:R-:W-:Y:S01]  /*9b80*/  VIADD R11, R252, 0xd1 ;  /* 0x000000d1fc0b7836 */ /* 0x000fe20000000000 */
[----:B------:R-:W-:Y:S01]  /*9b90*/  ISETP.GT.U32.AND P3, PT, R2, R206, PT ;  /* 0x000000ce0200720c */ /* 0x000fe20003f64070 */
[----:B------:R-:W-:-:S02]  /*9ba0*/  VIADD R12, R252, 0xd4 ;  /* 0x000000d4fc0c7836 */ /* 0x000fc40000000000 */
[----:B------:R-:W-:Y:S01]  /*9bb0*/  IMAD.HI.U32 R7, R3, R208, RZ ;  /* 0x000000d003077227 */ /* 0x000fe200078e00ff */
[----:B------:R-:W-:Y:S02]  /*9bc0*/  IABS R209, R11 ;  /* 0x0000000b00d17213 */ /* 0x000fe40000000000 */
[----:B------:R-:W-:Y:S01]  /*9bd0*/  IABS R212, R12 ;  /* 0x0000000c00d47213 */ /* 0x000fe20000000000 */
[--C-:B------:R-:W-:Y:S01]  /*9be0*/  @!P2 IMAD.IADD R205, R205, 0x1, -R2.reuse ;  /* 0x00000001cdcda824 */ /* 0x100fe200078e0a02 */
[----:B------:R-:W-:Y:S01]  /*9bf0*/  ISETP.GE.AND P2, PT, R9, RZ, PT ;  /* 0x000000ff0900720c */ /* 0x000fe20003f46270 */
[----:B------:R-:W-:Y:S02]  /*9c00*/  IMAD.MOV R9, RZ, RZ, -R7 ;  /* 0x000000ffff097224 */ /* 0x000fe400078e0a07 */
[----:B------:R-:W-:Y:S02]  /*9c10*/  @!P6 IMAD.IADD R207, R207, 0x1, -R2 ;  /* 0x00000001cfcfe824 */ /* 0x000fe400078e0a02 */
[----:B------:R-:W-:-:S04]  /*9c20*/  IMAD.HI.U32 R7, R3, R209, RZ ;  /* 0x000000d103077227 */ /* 0x000fc800078e00ff */
[----:B------:R-:W-:Y:S01]  /*9c30*/  @!P3 IMAD.IADD R206, R206, 0x1, -R2 ;  /* 0x00000001ceceb824 */ /* 0x000fe200078e0a02 */
[----:B------:R-:W-:Y:S01]  /*9c40*/  ISETP.GE.AND P3, PT, R8, RZ, PT ;  /* 0x000000ff0800720c */ /* 0x000fe20003f66270 */
[----:B------:R-:W-:Y:S01]  /*9c50*/  @!P0 IMAD.MOV R204, RZ, RZ, -R204 ;  /* 0x000000ffffcc8224 */ /* 0x000fe200078e0acc */
[----:B------:R-:W-:Y:S01]  /*9c60*/  ISETP.GT.U32.AND P0, PT, R2, R207, PT ;  /* 0x000000cf0200720c */ /* 0x000fe20003f04070 */
[----:B------:R-:W-:Y:S02]  /*9c70*/  IMAD.MOV R7, RZ, RZ, -R7 ;  /* 0x000000ffff077224 */ /* 0x000fe400078e0a07 */
[----:B------:R-:W-:-:S04]  /*9c80*/  IMAD.HI.U32 R8, R3, R210, RZ ;  /* 0x000000d203087227 */ /* 0x000fc800078e00ff */
[C---:B------:R-:W-:Y:S02]  /*9c90*/  IMAD R209, R2.reuse, R7, R209 ;  /* 0x0000000702d17224 */ /* 0x040fe400078e02d1 */
[----:B------:R-:W-:Y:S02]  /*9ca0*/  IMAD.MOV R7, RZ, RZ, -R8 ;  /* 0x000000ffff077224 */ /* 0x000fe400078e0a08 */
[C---:B------:R-:W-:Y:S02]  /*9cb0*/  IMAD R208, R2.reuse, R9, R208 ;  /* 0x0000000902d07224 */ /* 0x040fe400078e02d0 */
[C---:B------:R-:W-:Y:S02]  /*9cc0*/  IMAD R210, R2.reuse, R7, R210 ;  /* 0x0000000702d27224 */ /* 0x040fe400078e02d2 */
[----:B------:R-:W-:Y:S01]  /*9cd0*/  @!P0 IMAD.IADD R207, R207, 0x1, -R2 ;  /* 0x00000001cfcf8824 */ /* 0x000fe200078e0a02 */
[----:B------:R-:W-:Y:S01]  /*9ce0*/  ISETP.GT.U32.AND P6, PT, R2, R208, PT ;  /* 0x000000d00200720c */ /* 0x000fe20003fc4070 */
[----:B------:R-:W-:Y:S01]  /*9cf0*/  VIADD R9, R252, 0xd3 ;  /* 0x000000d3fc097836 */ /* 0x000fe20000000000 */
[C---:B------:R-:W-:Y:S01]  /*9d00*/  ISETP.GT.U32.AND P0, PT, R2.reuse, R210, PT ;  /* 0x000000d20200720c */ /* 0x040fe20003f04070 */
[----:B------:R-:W-:Y:S01]  /*9d10*/  @!P1 IMAD.MOV R205, RZ, RZ, -R205 ;  /* 0x000000ffffcd9224 */ /* 0x000fe200078e0acd */
[C---:B------:R-:W-:Y:S01]  /*9d20*/  ISETP.GT.U32.AND P1, PT, R2.reuse, R209, PT ;  /* 0x000000d10200720c */ /* 0x040fe20003f24070 */
[----:B------:R-:W-:Y:S01]  /*9d30*/  @!P5 IMAD.MOV R203, RZ, RZ, -R203 ;  /* 0x000000ffffcbd224 */ /* 0x000fe200078e0acb */
[----:B------:R-:W-:Y:S01]  /*9d40*/  IABS R211, R9 ;  /* 0x0000000900d37213 */ /* 0x000fe20000000000 */
[----:B------:R-:W-:Y:S01]  /*9d50*/  @!P2 IMAD.MOV R207, RZ, RZ, -R207 ;  /* 0x000000ffffcfa224 */ /* 0x000fe200078e0acf */
[----:B------:R-:W-:Y:S01]  /*9d60*/  ISETP.GT.U32.AND P5, PT, R2, R206, PT ;  /* 0x000000ce0200720c */ /* 0x000fe20003fa4070 */
[----:B-1----:R-:W-:-:S02]  /*9d70*/  VIADD R30, R252, 0xe7 ;  /* 0x000000e7fc1e7836 */ /* 0x002fc40000000000 */
[----:B------:R-:W-:-:S03]  /*9d80*/  IMAD.HI.U32 R7, R3, R211, RZ ;  /* 0x000000d303077227 */ /* 0x000fc600078e00ff */
[----:B------:R-:W-:Y:S01]  /*9d90*/  IABS R231, R30 ;  /* 0x0000001e00e77213 */ /* 0x000fe20000000000 */
[----:B------:R-:W-:Y:S01]  /*9da0*/  @!P0 IMAD.IADD R210, R210, 0x1, -R2 ;  /* 0x00000001d2d28824 */ /* 0x000fe200078e0a02 */
[----:B------:R-:W-:Y:S01]  /*9db0*/  ISETP.GE.AND P0, PT, R9, RZ, PT ;  /* 0x000000ff0900720c */ /* 0x000fe20003f06270 */
[----:B------:R-:W-:Y:S02]  /*9dc0*/  IMAD.MOV R8, RZ, RZ, -R7 ;  /* 0x000000ffff087224 */ /* 0x000fe400078e0a07 */
[----:B------:R-:W-:Y:S01]  /*9dd0*/  IMAD.HI.U32 R7, R3, R212, RZ ;  /* 0x000000d403077227 */ /* 0x000fe200078e00ff */
[----:B------:R-:W-:-:S03]  /*9de0*/  ISETP.GT.U32.AND P2, PT, R2, R210, PT ;  /* 0x000000d20200720c */ /* 0x000fc60003f44070 */
[--C-:B------:R-:W-:Y:S01]  /*9df0*/  @!P6 IMAD.IADD R208, R208, 0x1, -R2.reuse ;  /* 0x00000001d0d0e824 */ /* 0x100fe200078e0a02 */
[----:B------:R-:W-:Y:S01]  /*9e00*/  ISETP.GE.AND P6, PT, R10, RZ, PT ;  /* 0x000000ff0a00720c */ /* 0x000fe20003fc6270 */
[----:B------:R-:W-:Y:S02]  /*9e10*/  IMAD.MOV R7, RZ, RZ, -R7 ;  /* 0x000000ffff077224 */ /* 0x000fe400078e0a07 */
[----:B------:R-:W-:Y:S01]  /*9e20*/  @!P1 IMAD.IADD R209, R209, 0x1, -R2 ;  /* 0x00000001d1d19824 */ /* 0x000fe200078e0a02 */
[C---:B------:R-:W-:Y:S01]  /*9e30*/  ISETP.GT.U32.AND P1, PT, R2.reuse, R208, PT ;  /* 0x000000d00200720c */ /* 0x040fe20003f24070 */
[----:B------:R-:W-:Y:S02]  /*9e40*/  IMAD R212, R2, R7, R212 ;  /* 0x0000000702d47224 */ /* 0x000fe400078e02d4 */
[----:B------:R-:W-:Y:S01]  /*9e50*/  @!P5 IMAD.IADD R206, R206, 0x1, -R2 ;  /* 0x00000001ceced824 */ /* 0x000fe200078e0a02 */
[----:B------:R-:W-:Y:S01]  /*9e60*/  ISETP.GE.AND P5, PT, R11, RZ, PT ;  /* 0x000000ff0b00720c */ /* 0x000fe20003fa6270 */
[----:B------:R-:W-:Y:S01]  /*9e70*/  IMAD R211, R2, R8, R211 ;  /* 0x0000000802d37224 */ /* 0x000fe200078e02d3 */
[----:B------:R-:W-:Y:S01]  /*9e80*/  @!P2 IADD3 R210, R210, -R2, RZ ;  /* 0x80000002d2d2a210 */ /* 0x000fe20007ffe0ff */
[----:B------:R-:W-:Y:S01]  /*9e90*/  @!P4 IMAD.MOV R206, RZ, RZ, -R206 ;  /* 0x000000ffffcec224 */ /* 0x000fe200078e0ace */
[----:B------:R-:W-:Y:S01]  /*9ea0*/  ISETP.GT.U32.AND P2, PT, R2, R212, PT ;  /* 0x000000d40200720c */ /* 0x000fe20003f44070 */
[----:B------:R-:W-:Y:S01]  /*9eb0*/  VIADD R11, R252, 0xd5 ;  /* 0x000000d5fc0b7836 */ /* 0x000fe20000000000 */
[----:B------:R-:W-:Y:S01]  /*9ec0*/  ISETP.GT.U32.AND P4, PT, R2, R209, PT ;  /* 0x000000d10200720c */ /* 0x000fe20003f84070 */
[----:B------:R-:W-:-:S02]  /*9ed0*/  VIADD R10, R252, 0xd7 ;  /* 0x000000d7fc0a7836 */ /* 0x000fc40000000000 */
[----:B------:R-:W-:Y:S01]  /*9ee0*/  @!P1 IMAD.IADD R208, R208, 0x1, -R2 ;  /* 0x00000001d0d09824 */ /* 0x000fe200078e0a02 */
[----:B------:R-:W-:Y:S01]  /*9ef0*/  ISETP.GT.U32.AND P1, PT, R2, R211, PT ;  /* 0x000000d30200720c */ /* 0x000fe20003f24070 */
[----:B------:R-:W-:Y:S01]  /*9f00*/  VIADD R9, R252, 0xd8 ;  /* 0x000000d8fc097836 */ /* 0x000fe20000000000 */
[----:B------:R-:W-:Y:S01]  /*9f10*/  IABS R213, R11 ;  /* 0x0000000b00d57213 */ /* 0x000fe20000000000 */
[----:B------:R-:W-:Y:S01]  /*9f20*/  @!P3 IMAD.MOV R208, RZ, RZ, -R208 ;  /* 0x000000ffffd0b224 */ /* 0x000fe200078e0ad0 */
[----:B------:R-:W-:Y:S01]  /*9f30*/  IABS R215, R10 ;  /* 0x0000000a00d77213 */ /* 0x000fe20000000000 */
[----:B------:R-:W-:Y:S01]  /*9f40*/  @!P6 IMAD.MOV R210, RZ, RZ, -R210 ;  /* 0x000000ffffd2e224 */ /* 0x000fe200078e0ad2 */
[----:B------:R-:W-:Y:S01]  /*9f50*/  IABS R216, R9 ;  /* 0x0000000900d87213 */ /* 0x000fe20000000000 */
[--C-:B------:R-:W-:Y:S02]  /*9f60*/  @!P2 IMAD.IADD R212, R212, 0x1, -R2.reuse ;  /* 0x00000001d4d4a824 */ /* 0x100fe400078e0a02 */
[----:B------:R-:W-:Y:S01]  /*9f70*/  @!P4 IMAD.IADD R209, R209, 0x1, -R2 ;  /* 0x00000001d1d1c824 */ /* 0x000fe200078e0a02 */
[----:B------:R-:W-:Y:S01]  /*9f80*/  ISETP.GE.AND P4, PT, R12, RZ, PT ;  /* 0x000000ff0c00720c */ /* 0x000fe20003f86270 */
[----:B------:R-:W-:Y:S01]  /*9f90*/  VIADD R12, R252, 0xd6 ;  /* 0x000000d6fc0c7836 */ /* 0x000fe20000000000 */
[----:B------:R-:W-:Y:S01]  /*9fa0*/  ISETP.GT.U32.AND P3, PT, R2, R212, PT ;  /* 0x000000d40200720c */ /* 0x000fe20003f64070 */
[----:B------:R-:W-:-:S03]  /*9fb0*/  IMAD.HI.U32 R7, R3, R213, RZ ;  /* 0x000000d503077227 */ /* 0x000fc600078e00ff */
[----:B------:R-:W-:Y:S01]  /*9fc0*/  IABS R214, R12 ;  /* 0x0000000c00d67213 */ /* 0x000fe20000000000 */
[----:B------:R-:W-:Y:S01]  /*9fd0*/  IMAD.HI.U32 R8, R3, R215, RZ ;  /* 0x000000d703087227 */ /* 0x000fe200078e00ff */
[----:B------:R-:W-:-:S03]  /*9fe0*/  ISETP.GE.AND P6, PT, R12, RZ, PT ;  /* 0x000000ff0c00720c */ /* 0x000fc60003fc6270 */
[----:B------:R-:W-:Y:S01]  /*9ff0*/  @!P1 IMAD.IADD R211, R211, 0x1, -R2 ;  /* 0x00000001d3d39824 */ /* 0x000fe200078e0a02 */
[----:B------:R-:W-:Y:S01]  /*a000*/  ISETP.GE.AND P1, PT, R11, RZ, PT ;  /* 0x000000ff0b00720c */ /* 0x000fe20003f26270 */
[----:B------:R-:W-:Y:S02]  /*a010*/  IMAD.MOV R7, RZ, RZ, -R7 ;  /* 0x000000ffff077224 */ /* 0x000fe400078e0a07 */
[----:B------:R-:W-:Y:S01]  /*a020*/  IMAD.MOV R8, RZ, RZ, -R8 ;  /* 0x000000ffff087224 */ /* 0x000fe200078e0a08 */
[C---:B------:R-:W-:Y:S01]  /*a030*/  ISETP.GT.U32.AND P2, PT, R2.reuse, R211, PT ;  /* 0x000000d30200720c */ /* 0x040fe20003f44070 */
[----:B------:R-:W-:Y:S02]  /*a040*/  IMAD R213, R2, R7, R213 ;  /* 0x0000000702d57224 */ /* 0x000fe400078e02d5 */
[----:B------:R-:W-:-:S04]  /*a050*/  IMAD.HI.U32 R7, R3, R214, RZ ;  /* 0x000000d603077227 */ /* 0x000fc800078e00ff */
[----:B------:R-:W-:Y:S02]  /*a060*/  IMAD R215, R2, R8, R215 ;  /* 0x0000000802d77224 */ /* 0x000fe400078e02d7 */
[----:B------:R-:W-:Y:S02]  /*a070*/  IMAD.MOV R7, RZ, RZ, -R7 ;  /* 0x000000ffff077224 */ /* 0x000fe400078e0a07 */
[----:B------:R-:W-:Y:S01]  /*a080*/  @!P3 IMAD.IADD R212, R212, 0x1, -R2 ;  /* 0x00000001d4d4b824 */ /* 0x000fe200078e0a02 */
[C---:B------:R-:W-:Y:S01]  /*a090*/  ISETP.GT.U32.AND P3, PT, R2.reuse, R215, PT ;  /* 0x000000d70200720c */ /* 0x040fe20003f64070 */
[----:B------:R-:W-:Y:S02]  /*a0a0*/  IMAD R214, R2, R7, R214 ;  /* 0x0000000702d67224 */ /* 0x000fe400078e02d6 */
[----:B------:R-:W-:Y:S02]  /*a0b0*/  @!P2 IMAD.IADD R211, R211, 0x1, -R2 ;  /* 0x00000001d3d3a824 */ /* 0x000fe400078e0a02 */
[----:B------:R-:W-:Y:S01]  /*a0c0*/  VIADD R12, R252, 0xd9 ;  /* 0x000000d9fc0c7836 */ /* 0x000fe20000000000 */
[----:B------:R-:W-:Y:S01]  /*a0d0*/  ISETP.GT.U32.AND P2, PT, R2, R214, PT ;  /* 0x000000d60200720c */ /* 0x000fe20003f44070 */
[----:B------:R-:W-:-:S03]  /*a0e0*/  IMAD.HI.U32 R7, R3, R216, RZ ;  /* 0x000000d803077227 */ /* 0x000fc600078e00ff */
[----:B------:R-:W-:Y:S01]  /*a0f0*/  IABS R217, R12 ;  /* 0x0000000c00d97213 */ /* 0x000fe20000000000 */
[----:B------:R-:W-:Y:S02]  /*a100*/  IMAD.MOV R7, RZ, RZ, -R7 ;  /* 0x000000ffff077224 */ /* 0x000fe400078e0a07 */
[----:B------:R-:W-:Y:S02]  /*a110*/  @!P3 IMAD.IADD R215, R215, 0x1, -R2 ;  /* 0x00000001d7d7b824 */ /* 0x000fe400078e0a02 */
[----:B------:R-:W-:Y:S02]  /*a120*/  @!P0 IMAD.MOV R211, RZ, RZ, -R211 ;  /* 0x000000ffffd38224 */ /* 0x000fe400078e0ad3 */
[C---:B------:R-:W-:Y:S01]  /*a130*/  IMAD R216, R2.reuse, R7, R216 ;  /* 0x0000000702d87224 */ /* 0x040fe200078e02d8 */
[----:B------:R-:W-:Y:S01]  /*a140*/  ISETP.GT.U32.AND P0, PT, R2, R215, PT ;  /* 0x000000d70200720c */ /* 0x000fe20003f04070 */
[----:B------:R-:W-:-:S04]  /*a150*/  IMAD.HI.U32 R7, R3, R217, RZ ;  /* 0x000000d903077227 */ /* 0x000fc800078e00ff */
[--C-:B------:R-:W-:Y:S02]  /*a160*/  @!P2 IMAD.IADD R214, R214, 0x1, -R2.reuse ;  /* 0x00000001d6d6a824 */ /* 0x100fe400078e0a02 */
[----:B------:R-:W-:Y:S02]  /*a170*/  IMAD.MOV R7, RZ, RZ, -R7 ;  /* 0x000000ffff077224 */ /* 0x000fe400078e0a07 */
[----:B------:R-:W-:Y:S01]  /*a180*/  @!P5 IMAD.MOV R209, RZ, RZ, -R209 ;  /* 0x000000ffffd1d224 */ /* 0x000fe200078e0ad1 */
[C---:B------:R-:W-:Y:S01]  /*a190*/  ISETP.GT.U32.AND P3, PT, R2.reuse, R214, PT ;  /* 0x000000d60200720c */ /* 0x040fe20003f64070 */
[C---:B------:R-:W-:Y:S01]  /*a1a0*/  IMAD R217, R2.reuse, R7, R217 ;  /* 0x0000000702d97224 */ /* 0x040fe200078e02d9 */
[----:B------:R-:W-:Y:S01]  /*a1b0*/  ISETP.GT.U32.AND P5, PT, R2, R213, PT ;  /* 0x000000d50200720c */ /* 0x000fe20003fa4070 */
[----:B------:R-:W-:Y:S02]  /*a1c0*/  @!P0 IMAD.IADD R215, R215, 0x1, -R2 ;  /* 0x00000001d7d78824 */ /* 0x000fe400078e0a02 */
[----:B------:R-:W-:Y:S01]  /*a1d0*/  VIADD R11, R252, 0xda ;  /* 0x000000dafc0b7836 */ /* 0x000fe20000000000 */
[C---:B------:R-:W-:Y:S01]  /*a1e0*/  ISETP.GT.U32.AND P0, PT, R2.reuse, R217, PT ;  /* 0x000000d90200720c */ /* 0x040fe20003f04070 */
[----:B------:R-:W-:Y:S01]  /*a1f0*/  @!P4 IMAD.MOV R212, RZ, RZ, -R212 ;  /* 0x000000ffffd4c224 */ /* 0x000fe200078e0ad4 */
[----:B------:R-:W-:Y:S01]  /*a200*/  ISETP.GT.U32.AND P4, PT, R2, R216, PT ;  /* 0x000000d80200720c */ /* 0x000fe20003f84070 */
[C---:B------:R-:W-:Y:S01]  /*a210*/  VIADD R29, R252.reuse, 0xe8 ;  /* 0x000000e8fc1d7836 */ /* 0x040fe20000000000 */
[----:B------:R-:W-:Y:S01]  /*a220*/  IABS R218, R11 ;  /* 0x0000000b00da7213 */ /* 0x000fe20000000000 */
[----:B------:R-:W-:-:S02]  /*a230*/  VIADD R28, R252, 0xe9 ;  /* 0x000000e9fc1c7836 */ /* 0x000fc40000000000 */
[--C-:B------:R-:W-:Y:S01]  /*a240*/  @!P3 IMAD.IADD R214, R214, 0x1, -R2.reuse ;  /* 0x00000001d6d6b824 */ /* 0x100fe200078e0a02 */
[----:B------:R-:W-:Y:S01]  /*a250*/  ISETP.GE.AND P3, PT, R12, RZ, PT ;  /* 0x000000ff0c00720c */ /* 0x000fe20003f66270 */
[----:B------:R-:W-:Y:S01]  /*a260*/  VIADD R12, R252, 0xdc ;  /* 0x000000dcfc0c7836 */ /* 0x000fe20000000000 */
[----:B------:R-:W-:Y:S01]  /*a270*/  IABS R232, R29 ;  /* 0x0000001d00e87213 */ /* 0x000fe20000000000 */
[----:B------:R-:W-:Y:S01]  /*a280*/  IMAD.HI.U32 R7, R3, R218, RZ ;  /* 0x000000da03077227 */ /* 0x000fe200078e00ff */
[----:B------:R-:W-:Y:S02]  /*a290*/  IABS R233, R28 ;  /* 0x0000001c00e97213 */ /* 0x000fe40000000000 */
[----:B------:R-:W-:Y:S01]  /*a2a0*/  IABS R220, R12 ;  /* 0x0000000c00dc7213 */ /* 0x000fe20000000000 */
[--C-:B------:R-:W-:Y:S01]  /*a2b0*/  @!P5 IMAD.IADD R213, R213, 0x1, -R2.reuse ;  /* 0x00000001d5d5d824 */ /* 0x100fe200078e0a02 */
[----:B------:R-:W-:Y:S01]  /*a2c0*/  ISETP.GE.AND P5, PT, R10, RZ, PT ;  /* 0x000000ff0a00720c */ /* 0x000fe20003fa6270 */
[----:B------:R-:W-:-:S02]  /*a2d0*/  @!P0 IMAD.IADD R217, R217, 0x1, -R2 ;  /* 0x00000001d9d98824 */ /* 0x000fc400078e0a02 */
[----:B------:R-:W-:Y:S01]  /*a2e0*/  IMAD.MOV R7, RZ, RZ, -R7 ;  /* 0x000000ffff077224 */ /* 0x000fe200078e0a07 */
[----:B------:R-:W-:Y:S01]  /*a2f0*/  ISETP.GT.U32.AND P2, PT, R2, R213, PT ;  /* 0x000000d50200720c */ /* 0x000fe20003f44070 */
[----:B------:R-:W-:Y:S02]  /*a300*/  VIADD R10, R252, 0xdb ;  /* 0x000000dbfc0a7836 */ /* 0x000fe40000000000 */
[----:B------:R-:W-:Y:S01]  /*a310*/  @!P6 IMAD.MOV R214, RZ, RZ, -R214 ;  /* 0x000000ffffd6e224 */ /* 0x000fe200078e0ad6 */
[C---:B------:R-:W-:Y:S01]  /*a320*/  ISETP.GT.U32.AND P6, PT, R2.reuse, R217, PT ;  /* 0x000000d90200720c */ /* 0x040fe20003fc4070 */
[----:B------:R-:W-:Y:S01]  /*a330*/  IMAD R218, R2, R7, R218 ;  /* 0x0000000702da7224 */ /* 0x000fe200078e02da */
[----:B------:R-:W-:Y:S01]  /*a340*/  IABS R219, R10 ;  /* 0x0000000a00db7213 */ /* 0x000fe20000000000 */
[----:B------:R-:W-:-:S04]  /*a350*/  IMAD.HI.U32 R7, R3, R220, RZ ;  /* 0x000000dc03077227 */ /* 0x000fc800078e00ff */
[----:B------:R-:W-:Y:S02]  /*a360*/  IMAD.MOV R7, RZ, RZ, -R7 ;  /* 0x000000ffff077224 */ /* 0x000fe400078e0a07 */
[----:B------:R-:W-:Y:S01]  /*a370*/  @!P4 IMAD.IADD R216, R216, 0x1, -R2 ;  /* 0x00000001d8d8c824 */ /* 0x000fe200078e0a02 */
[----:B------:R-:W-:Y:S01]  /*a380*/  ISETP.GE.AND P4, PT, R11, RZ, PT ;  /* 0x000000ff0b00720c */ /* 0x000fe20003f86270 */
[----:B------:R-:W-:Y:S01]  /*a390*/  IMAD.HI.U32 R8, R3, R219, RZ ;  /* 0x000000db03087227 */ /* 0x000fe200078e00ff */
[----:B------:R-:W-:Y:S02]  /*a3a0*/  IADD3 R11, R252, 0xde, RZ ;  /* 0x000000defc0b7810 */ /* 0x000fe40007ffe0ff */
[C---:B------:R-:W-:Y:S01]  /*a3b0*/  ISETP.GT.U32.AND P0, PT, R2.reuse, R216, PT ;  /* 0x000000d80200720c */ /* 0x040fe20003f04070 */
[----:B------:R-:W-:Y:S01]  /*a3c0*/  IMAD R220, R2, R7, R220 ;  /* 0x0000000702dc7224 */ /* 0x000fe200078e02dc */
[----:B------:R-:W-:Y:S01]  /*a3d0*/  IABS R222, R11 ;  /* 0x0000000b00de7213 */ /* 0x000fe20000000000 */
[----:B------:R-:W-:Y:S01]  /*a3e0*/  @!P2 IMAD.IADD R213, R213, 0x1, -R2 ;  /* 0x00000001d5d5a824 */ /* 0x000fe200078e0a02 */
[----:B------:R-:W-:Y:S01]  /*a3f0*/  ISETP.GE.AND P2, PT, R9, RZ, PT ;  /* 0x000000ff0900720c */ /* 0x000fe20003f46270 */
[----:B------:R-:W-:-:S02]  /*a400*/  IMAD.MOV R8, RZ, RZ, -R8 ;  /* 0x000000ffff087224 */ /* 0x000fc400078e0a08 */
[----:B------:R-:W-:Y:S02]  /*a410*/  VIADD R9, R252, 0xdd ;  /* 0x000000ddfc097836 */ /* 0x000fe40000000000 */
[----:B------:R-:W-:Y:S01]  /*a420*/  @!P6 IMAD.IADD R217, R217, 0x1, -R2 ;  /* 0x00000001d9d9e824 */ /* 0x000fe200078e0a02 */
[C---:B------:R-:W-:Y:S01]  /*a430*/  ISETP.GT.U32.AND P6, PT, R2.reuse, R220, PT ;  /* 0x000000dc0200720c */ /* 0x040fe20003fc4070 */
[C---:B------:R-:W-:Y:S01]  /*a440*/  IMAD R219, R2.reuse, R8, R219 ;  /* 0x0000000802db7224 */ /* 0x040fe200078e02db */
[----:B------:R-:W-:Y:S01]  /*a450*/  IABS R221, R9 ;  /* 0x0000000900dd7213 */ /* 0x000fe20000000000 */
[----:B------:R-:W-:Y:S01]  /*a460*/  @!P1 IMAD.MOV R213, RZ, RZ, -R213 ;  /* 0x000000ffffd59224 */ /* 0x000fe200078e0ad5 */
[C---:B------:R-:W-:Y:S01]  /*a470*/  ISETP.GT.U32.AND P1, PT, R2.reuse, R218, PT ;  /* 0x000000da0200720c */ /* 0x040fe20003f24070 */
[----:B------:R-:W-:Y:S01]  /*a480*/  @!P5 IMAD.MOV R215, RZ, RZ, -R215 ;  /* 0x000000ffffd7d224 */ /* 0x000fe200078e0ad7 */
[----:B------:R-:W-:Y:S01]  /*a490*/  ISETP.GT.U32.AND P5, PT, R2, R219, PT ;  /* 0x000000db0200720c */ /* 0x000fe20003fa4070 */
[----:B------:R-:W-:-:S04]  /*a4a0*/  IMAD.HI.U32 R7, R3, R221, RZ ;  /* 0x000000dd03077227 */ /* 0x000fc800078e00ff */
[--C-:B------:R-:W-:Y:S01]  /*a4b0*/  @!P0 IMAD.IADD R216, R216, 0x1, -R2.reuse ;  /* 0x00000001d8d88824 */ /* 0x100fe200078e0a02 */
[----:B------:R-:W-:Y:S01]  /*a4c0*/  ISETP.GE.AND P0, PT, R10, RZ, PT ;  /* 0x000000ff0a00720c */ /* 0x000fe20003f06270 */
[----:B------:R-:W-:Y:S02]  /*a4d0*/  VIADD R10, R252, 0xdf ;  /* 0x000000dffc0a7836 */ /* 0x000fe40000000000 */
[----:B------:R-:W-:Y:S02]  /*a4e0*/  IMAD.MOV R7, RZ, RZ, -R7 ;  /* 0x000000ffff077224 */ /* 0x000fe400078e0a07 */
[----:B------:R-:W-:Y:S01]  /*a4f0*/  @!P6 IMAD.IADD R220, R220, 0x1, -R2 ;  /* 0x00000001dcdce824 */ /* 0x000fe200078e0a02 */
[----:B------:R-:W-:Y:S01]  /*a500*/  IABS R223, R10 ;  /* 0x0000000a00df7213 */ /* 0x000fe20000000000 */
[----:B------:R-:W-:-:S04]  /*a510*/  IMAD.HI.U32 R8, R3, R222, RZ ;  /* 0x000000de03087227 */ /* 0x000fc800078e00ff */
[C---:B------:R-:W-:Y:S02]  /*a520*/  IMAD R221, R2.reuse, R7, R221 ;  /* 0x0000000702dd7224 */ /* 0x040fe400078e02dd */
[----:B------:R-:W-:Y:S01]  /*a530*/  @!P2 IMAD.MOV R216, RZ, RZ, -R216 ;  /* 0x000000ffffd8a224 */ /* 0x000fe200078e0ad8 */
[----:B------:R-:W-:Y:S01]  /*a540*/  ISETP.GT.U32.AND P2, PT, R2, R220, PT ;  /* 0x000000dc0200720c */ /* 0x000fe20003f44070 */
[----:B------:R-:W-:Y:S02]  /*a550*/  IMAD.MOV R7, RZ, RZ, -R8 ;  /* 0x000000ffff077224 */ /* 0x000fe400078e0a08 */
[--C-:B------:R-:W-:Y:S02]  /*a560*/  @!P1 IMAD.IADD R218, R218, 0x1, -R2.reuse ;  /* 0x00000001dada9824 */ /* 0x100fe400078e0a02 */
[----:B------:R-:W-:Y:S01]  /*a570*/  @!P5 IMAD.IADD R219, R219, 0x1, -R2 ;  /* 0x00000001dbdbd824 */ /* 0x000fe200078e0a02 */
[----:B------:R-:W-:Y:S01]  /*a580*/  ISETP.GE.AND P5, PT, R12, RZ, PT ;  /* 0x000000ff0c00720c */ /* 0x000fe20003fa6270 */
[C---:B------:R-:W-:Y:S01]  /*a590*/  IMAD R222, R2.reuse, R7, R222 ;  /* 0x0000000702de7224 */ /* 0x040fe200078e02de */
[C---:B------:R-:W-:Y:S01]  /*a5a0*/  ISETP.GT.U32.AND P1, PT, R2.reuse, R218, PT ;  /* 0x000000da0200720c */ /* 0x040fe20003f24070 */
[----:B------:R-:W-:Y:S01]  /*a5b0*/  IMAD.HI.U32 R7, R3, R223, RZ ;  /* 0x000000df03077227 */ /* 0x000fe200078e00ff */
[----:B------:R-:W-:-:S03]  /*a5c0*/  ISETP.GT.U32.AND P6, PT, R2, R219, PT ;  /* 0x000000db0200720c */ /* 0x000fc60003fc4070 */
[----:B------:R-:W-:Y:S02]  /*a5d0*/  IMAD.MOV R7, RZ, RZ, -R7 ;  /* 0x000000ffff077224 */ /* 0x000fe400078e0a07 */
[----:B------:R-:W-:Y:S01]  /*a5e0*/  @!P2 IMAD.IADD R220, R220, 0x1, -R2 ;  /* 0x00000001dcdca824 */ /* 0x000fe200078e0a02 */
[----:B------:R-:W-:Y:S01]  /*a5f0*/  ISETP.GE.AND P2, PT, R10, RZ, PT ;  /* 0x000000ff0a00720c */ /* 0x000fe20003f46270 */
[----:B------:R-:W-:Y:S02]  /*a600*/  IMAD R223, R2, R7, R223 ;  /* 0x0000000702df7224 */ /* 0x000fe400078e02df */
[----:B------:R-:W-:Y:S02]  /*a610*/  @!P5 IMAD.MOV R220, RZ, RZ, -R220 ;  /* 0x000000ffffdcd224 */ /* 0x000fe400078e0adc */
[----:B------:R-:W-:Y:S01]  /*a620*/  @!P1 IMAD.IADD R218, R218, 0x1, -R2 ;  /* 0x00000001dada9824 */ /* 0x000fe200078e0a02 */
[----:B------:R-:W-:Y:S01]  /*a630*/  ISETP.GT.U32.AND P5, PT, R2, R223, PT ;  /* 0x000000df0200720c */ /* 0x000fe20003fa4070 */
[----:B------:R-:W-:Y:S01]  /*a640*/  VIADD R7, R252, 0xe0 ;  /* 0x000000e0fc077836 */ /* 0x000fe20000000000 */
[C---:B------:R-:W-:Y:S01]  /*a650*/  ISETP.GT.U32.AND P1, PT, R2.reuse, R221, PT ;  /* 0x000000dd0200720c */ /* 0x040fe20003f24070 */
[----:B------:R-:W-:Y:S01]  /*a660*/  @!P4 IMAD.MOV R218, RZ, RZ, -R218 ;  /* 0x000000ffffdac224 */ /* 0x000fe200078e0ada */
[----:B------:R-:W-:Y:S01]  /*a670*/  ISETP.GT.U32.AND P4, PT, R2, R222, PT ;  /* 0x000000de0200720c */ /* 0x000fe20003f84070 */
[----:B------:R-:W-:Y:S01]  /*a680*/  @!P6 IMAD.IADD R219, R219, 0x1, -R2 ;  /* 0x00000001dbdbe824 */ /* 0x000fe200078e0a02 */
[----:B------:R-:W-:Y:S01]  /*a690*/  IABS R224, R7 ;  /* 0x0000000700e07213 */ /* 0x000fe20000000000 */
[C---:B------:R-:W-:Y:S01]  /*a6a0*/  VIADD R10, R252.reuse, 0xe2 ;  /* 0x000000e2fc0a7836 */ /* 0x040fe20000000000 */
[----:B------:R-:W-:Y:S01]  /*a6b0*/  ISETP.GE.AND P6, PT, R11, RZ, PT ;  /* 0x000000ff0b00720c */ /* 0x000fe20003fc6270 */
[----:B------:R-:W-:-:S02]  /*a6c0*/  VIADD R11, R252, 0xe1 ;  /* 0x000000e1fc0b7836 */ /* 0x000fc40000000000 */
[----:B------:R-:W-:Y:S01]  /*a6d0*/  @!P0 IMAD.MOV R219, RZ, RZ, -R219 ;  /* 0x000000ffffdb8224 */ /* 0x000fe200078e0adb */
[----:B------:R-:W-:Y:S01]  /*a6e0*/  IABS R226, R10 ;  /* 0x0000000a00e27213 */ /* 0x000fe20000000000 */
[--C-:B------:R-:W-:Y:S01]  /*a6f0*/  @!P5 IMAD.IADD R223, R223, 0x1, -R2.reuse ;  /* 0x00000001dfdfd824 */ /* 0x100fe200078e0a02 */
[----:B------:R-:W-:Y:S01]  /*a700*/  IABS R225, R11 ;  /* 0x0000000b00e17213 */ /* 0x000fe20000000000 */
[----:B------:R-:W-:Y:S01]  /*a710*/  @!P1 IMAD.IADD R221, R221, 0x1, -R2 ;  /* 0x00000001dddd9824 */ /* 0x000fe200078e0a02 */
[----:B------:R-:W-:Y:S01]  /*a720*/  ISETP.GE.AND P1, PT, R7, RZ, PT ;  /* 0x000000ff0700720c */ /* 0x000fe20003f26270 */
[----:B------:R-:W-:Y:S01]  /*a730*/  IMAD.HI.U32 R7, R3, R224, RZ ;  /* 0x000000e003077227 */ /* 0x000fe200078e00ff */
[----:B------:R-:W-:-:S03]  /*a740*/  ISETP.GT.U32.AND P5, PT, R2, R223, PT ;  /* 0x000000df0200720c */ /* 0x000fc60003fa4070 */
[----:B------:R-:W-:Y:S01]  /*a750*/  IMAD.HI.U32 R8, R3, R225, RZ ;  /* 0x000000e103087227 */ /* 0x000fe200078e00ff */
[----:B------:R-:W-:-:S03]  /*a760*/  IADD3 R7, -R7, RZ, RZ ;  /* 0x000000ff07077210 */ /* 0x000fc60007ffe1ff */
[----:B------:R-:W-:Y:S01]  /*a770*/  @!P4 IMAD.IADD R222, R222, 0x1, -R2 ;  /* 0x00000001dedec824 */ /* 0x000fe200078e0a02 */
[C---:B------:R-:W-:Y:S01]  /*a780*/  ISETP.GT.U32.AND P4, PT, R2.reuse, R221, PT ;  /* 0x000000dd0200720c */ /* 0x040fe20003f84070 */
[C---:B------:R-:W-:Y:S02]  /*a790*/  IMAD R224, R2.reuse, R7, R224 ;  /* 0x0000000702e07224 */ /* 0x040fe400078e02e0 */
[----:B------:R-:W-:Y:S01]  /*a7a0*/  IMAD.MOV R8, RZ, RZ, -R8 ;  /* 0x000000ffff087224 */ /* 0x000fe200078e0a08 */
[C---:B------:R-:W-:Y:S01]  /*a7b0*/  ISETP.GT.U32.AND P0, PT, R2.reuse, R222, PT ;  /* 0x000000de0200720c */ /* 0x040fe20003f04070 */
[----:B------:R-:W-:Y:S01]  /*a7c0*/  @!P5 IMAD.IADD R223, R223, 0x1, -R2 ;  /* 0x00000001dfdfd824 */ /* 0x000fe200078e0a02 */
[C---:B------:R-:W-:Y:S01]  /*a7d0*/  ISETP.GT.U32.AND P5, PT, R2.reuse, R224, PT ;  /* 0x000000e00200720c */ /* 0x040fe20003fa4070 */
[----:B------:R-:W-:Y:S02]  /*a7e0*/  IMAD R225, R2, R8, R225 ;  /* 0x0000000802e17224 */ /* 0x000fe400078e02e1 */
[----:B------:R-:W-:-:S02]  /*a7f0*/  @!P2 IMAD.MOV R223, RZ, RZ, -R223 ;  /* 0x000000ffffdfa224 */ /* 0x000fc400078e0adf */
[----:B------:R-:W-:Y:S01]  /*a800*/  @!P3 IMAD.MOV R217, RZ, RZ, -R217 ;  /* 0x000000ffffd9b224 */ /* 0x000fe200078e0ad9 */
[----:B------:R-:W-:Y:S01]  /*a810*/  ISETP.GT.U32.AND P2, PT, R2, R225, PT ;  /* 0x000000e10200720c */ /* 0x000fe20003f44070 */
[----:B------:R-:W-:Y:S01]  /*a820*/  VIADD R7, R252, 0xe5 ;  /* 0x000000e5fc077836 */ /* 0x000fe20000000000 */
[----:B------:R-:W-:Y:S01]  /*a830*/  ISETP.GE.AND P3, PT, R9, RZ, PT ;  /* 0x000000ff0900720c */ /* 0x000fe20003f66270 */
[----:B------:R-:W-:-:S03]  /*a840*/  IMAD.HI.U32 R9, R3, R226, RZ ;  /* 0x000000e203097227 */ /* 0x000fc600078e00ff */
[----:B------:R-:W-:Y:S01]  /*a850*/  IABS R229, R7 ;  /* 0x0000000700e57213 */ /* 0x000fe20000000000 */
[--C-:B------:R-:W-:Y:S02]  /*a860*/  @!P5 IMAD.IADD R224, R224, 0x1, -R2.reuse ;  /* 0x00000001e0e0d824 */ /* 0x100fe400078e0a02 */
[--C-:B------:R-:W-:Y:S01]  /*a870*/  @!P0 IMAD.IADD R222, R222, 0x1, -R2.reuse ;  /* 0x00000001dede8824 */ /* 0x100fe200078e0a02 */
[----:B------:R-:W-:Y:S01]  /*a880*/  ISETP.GE.AND P0, PT, R10, RZ, PT ;  /* 0x000000ff0a00720c */ /* 0x000fe20003f06270 */
[----:B------:R-:W-:Y:S01]  /*a890*/  VIADD R10, R252, 0xe4 ;  /* 0x000000e4fc0a7836 */ /* 0x000fe20000000000 */
[C---:B------:R-:W-:Y:S01]  /*a8a0*/  ISETP.GT.U32.AND P5, PT, R2.reuse, R224, PT ;  /* 0x000000e00200720c */ /* 0x040fe20003fa4070 */
[----:B------:R-:W-:Y:S02]  /*a8b0*/  IMAD.MOV R9, RZ, RZ, -R9 ;  /* 0x000000ffff097224 */ /* 0x000fe400078e0a09 */
[----:B------:R-:W-:Y:S01]  /*a8c0*/  @!P2 IMAD.IADD R225, R225, 0x1, -R2 ;  /* 0x00000001e1e1a824 */ /* 0x000fe200078e0a02 */
[----:B------:R-:W-:Y:S01]  /*a8d0*/  IABS R228, R10 ;  /* 0x0000000a00e47213 */ /* 0x000fe20000000000 */
[----:B------:R-:W-:-:S02]  /*a8e0*/  IMAD R226, R2, R9, R226 ;  /* 0x0000000902e27224 */ /* 0x000fc400078e02e2 */
[----:B------:R-:W-:Y:S01]  /*a8f0*/  @!P4 IMAD.IADD R221, R221, 0x1, -R2 ;  /* 0x00000001ddddc824 */ /* 0x000fe200078e0a02 */
[----:B------:R-:W-:Y:S01]  /*a900*/  ISETP.GT.U32.AND P2, PT, R2, R225, PT ;  /* 0x000000e10200720c */ /* 0x000fe20003f44070 */
[----:B------:R-:W-:Y:S01]  /*a910*/  IMAD.HI.U32 R12, R3, R228, RZ ;  /* 0x000000e4030c7227 */ /* 0x000fe200078e00ff */
[----:B------:R-:W-:-:S03]  /*a920*/  ISETP.GE.AND P4, PT, R11, RZ, PT ;  /* 0x000000ff0b00720c */ /* 0x000fc60003f86270 */
[----:B------:R-:W-:Y:S01]  /*a930*/  @!P5 IMAD.IADD R224, R224, 0x1, -R2 ;  /* 0x00000001e0e0d824 */ /* 0x000fe200078e0a02 */
[----:B------:R-:W-:Y:S01]  /*a940*/  ISETP.GT.U32.AND P5, PT, R2, R226, PT ;  /* 0x000000e20200720c */ /* 0x000fe20003fa4070 */
[----:B------:R-:W-:Y:S02]  /*a950*/  IMAD.MOV R12, RZ, RZ, -R12 ;  /* 0x000000ffff0c7224 */ /* 0x000fe400078e0a0c */
[----:B------:R-:W-:-:S04]  /*a960*/  IMAD.HI.U32 R11, R3, R229, RZ ;  /* 0x000000e5030b7227 */ /* 0x000fc800078e00ff */
[----:B------:R-:W-:Y:S02]  /*a970*/  IMAD R228, R2, R12, R228 ;  /* 0x0000000c02e47224 */ /* 0x000fe400078e02e4 */
[----:B------:R-:W-:Y:S02]  /*a980*/  VIADD R8, R252, 0xe6 ;  /* 0x000000e6fc087836 */ /* 0x000fe40000000000 */
[----:B------:R-:W-:Y:S02]  /*a990*/  IMAD.MOV R11, RZ, RZ, -R11 ;  /* 0x000000ffff0b7224 */ /* 0x000fe400078e0a0b */
[--C-:B------:R-:W-:Y:S01]  /*a9a0*/  @!P2 IMAD.IADD R225, R225, 0x1, -R2.reuse ;  /* 0x00000001e1e1a824 */ /* 0x100fe200078e0a02 */
[C---:B------:R-:W-:Y:S01]  /*a9b0*/  ISETP.GT.U32.AND P2, PT, R2.reuse, R228, PT ;  /* 0x000000e40200720c */ /* 0x040fe20003f44070 */
[----:B------:R-:W-:Y:S01]  /*a9c0*/  IMAD R229, R2, R11, R229 ;  /* 0x0000000b02e57224 */ /* 0x000fe200078e02e5 */
[----:B------:R-:W-:Y:S01]  /*a9d0*/  IABS R230, R8 ;  /* 0x0000000800e67213 */ /* 0x000fe20000000000 */
[----:B------:R-:W-:-:S02]  /*a9e0*/  @!P5 IMAD.IADD R226, R226, 0x1, -R2 ;  /* 0x00000001e2e2d824 */ /* 0x000fc400078e0a02 */
[----:B------:R-:W-:Y:S02]  /*a9f0*/  VIADD R9, R252, 0xe3 ;  /* 0x000000e3fc097836 */ /* 0x000fe40000000000 */
[----:B------:R-:W-:Y:S01]  /*aa00*/  @!P6 IMAD.MOV R222, RZ, RZ, -R222 ;  /* 0x000000ffffdee224 */ /* 0x000fe200078e0ade */
[----:B------:R-:W-:Y:S01]  /*aa10*/  ISETP.GE.AND P6, PT, R10, RZ, PT ;  /* 0x000000ff0a00720c */ /* 0x000fe20003fc6270 */
[----:B------:R-:W-:Y:S01]  /*aa20*/  @!P4 IMAD.MOV R225, RZ, RZ, -R225 ;  /* 0x000000ffffe1c224 */ /* 0x000fe200078e0ae1 */
[C---:B------:R-:W-:Y:S01]  /*aa30*/  ISETP.GT.U32.AND P5, PT, R2.reuse, R226, PT ;  /* 0x000000e20200720c */ /* 0x040fe20003fa4070 */
[----:B------:R-:W-:Y:S01]  /*aa40*/  @!P3 IMAD.MOV R221, RZ, RZ, -R221 ;  /* 0x000000ffffddb224 */ /* 0x000fe200078e0add */
[----:B------:R-:W-:Y:S01]  /*aa50*/  ISETP.GT.U32.AND P4, PT, R2, R229, PT ;  /* 0x000000e50200720c */ /* 0x000fe20003f84070 */
[----:B------:R-:W-:Y:S01]  /*aa60*/  IMAD.HI.U32 R10, R3, R230, RZ ;  /* 0x000000e6030a7227 */ /* 0x000fe200078e00ff */
[----:B------:R-:W-:Y:S02]  /*aa70*/  ISETP.GE.AND P3, PT, R9, RZ, PT ;  /* 0x000000ff0900720c */ /* 0x000fe40003f66270 */
[----:B------:R-:W-:Y:S01]  /*aa80*/  IABS R227, R9 ;  /* 0x0000000900e37213 */ /* 0x000fe20000000000 */
[----:B------:R-:W-:-:S04]  /*aa90*/  IMAD.HI.U32 R9, R3, R231, RZ ;  /* 0x000000e703097227 */ /* 0x000fc800078e00ff */
[----:B------:R-:W-:Y:S02]  /*aaa0*/  IMAD.MOV R10, RZ, RZ, -R10 ;  /* 0x000000ffff0a7224 */ /* 0x000fe400078e0a0a */
[----:B------:R-:W-:Y:S02]  /*aab0*/  @!P2 IMAD.IADD R228, R228, 0x1, -R2 ;  /* 0x00000001e4e4a824 */ /* 0x000fe400078e0a02 */
[----:B------:R-:W-:-:S03]  /*aac0*/  IMAD.HI.U32 R13, R3, R227, RZ ;  /* 0x000000e3030d7227 */ /* 0x000fc600078e00ff */
[C---:B------:R-:W-:Y:S01]  /*aad0*/  ISETP.GT.U32.AND P2, PT, R2.reuse, R228, PT ;  /* 0x000000e40200720c */ /* 0x040fe20003f44070 */
[----:B------:R-:W-:Y:S02]  /*aae0*/  IMAD.MOV R9, RZ, RZ, -R9 ;  /* 0x000000ffff097224 */ /* 0x000fe400078e0a09 */
[C---:B------:R-:W-:Y:S02]  /*aaf0*/  IMAD R230, R2.reuse, R10, R230 ;  /* 0x0000000a02e67224 */ /* 0x040fe400078e02e6 */
[----:B------:R-:W-:Y:S02]  /*ab00*/  IMAD.MOV R13, RZ, RZ, -R13 ;  /* 0x000000ffff0d7224 */ /* 0x000fe400078e0a0d */
[----:B------:R-:W-:Y:S02]  /*ab10*/  IMAD R231, R2, R9, R231 ;  /* 0x0000000902e77224 */ /* 0x000fe400078e02e7 */
[----:B------:R-:W-:-:S04]  /*ab20*/  IMAD.HI.U32 R9, R3, R232, RZ ;  /* 0x000000e803097227 */ /* 0x000fc800078e00ff */
[--C-:B------:R-:W-:Y:S01]  /*ab30*/  @!P5 IMAD.IADD R226, R226, 0x1, -R2.reuse ;  /* 0x00000001e2e2d824 */ /* 0x100fe200078e0a02 */
[C---:B------:R-:W-:Y:S01]  /*ab40*/  ISETP.GT.U32.AND P5, PT, R2.reuse, R230, PT ;  /* 0x000000e60200720c */ /* 0x040fe20003fa4070 */
[----:B------:R-:W-:Y:S02]  /*ab50*/  @!P4 IMAD.IADD R229, R229, 0x1, -R2 ;  /* 0x00000001e5e5c824 */ /* 0x000fe400078e0a02 */
[C---:B------:R-:W-:Y:S02]  /*ab60*/  IMAD R227, R2.reuse, R13, R227 ;  /* 0x0000000d02e37224 */ /* 0x040fe400078e02e3 */
[----:B------:R-:W-:Y:S01]  /*ab70*/  IMAD.MOV R9, RZ, RZ, -R9 ;  /* 0x000000ffff097224 */ /* 0x000fe200078e0a09 */
[C---:B------:R-:W-:Y:S01]  /*ab80*/  ISETP.GT.U32.AND P4, PT, R2.reuse, R229, PT ;  /* 0x000000e50200720c */ /* 0x040fe20003f84070 */
[----:B------:R-:W-:Y:S01]  /*ab90*/  @!P1 IMAD.MOV R224, RZ, RZ, -R224 ;  /* 0x000000ffffe09224 */ /* 0x000fe200078e0ae0 */
[----:B------:R-:W-:Y:S01]  /*aba0*/  ISETP.GT.U32.AND P1, PT, R2, R227, PT ;  /* 0x000000e30200720c */ /* 0x000fe20003f24070 */
        /* <DEDUP_REMOVED lines=8> */
[--C-:B------:R-:W-:Y:S01]  /*ac30*/  @!P5 IMAD.IADD R230, R230, 0x1, -R2.reuse ;  /* 0x00000001e6e6d824 */ /* 0x100fe200078e0a02 */
[----:B------:R-:W-:Y:S01]  /*ac40*/  @!P1 IADD3 R227, R227, -R2, RZ ;  /* 0x80000002e3e39210 */ /* 0x000fe20007ffe0ff */
[----:B------:R-:W-:Y:S01]  /*ac50*/  @!P4 IMAD.IADD R229, R229, 0x1, -R2 ;  /* 0x00000001e5e5c824 */ /* 0x000fe200078e0a02 */
[C---:B------:R-:W-:Y:S01]  /*ac60*/  ISETP.GT.U32.AND P4, PT, R2.reuse, R233, PT ;  /* 0x000000e90200720c */ /* 0x040fe20003f84070 */
[----:B------:R-:W-:Y:S01]  /*ac70*/  IMAD.HI.U32 R11, R3, R234, RZ ;  /* 0x000000ea030b7227 */ /* 0x000fe200078e00ff */
[----:B------:R-:W-:-:S02]  /*ac80*/  ISETP.GT.U32.AND P5, PT, R2, R230, PT ;  /* 0x000000e60200720c */ /* 0x000fc40003fa4070 */
[----:B------:R-:W-:Y:S01]  /*ac90*/  ISETP.GT.U32.AND P1, PT, R2, R227, PT ;  /* 0x000000e30200720c */ /* 0x000fe20003f24070 */
[C---:B------:R-:W-:Y:S02]  /*aca0*/  VIADD R26, R252.reuse, 0xec ;  /* 0x000000ecfc1a7836 */ /* 0x040fe40000000000 */
[----:B------:R-:W-:Y:S02]  /*acb0*/  VIADD R239, R252, 0xeb ;  /* 0x000000ebfcef7836 */ /* 0x000fe40000000000 */
[----:B------:R-:W-:Y:S01]  /*acc0*/  IMAD.MOV R9, RZ, RZ, -R11 ;  /* 0x000000ffff097224 */ /* 0x000fe200078e0a0b */
[----:B------:R-:W-:Y:S01]  /*acd0*/  IABS R236, R26 ;  /* 0x0000001a00ec7213 */ /* 0x000fe20000000000 */
[----:B------:R-:W-:Y:S01]  /*ace0*/  @!P2 IMAD.IADD R232, R232, 0x1, -R2 ;  /* 0x00000001e8e8a824 */ /* 0x000fe200078e0a02 */
[----:B------:R-:W-:Y:S01]  /*acf0*/  IABS R235, R239 ;  /* 0x000000ef00eb7213 */ /* 0x000fe20000000000 */
[----:B------:R-:W-:Y:S02]  /*ad00*/  IMAD R234, R2, R9, R234 ;  /* 0x0000000902ea7224 */ /* 0x000fe400078e02ea */
[----:B------:R-:W-:Y:S01]  /*ad10*/  VIADD R25, R252, 0xed ;  /* 0x000000edfc197836 */ /* 0x000fe20000000000 */
[----:B------:R-:W-:Y:S01]  /*ad20*/  ISETP.GT.U32.AND P2, PT, R2, R232, PT ;  /* 0x000000e80200720c */ /* 0x000fe20003f44070 */
[----:B------:R-:W-:-:S03]  /*ad30*/  IMAD.HI.U32 R10, R3, R236, RZ ;  /* 0x000000ec030a7227 */ /* 0x000fc600078e00ff */
[----:B------:R-:W-:Y:S01]  /*ad40*/  IABS R237, R25 ;  /* 0x0000001900ed7213 */ /* 0x000fe20000000000 */
[--C-:B------:R-:W-:Y:S01]  /*ad50*/  @!P5 IMAD.IADD R230, R230, 0x1, -R2.reuse ;  /* 0x00000001e6e6d824 */ /* 0x100fe200078e0a02 */
[----:B------:R-:W-:Y:S01]  /*ad60*/  ISETP.GT.U32.AND P5, PT, R2, R234, PT ;  /* 0x000000ea0200720c */ /* 0x000fe20003fa4070 */
[----:B------:R-:W-:Y:S02]  /*ad70*/  @!P4 IMAD.IADD R233, R233, 0x1, -R2 ;  /* 0x00000001e9e9c824 */ /* 0x000fe400078e0a02 */
[----:B------:R-:W-:-:S03]  /*ad80*/  IMAD.HI.U32 R9, R3, R235, RZ ;  /* 0x000000eb03097227 */ /* 0x000fc600078e00ff */
[C---:B------:R-:W-:Y:S01]  /*ad90*/  ISETP.GT.U32.AND P4, PT, R2.reuse, R233, PT ;  /* 0x000000e90200720c */ /* 0x040fe20003f84070 */
[----:B------:R-:W-:Y:S02]  /*ada0*/  IMAD.MOV R10, RZ, RZ, -R10 ;  /* 0x000000ffff0a7224 */ /* 0x000fe400078e0a0a */
[----:B------:R-:W-:Y:S01]  /*adb0*/  @!P1 IMAD.IADD R227, R227, 0x1, -R2 ;  /* 0x00000001e3e39824 */ /* 0x000fe200078e0a02 */
[----:B------:R-:W-:Y:S01]  /*adc0*/  ISETP.GT.U32.AND P1, PT, R2, R231, PT ;  /* 0x000000e70200720c */ /* 0x000fe20003f24070 */
[----:B------:R-:W-:Y:S02]  /*add0*/  IMAD.MOV R9, RZ, RZ, -R9 ;  /* 0x000000ffff097224 */ /* 0x000fe400078e0a09 */
[----:B------:R-:W-:-:S04]  /*ade0*/  IMAD.HI.U32 R11, R3, R237, RZ ;  /* 0x000000ed030b7227 */ /* 0x000fc800078e00ff */
[C---:B------:R-:W-:Y:S02]  /*adf0*/  IMAD R236, R2.reuse, R10, R236 ;  /* 0x0000000a02ec7224 */ /* 0x040fe400078e02ec */
[----:B------:R-:W-:Y:S02]  /*ae00*/  IMAD R235, R2, R9, R235 ;  /* 0x0000000902eb7224 */ /* 0x000fe400078e02eb */
[----:B------:R-:W-:Y:S02]  /*ae10*/  IMAD.MOV R9, RZ, RZ, -R11 ;  /* 0x000000ffff097224 */ /* 0x000fe400078e0a0b */
[--C-:B------:R-:W-:Y:S01]  /*ae20*/  @!P2 IMAD.IADD R232, R232, 0x1, -R2.reuse ;  /* 0x00000001e8e8a824 */ /* 0x100fe200078e0a02 */
[C---:B------:R-:W-:Y:S01]  /*ae30*/  ISETP.GT.U32.AND P2, PT, R2.reuse, R236, PT ;  /* 0x000000ec0200720c */ /* 0x040fe20003f44070 */
[----:B------:R-:W-:Y:S02]  /*ae40*/  IMAD R237, R2, R9, R237 ;  /* 0x0000000902ed7224 */ /* 0x000fe400078e02ed */
[----:B------:R-:W-:-:S02]  /*ae50*/  @!P5 IMAD.IADD R234, R234, 0x1, -R2 ;  /* 0x00000001eaead824 */ /* 0x000fc400078e0a02 */
[--C-:B------:R-:W-:Y:S02]  /*ae60*/  @!P1 IMAD.IADD R231, R231, 0x1, -R2.reuse ;  /* 0x00000001e7e79824 */ /* 0x100fe400078e0a02 */
[--C-:B------:R-:W-:Y:S01]  /*ae70*/  @!P4 IMAD.IADD R233, R233, 0x1, -R2.reuse ;  /* 0x00000001e9e9c824 */ /* 0x100fe200078e0a02 */
[----:B------:R-:W-:Y:S01]  /*ae80*/  ISETP.GT.U32.AND P5, PT, R2, R234, PT ;  /* 0x000000ea0200720c */ /* 0x000fe20003fa4070 */
[----:B------:R-:W-:Y:S01]  /*ae90*/  VIADD R24, R252, 0xee ;  /* 0x000000eefc187836 */ /* 0x000fe20000000000 */
[----:B------:R-:W-:Y:S01]  /*aea0*/  ISETP.GT.U32.AND P4, PT, R2, R237, PT ;  /* 0x000000ed0200720c */ /* 0x000fe20003f84070 */
[----:B------:R-:W-:Y:S01]  /*aeb0*/  VIADD R23, R252, 0xef ;  /* 0x000000effc177836 */ /* 0x000fe20000000000 */
[----:B------:R-:W-:Y:S01]  /*aec0*/  ISETP.GT.U32.AND P1, PT, R2, R231, PT ;  /* 0x000000e70200720c */ /* 0x000fe20003f24070 */
[----:B------:R-:W-:Y:S01]  /*aed0*/  @!P2 IMAD.IADD R236, R236, 0x1, -R2 ;  /* 0x00000001ececa824 */ /* 0x000fe200078e0a02 */
[----:B------:R-:W-:Y:S01]  /*aee0*/  IABS R238, R24 ;  /* 0x0000001800ee7213 */ /* 0x000fe20000000000 */
[C---:B------:R-:W-:Y:S01]  /*aef0*/  VIADD R22, R252.reuse, 0xf0 ;  /* 0x000000f0fc167836 */ /* 0x040fe20000000000 */
[----:B------:R-:W-:Y:S01]  /*af00*/  IABS R240, R23 ;  /* 0x0000001700f07213 */ /* 0x000fe20000000000 */
[----:B------:R-:W-:Y:S01]  /*af10*/  VIADD R21, R252, 0xf1 ;  /* 0x000000f1fc157836 */ /* 0x000fe20000000000 */
[----:B------:R-:W-:Y:S01]  /*af20*/  ISETP.GT.U32.AND P2, PT, R2, R236, PT ;  /* 0x000000ec0200720c */ /* 0x000fe20003f44070 */
[----:B------:R-:W-:Y:S01]  /*af30*/  IMAD.HI.U32 R9, R3, R238, RZ ;  /* 0x000000ee03097227 */ /* 0x000fe200078e00ff */
[----:B------:R-:W-:-:S02]  /*af40*/  IABS R241, R22 ;  /* 0x0000001600f17213 */ /* 0x000fc40000000000 */
[----:B------:R-:W-:Y:S01]  /*af50*/  @!P5 IADD3 R234, R234, -R2, RZ ;  /* 0x80000002eaead210 */ /* 0x000fe20007ffe0ff */
[--C-:B------:R-:W-:Y:S01]  /*af60*/  @!P4 IMAD.IADD R237, R237, 0x1, -R2.reuse ;  /* 0x00000001ededc824 */ /* 0x100fe200078e0a02 */
[----:B------:R-:W-:Y:S01]  /*af70*/  ISETP.GE.AND P5, PT, R7, RZ, PT ;  /* 0x000000ff0700720c */ /* 0x000fe20003fa6270 */
[----:B------:R-:W-:Y:S01]  /*af80*/  IMAD.MOV R7, RZ, RZ, -R9 ;  /* 0x000000ffff077224 */ /* 0x000fe200078e0a09 */
[----:B------:R-:W-:Y:S01]  /*af90*/  IABS R242, R21 ;  /* 0x0000001500f27213 */ /* 0x000fe20000000000 */
[----:B------:R-:W-:Y:S01]  /*afa0*/  @!P1 IMAD.IADD R231, R231, 0x1, -R2 ;  /* 0x00000001e7e79824 */ /* 0x000fe200078e0a02 */
[C---:B------:R-:W-:Y:S01]  /*afb0*/  ISETP.GT.U32.AND P1, PT, R2.reuse, R235, PT ;  /* 0x000000eb0200720c */ /* 0x040fe20003f24070 */
[----:B------:R-:W-:Y:S01]  /*afc0*/  IMAD.HI.U32 R11, R3, R240, RZ ;  /* 0x000000f0030b7227 */ /* 0x000fe200078e00ff */
[----:B------:R-:W-:-:S03]  /*afd0*/  ISETP.GT.U32.AND P4, PT, R2, R237, PT ;  /* 0x000000ed0200720c */ /* 0x000fc60003f84070 */
[----:B------:R-:W-:Y:S02]  /*afe0*/  IMAD R238, R2, R7, R238 ;  /* 0x0000000702ee7224 */ /* 0x000fe400078e02ee */
[----:B------:R-:W-:Y:S02]  /*aff0*/  IMAD.MOV R9, RZ, RZ, -R11 ;  /* 0x000000ffff097224 */ /* 0x000fe400078e0a0b */
[----:B------:R-:W-:Y:S01]  /*b000*/  @!P2 IMAD.IADD R236, R236, 0x1, -R2 ;  /* 0x00000001ececa824 */ /* 0x000fe200078e0a02 */
[C---:B------:R-:W-:Y:S01]  /*b010*/  ISETP.GT.U32.AND P2, PT, R2.reuse, R238, PT ;  /* 0x000000ee0200720c */ /* 0x040fe20003f44070 */
[C---:B------:R-:W-:Y:S02]  /*b020*/  IMAD R240, R2.reuse, R9, R240 ;  /* 0x0000000902f07224 */ /* 0x040fe400078e02f0 */
[--C-:B------:R-:W-:Y:S02]  /*b030*/  @!P1 IMAD.IADD R235, R235, 0x1, -R2.reuse ;  /* 0x00000001ebeb9824 */ /* 0x100fe400078e0a02 */
[----:B------:R-:W-:Y:S01]  /*b040*/  @!P4 IMAD.IADD R237, R237, 0x1, -R2 ;  /* 0x00000001ededc824 */ /* 0x000fe200078e0a02 */
[C---:B------:R-:W-:Y:S01]  /*b050*/  ISETP.GT.U32.AND P4, PT, R2.reuse, R240, PT ;  /* 0x000000f00200720c */ /* 0x040fe20003f84070 */
[----:B------:R-:W-:Y:S01]  /*b060*/  IMAD.HI.U32 R7, R3, R241, RZ ;  /* 0x000000f103077227 */ /* 0x000fe200078e00ff */
[----:B------:R-:W-:-:S03]  /*b070*/  ISETP.GT.U32.AND P1, PT, R2, R235, PT ;  /* 0x000000eb0200720c */ /* 0x000fc60003f24070 */
[----:B------:R-:W-:Y:S02]  /*b080*/  IMAD.MOV R7, RZ, RZ, -R7 ;  /* 0x000000ffff077224 */ /* 0x000fe400078e0a07 */
[--C-:B------:R-:W-:Y:S02]  /*b090*/  @!P2 IMAD.IADD R238, R238, 0x1, -R2.reuse ;  /* 0x00000001eeeea824 */ /* 0x100fe400078e0a02 */
[----:B------:R-:W-:Y:S02]  /*b0a0*/  IMAD R241, R2, R7, R241 ;  /* 0x0000000702f17224 */ /* 0x000fe400078e02f1 */
[----:B------:R-:W-:Y:S01]  /*b0b0*/  VIADD R20, R252, 0xf2 ;  /* 0x000000f2fc147836 */ /* 0x000fe20000000000 */
[----:B------:R-:W-:Y:S01]  /*b0c0*/  ISETP.GT.U32.AND P2, PT, R2, R238, PT ;  /* 0x000000ee0200720c */ /* 0x000fe20003f44070 */
[--C-:B------:R-:W-:Y:S02]  /*b0d0*/  @!P4 IMAD.IADD R240, R240, 0x1, -R2.reuse ;  /* 0x00000001f0f0c824 */ /* 0x100fe400078e0a02 */
[----:B------:R-:W-:Y:S01]  /*b0e0*/  @!P1 IMAD.IADD R235, R235, 0x1, -R2 ;  /* 0x00000001ebeb9824 */ /* 0x000fe200078e0a02 */
[----:B------:R-:W-:Y:S01]  /*b0f0*/  ISETP.GE.AND P1, PT, R8, RZ, PT ;  /* 0x000000ff0800720c */ /* 0x000fe20003f26270 */
[----:B------:R-:W-:Y:S01]  /*b100*/  IMAD.HI.U32 R8, R3, R242, RZ ;  /* 0x000000f203087227 */ /* 0x000fe200078e00ff */
[----:B------:R-:W-:-:S02]  /*b110*/  ISETP.GT.U32.AND P4, PT, R2, R240, PT ;  /* 0x000000f00200720c */ /* 0x000fc40003f84070 */
[----:B------:R-:W-:Y:S01]  /*b120*/  IABS R243, R20 ;  /* 0x0000001400f37213 */ /* 0x000fe20000000000 */
[----:B------:R-:W-:Y:S02]  /*b130*/  IMAD.MOV R7, RZ, RZ, -R8 ;  /* 0x000000ffff077224 */ /* 0x000fe400078e0a08 */
[----:B------:R-:W-:-:S04]  /*b140*/  IMAD.HI.U32 R10, R3, R249, RZ ;  /* 0x000000f9030a7227 */ /* 0x000fc800078e00ff */
[----:B------:R-:W-:Y:S01]  /*b150*/  @!P2 IMAD.IADD R238, R238, 0x1, -R2 ;  /* 0x00000001eeeea824 */ /* 0x000fe200078e0a02 */
[C---:B------:R-:W-:Y:S01]  /*b160*/  ISETP.GT.U32.AND P2, PT, R2.reuse, R241, PT ;  /* 0x000000f10200720c */ /* 0x040fe20003f44070 */
[----:B------:R-:W-:Y:S02]  /*b170*/  IMAD R242, R2, R7, R242 ;  /* 0x0000000702f27224 */ /* 0x000fe400078e02f2 */
[----:B------:R-:W-:Y:S02]  /*b180*/  @!P4 IMAD.IADD R240, R240, 0x1, -R2 ;  /* 0x00000001f0f0c824 */ /* 0x000fe400078e0a02 */
[----:B------:R-:W-:Y:S01]  /*b190*/  IMAD.MOV R10, RZ, RZ, -R10 ;  /* 0x000000ffff0a7224 */ /* 0x000fe200078e0a0a */
[----:B------:R-:W-:Y:S01]  /*b1a0*/  ISETP.GT.U32.AND P4, PT, R2, R242, PT ;  /* 0x000000f20200720c */ /* 0x000fe20003f84070 */
[----:B------:R-:W-:Y:S02]  /*b1b0*/  VIADD R19, R252, 0xf3 ;  /* 0x000000f3fc137836 */ /* 0x000fe40000000000 */
[----:B------:R-:W-:-:S02]  /*b1c0*/  IMAD R249, R2, R10, R249 ;  /* 0x0000000a02f97224 */ /* 0x000fc400078e02f9 */
[----:B------:R-:W-:Y:S01]  /*b1d0*/  IMAD.HI.U32 R10, R3, R243, RZ ;  /* 0x000000f3030a7227 */ /* 0x000fe200078e00ff */
[----:B------:R-:W-:Y:S01]  /*b1e0*/  IABS R244, R19 ;  /* 0x0000001300f47213 */ /* 0x000fe20000000000 */
[----:B------:R-:W-:Y:S02]  /*b1f0*/  STL [R1+0x2414], R19 ;  /* 0x0024141301007387 */ /* 0x000fe40000100800 */
[----:B------:R-:W-:Y:S02]  /*b200*/  @!P2 IMAD.IADD R241, R241, 0x1, -R2 ;  /* 0x00000001f1f1a824 */ /* 0x000fe400078e0a02 */
[----:B------:R-:W-:Y:S02]  /*b210*/  IMAD.MOV R10, RZ, RZ, -R10 ;  /* 0x000000ffff0a7224 */ /* 0x000fe400078e0a0a */
[----:B------:R-:W-:Y:S01]  /*b220*/  @!P4 IMAD.IADD R242, R242, 0x1, -R2 ;  /* 0x00000001f2f2c824 */ /* 0x000fe200078e0a02 */
[C---:B------:R-:W-:Y:S01]  /*b230*/  ISETP.GT.U32.AND P2, PT, R2.reuse, R241, PT ;  /* 0x000000f10200720c */ /* 0x040fe20003f44070 */
[----:B------:R-:W-:-:S02]  /*b240*/  IMAD R243, R2, R10, R243 ;  /* 0x0000000a02f37224 */ /* 0x000fc400078e02f3 */
[----:B------:R-:W-:Y:S01]  /*b250*/  VIADD R248, R252, 0xf4 ;  /* 0x000000f4fcf87836 */ /* 0x000fe20000000000 */
[----:B------:R-:W-:Y:S01]  /*b260*/  ISETP.GT.U32.AND P4, PT, R2, R242, PT ;  /* 0x000000f20200720c */ /* 0x000fe20003f84070 */
[----:B------:R-:W-:-:S03]  /*b270*/  IMAD.HI.U32 R9, R3, R244, RZ ;  /* 0x000000f403097227 */ /* 0x000fc600078e00ff */
[----:B------:R-:W-:Y:S01]  /*b280*/  IABS R245, R248 ;  /* 0x000000f800f57213 */ /* 0x000fe20000000000 */
[----:B------:R-:W-:Y:S02]  /*b290*/  IMAD.MOV R7, RZ, RZ, -R9 ;  /* 0x000000ffff077224 */ /* 0x000fe400078e0a09 */
[C---:B------:R-:W-:Y:S02]  /*b2a0*/  VIADD R250, R252.reuse, 0xf5 ;  /* 0x000000f5fcfa7836 */ /* 0x040fe40000000000 */
[----:B------:R-:W-:Y:S01]  /*b2b0*/  VIADD R251, R252, 0xf6 ;  /* 0x000000f6fcfb7836 */ /* 0x000fe20000000000 */
[----:B------:R-:W-:Y:S01]  /*b2c0*/  @!P2 IADD3 R241, R241, -R2, RZ ;  /* 0x80000002f1f1a210 */ /* 0x000fe20007ffe0ff */
[C---:B------:R-:W-:Y:S01]  /*b2d0*/  IMAD R244, R2.reuse, R7, R244 ;  /* 0x0000000702f47224 */ /* 0x040fe200078e02f4 */
[----:B------:R-:W-:Y:S01]  /*b2e0*/  ISETP.GT.U32.AND P2, PT, R2, R249, PT ;  /* 0x000000f90200720c */ /* 0x000fe20003f44070 */
[----:B------:R-:W-:Y:S01]  /*b2f0*/  @!P4 IMAD.IADD R242, R242, 0x1, -R2 ;  /* 0x00000001f2f2c824 */ /* 0x000fe200078e0a02 */
[----:B------:R-:W-:Y:S01]  /*b300*/  ISETP.GT.U32.AND P4, PT, R2, R243, PT ;  /* 0x000000f30200720c */ /* 0x000fe20003f84070 */
[----:B------:R-:W-:Y:S01]  /*b310*/  IMAD.HI.U32 R8, R3, R245, RZ ;  /* 0x000000f503087227 */ /* 0x000fe200078e00ff */
[----:B------:R-:W-:Y:S01]  /*b320*/  IABS R246, R250 ;  /* 0x000000fa00f67213 */ /* 0x000fe20000000000 */
[----:B------:R-:W-:Y:S01]  /*b330*/  STL [R1+0x2410], R248 ;  /* 0x002410f801007387 */ /* 0x000fe20000100800 */
[----:B------:R-:W-:Y:S01]  /*b340*/  IABS R247, R251 ;  /* 0x000000fb00f77213 */ /* 0x000fe20000000000 */
[----:B------:R-:W-:-:S02]  /*b350*/  IMAD.MOV R8, RZ, RZ, -R8 ;  /* 0x000000ffff087224 */ /* 0x000fc400078e0a08 */
[----:B------:R-:W-:-:S04]  /*b360*/  IMAD.HI.U32 R10, R3, R246, RZ ;  /* 0x000000f6030a7227 */ /* 0x000fc800078e00ff */
[C---:B------:R-:W-:Y:S02]  /*b370*/  VIADD R6, R252.reuse, 0xf7 ;  /* 0x000000f7fc067836 */ /* 0x040fe40000000000 */
[C---:B------:R-:W-:Y:S02]  /*b380*/  VIADD R5, R252.reuse, 0xf8 ;  /* 0x000000f8fc057836 */ /* 0x040fe40000000000 */
[C---:B------:R-:W-:Y:S01]  /*b390*/  VIADD R15, R252.reuse, 0xf9 ;  /* 0x000000f9fc0f7836 */ /* 0x040fe20000000000 */
[----:B------:R-:W-:Y:S01]  /*b3a0*/  IABS R7, R6 ;  /* 0x0000000600077213 */ /* 0x000fe20000000000 */
[--C-:B------:R-:W-:Y:S02]  /*b3b0*/  @!P2 IMAD.IADD R249, R249, 0x1, -R2.reuse ;  /* 0x00000001f9f9a824 */ /* 0x100fe400078e0a02 */
[----:B------:R-:W-:Y:S01]  /*b3c0*/  VIADD R4, R252, 0xfa ;  /* 0x000000fafc047836 */ /* 0x000fe20000000000 */
[----:B------:R-:W-:Y:S01]  /*b3d0*/  IABS R9, R15 ;  /* 0x0000000f00097213 */ /* 0x000fe20000000000 */
[----:B------:R-:W-:Y:S01]  /*b3e0*/  @!P4 IMAD.IADD R243, R243, 0x1, -R2 ;  /* 0x00000001f3f3c824 */ /* 0x000fe200078e0a02 */
[C---:B------:R-:W-:Y:S01]  /*b3f0*/  ISETP.GT.U32.AND P2, PT, R2.reuse, R249, PT ;  /* 0x000000f90200720c */ /* 0x040fe20003f44070 */
[C---:B------:R-:W-:Y:S01]  /*b400*/  IMAD R245, R2.reuse, R8, R245 ;  /* 0x0000000802f57224 */ /* 0x040fe200078e02f5 */
[----:B------:R-:W-:Y:S01]  /*b410*/  ISETP.GT.U32.AND P4, PT, R2, R244, PT ;  /* 0x000000f40200720c */ /* 0x000fe20003f84070 */
[----:B------:R-:W-:Y:S01]  /*b420*/  IMAD.MOV R10, RZ, RZ, -R10 ;  /* 0x000000ffff0a7224 */ /* 0x000fe200078e0a0a */
[----:B------:R-:W-:Y:S01]  /*b430*/  IABS R8, R5 ;  /* 0x0000000500087213 */ /* 0x000fe20000000000 */
[----:B------:R-:W-:-:S04]  /*b440*/  IMAD.HI.U32 R11, R3, R247, RZ ;  /* 0x000000f7030b7227 */ /* 0x000fc800078e00ff */
[C---:B------:R-:W-:Y:S02]  /*b450*/  VIADD R18, R252.reuse, 0xfc ;  /* 0x000000fcfc127836 */ /* 0x040fe40000000000 */
[C---:B------:R-:W-:Y:S02]  /*b460*/  VIADD R17, R252.reuse, 0xfd ;  /* 0x000000fdfc117836 */ /* 0x040fe40000000000 */
[----:B------:R-:W-:Y:S01]  /*b470*/  VIADD R16, R252, 0xfe ;  /* 0x000000fefc107836 */ /* 0x000fe20000000000 */
[----:B------:R-:W-:Y:S01]  /*b480*/  @!P5 IADD3 R229, -R229, RZ, RZ ;  /* 0x000000ffe5e5d210 */ /* 0x000fe20007ffe1ff */
[C---:B------:R-:W-:Y:S01]  /*b490*/  IMAD R246, R2.reuse, R10, R246 ;  /* 0x0000000a02f67224 */ /* 0x040fe200078e02f6 */
[----:B------:R-:W-:Y:S01]  /*b4a0*/  STL [R1+0x240c], R250 ;  /* 0x00240cfa01007387 */ /* 0x000fe20000100800 */
[--C-:B------:R-:W-:Y:S01]  /*b4b0*/  @!P2 IMAD.IADD R249, R249, 0x1, -R2.reuse ;  /* 0x00000001f9f9a824 */ /* 0x100fe200078e0a02 */
[----:B------:R-:W-:Y:S01]  /*b4c0*/  ISETP.GT.U32.AND P2, PT, R2, R245, PT ;  /* 0x000000f50200720c */ /* 0x000fe20003f44070 */
[----:B------:R-:W-:Y:S01]  /*b4d0*/  @!P4 IMAD.IADD R244, R244, 0x1, -R2 ;  /* 0x00000001f4f4c824 */ /* 0x000fe200078e0a02 */
[----:B------:R-:W-:Y:S01]  /*b4e0*/  ISETP.GT.U32.AND P4, PT, R2, R246, PT ;  /* 0x000000f60200720c */ /* 0x000fe20003f84070 */
[----:B------:R-:W-:Y:S01]  /*b4f0*/  IMAD.HI.U32 R12, R3, R7, RZ ;  /* 0x00000007030c7227 */ /* 0x000fe200078e00ff */
[----:B------:R-:W-:Y:S03]  /*b500*/  STL [R1+0x2408], R251 ;  /* 0x002408fb01007387 */ /* 0x000fe60000100800 */
[----:B------:R-:W-:Y:S01]  /*b510*/  IMAD.MOV R13, RZ, RZ, -R11 ;  /* 0x000000ffff0d7224 */ /* 0x000fe200078e0a0b */
[----:B------:R-:W-:Y:S01]  /*b520*/  STL [R1+0x2404], R6 ;  /* 0x0024040601007387 */ /* 0x000fe20000100800 */
[----:B------:R-:W-:-:S02]  /*b530*/  IMAD.MOV R10, RZ, RZ, -R12 ;  /* 0x000000ffff0a7224 */ /* 0x000fc400078e0a0c */
[C---:B------:R-:W-:Y:S01]  /*b540*/  IMAD R247, R2.reuse, R13, R247 ;  /* 0x0000000d02f77224 */ /* 0x040fe200078e02f7 */
[----:B------:R-:W-:Y:S01]  /*b550*/  IABS R13, R17 ;  /* 0x00000011000d7213 */ /* 0x000fe20000000000 */
[C---:B------:R-:W-:Y:S01]  /*b560*/  IMAD R7, R2.reuse, R10, R7 ;  /* 0x0000000a02077224 */ /* 0x040fe200078e0207 */
[----:B------:R-:W-:Y:S01]  /*b570*/  IABS R10, R4 ;  /* 0x00000004000a7213 */ /* 0x000fe20000000000 */
[--C-:B------:R-:W-:Y:S01]  /*b580*/  @!P2 IMAD.IADD R245, R245, 0x1, -R2.reuse ;  /* 0x00000001f5f5a824 */ /* 0x100fe200078e0a02 */
[----:B------:R-:W-:Y:S01]  /*b590*/  ISETP.GT.U32.AND P2, PT, R2, R247, PT ;  /* 0x000000f70200720c */ /* 0x000fe20003f44070 */
[C---:B------:R-:W-:Y:S01]  /*b5a0*/  IMAD.HI.U32 R0, R3.reuse, R8, RZ ;  /* 0x0000000803007227 */ /* 0x040fe200078e00ff */
[----:B------:R-:W-:Y:S03]  /*b5b0*/  STL [R1+0x2400], R5 ;  /* 0x0024000501007387 */ /* 0x000fe60000100800 */
[----:B------:R-:W-:Y:S01]  /*b5c0*/  @!P4 IMAD.IADD R246, R246, 0x1, -R2 ;  /* 0x00000001f6f6c824 */ /* 0x000fe200078e0a02 */
[----:B------:R-:W-:Y:S01]  /*b5d0*/  ISETP.GT.U32.AND P4, PT, R2, R7, PT ;  /* 0x000000070200720c */ /* 0x000fe20003f84070 */
[----:B------:R-:W-:Y:S01]  /*b5e0*/  IMAD.HI.U32 R14, R3, R9, RZ ;  /* 0x00000009030e7227 */ /* 0x000fe200078e00ff */
[----:B------:R-:W-:Y:S03]  /*b5f0*/  STL [R1+0x23fc], R15 ;  /* 0x0023fc0f01007387 */ /* 0x000fe60000100800 */
[----:B------:R-:W-:-:S02]  /*b600*/  IMAD.MOV R11, RZ, RZ, -R0 ;  /* 0x000000ffff0b7224 */ /* 0x000fc400078e0a00 */
[----:B------:R-:W-:Y:S02]  /*b610*/  @!P2 IMAD.IADD R247, R247, 0x1, -R2 ;  /* 0x00000001f7f7a824 */ /* 0x000fe400078e0a02 */
[----:B--2---:R-:W-:Y:S01]  /*b620*/  IMAD.HI.U32 R35, R3, R10, RZ ;  /* 0x0000000a03237227 */ /* 0x004fe200078e00ff */
[----:B------:R-:W-:Y:S01]  /*b630*/  ISETP.GT.U32.AND P5, PT, R2, R246, PT ;  /* 0x000000f60200720c */ /* 0x000fe20003fa4070 */
[----:B------:R-:W-:Y:S02]  /*b640*/  STL [R1+0x23f8], R4 ;  /* 0x0023f80401007387 */ /* 0x000fe40000100800 */
[----:B------:R-:W-:Y:S01]  /*b650*/  IMAD.MOV R12, RZ, RZ, -R14 ;  /* 0x000000ffff0c7224 */ /* 0x000fe200078e0a0e */
[----:B------:R-:W-:Y:S01]  /*b660*/  IABS R14, R16 ;  /* 0x00000010000e7213 */ /* 0x000fe20000000000 */
[----:B------:R-:W-:Y:S02]  /*b670*/  VIADD R0, R252, 0xfb ;  /* 0x000000fbfc007836 */ /* 0x000fe40000000000 */
[----:B------:R-:W-:-:S02]  /*b680*/  IMAD R8, R2, R11, R8 ;  /* 0x0000000b02087224 */ /* 0x000fc400078e0208 */
[----:B------:R-:W-:Y:S01]  /*b690*/  IMAD R9, R2, R12, R9 ;  /* 0x0000000c02097224 */ /* 0x000fe200078e0209 */
[----:B------:R-:W-:Y:S01]  /*b6a0*/  IABS R11, R0 ;  /* 0x00000000000b7213 */ /* 0x000fe20000000000 */
[----:B------:R-:W-:Y:S01]  /*b6b0*/  @!P4 IMAD.IADD R7, R7, 0x1, -R2 ;  /* 0x000000010707c824 */ /* 0x000fe200078e0a02 */
[----:B------:R-:W-:Y:S01]  /*b6c0*/  IABS R12, R18 ;  /* 0x00000012000c7213 */ /* 0x000fe20000000000 */
[----:B------:R-:W-:Y:S01]  /*b6d0*/  @!P0 IMAD.MOV R226, RZ, RZ, -R226 ;  /* 0x000000ffffe28224 */ /* 0x000fe200078e0ae2 */
[----:B------:R-:W-:Y:S01]  /*b6e0*/  ISETP.GE.AND P2, PT, R252, RZ, PT ;  /* 0x000000fffc00720c */ /* 0x000fe20003f46270 */
[----:B------:R-:W-:Y:S01]  /*b6f0*/  @!P3 IMAD.MOV R227, RZ, RZ, -R227 ;  /* 0x000000ffffe3b224 */ /* 0x000fe200078e0ae3 */
[C---:B------:R-:W-:Y:S01]  /*b700*/  ISETP.GT.U32.AND P0, PT, R2.reuse, R243, PT ;  /* 0x000000f30200720c */ /* 0x040fe20003f04070 */
[----:B------:R-:W-:Y:S01]  /*b710*/  @!P6 IMAD.MOV R228, RZ, RZ, -R228 ;  /* 0x000000ffffe4e224 */ /* 0x000fe200078e0ae4 */
[C---:B------:R-:W-:Y:S01]  /*b720*/  ISETP.GT.U32.AND P3, PT, R2.reuse, R244, PT ;  /* 0x000000f40200720c */ /* 0x040fe20003f64070 */
[C---:B------:R-:W-:Y:S01]  /*b730*/  IMAD.HI.U32 R34, R3.reuse, R11, RZ ;  /* 0x0000000b03227227 */ /* 0x040fe200078e00ff */
[C---:B------:R-:W-:Y:S01]  /*b740*/  ISETP.GT.U32.AND P4, PT, R2.reuse, R245, PT ;  /* 0x000000f50200720c */ /* 0x040fe20003f84070 */
[----:B------:R-:W-:Y:S01]  /*b750*/  STL [R1+0x23f4], R0 ;  /* 0x0023f40001007387 */ /* 0x000fe20000100800 */
[----:B------:R-:W-:Y:S01]  /*b760*/  ISETP.GT.U32.AND P6, PT, R2, R247, PT ;  /* 0x000000f70200720c */ /* 0x000fe20003fc4070 */
[----:B------:R-:W-:-:S02]  /*b770*/  IMAD.HI.U32 R33, R3, R12, RZ ;  /* 0x0000000c03217227 */ /* 0x000fc400078e00ff */
[----:B------:R-:W-:Y:S02]  /*b780*/  STL [R1+0x23f0], R18 ;  /* 0x0023f01201007387 */ /* 0x000fe40000100800 */
[C---:B------:R-:W-:Y:S02]  /*b790*/  IMAD.HI.U32 R32, R3.reuse, R13, RZ ;  /* 0x0000000d03207227 */ /* 0x040fe400078e00ff */
[----:B------:R-:W-:Y:S02]  /*b7a0*/  STL [R1+0x23ec], R17 ;  /* 0x0023ec1101007387 */ /* 0x000fe40000100800 */
[----:B------:R-:W-:Y:S02]  /*b7b0*/  IMAD.HI.U32 R31, R3, R14, RZ ;  /* 0x0000000e031f7227 */ /* 0x000fe400078e00ff */
[----:B------:R-:W-:Y:S02]  /*b7c0*/  STL [R1+0x23e8], R16 ;  /* 0x0023e81001007387 */ /* 0x000fe40000100800 */
[----:B------:R-:W-:-:S02]  /*b7d0*/  IMAD.MOV.U32 R3, RZ, RZ, R35 ;  /* 0x000000ffff037224 */ /* 0x000fc400078e0023 */
[----:B------:R-:W-:Y:S01]  /*b7e0*/  IMAD.MOV R34, RZ, RZ, -R34 ;  /* 0x000000ffff227224 */ /* 0x000fe200078e0a22 */
[----:B------:R-:W2:Y:S01]  /*b7f0*/  LDL.LU R35, [R1+0x24b0] ;  /* 0x0024b00001237983 */ /* 0x000ea20000300800 */
[----:B------:R-:W-:Y:S02]  /*b800*/  IMAD.MOV R3, RZ, RZ, -R3 ;  /* 0x000000ffff037224 */ /* 0x000fe400078e0a03 */
[----:B------:R-:W-:Y:S02]  /*b810*/  IMAD.MOV R33, RZ, RZ, -R33 ;  /* 0x000000ffff217224 */ /* 0x000fe400078e0a21 */
[----:B------:R-:W-:Y:S02]  /*b820*/  IMAD.MOV R32, RZ, RZ, -R32 ;  /* 0x000000ffff207224 */ /* 0x000fe400078e0a20 */
[C---:B------:R-:W-:Y:S02]  /*b830*/  IMAD R10, R2.reuse, R3, R10 ;  /* 0x00000003020a7224 */ /* 0x040fe400078e020a */
[----:B------:R-:W-:-:S02]  /*b840*/  IMAD R11, R2, R34, R11 ;  /* 0x00000022020b7224 */ /* 0x000fc400078e020b */
[C---:B------:R-:W-:Y:S01]  /*b850*/  IMAD R12, R2.reuse, R33, R12 ;  /* 0x00000021020c7224 */ /* 0x040fe200078e020c */
[----:B------:R-:W3:Y:S01]  /*b860*/  LDL.LU R34, [R1+0x24ac] ;  /* 0x0024ac0001227983 */ /* 0x000ee20000300800 */
[C---:B------:R-:W-:Y:S02]  /*b870*/  IMAD R13, R2.reuse, R32, R13 ;  /* 0x00000020020d7224 */ /* 0x040fe400078e020d */
[----:B------:R-:W-:Y:S01]  /*b880*/  @!P1 IMAD.MOV R230, RZ, RZ, -R230 ;  /* 0x000000ffffe69224 */ /* 0x000fe200078e0ae6 */
[C---:B------:R-:W-:Y:S01]  /*b890*/  ISETP.GT.U32.AND P1, PT, R2.reuse, R7, PT ;  /* 0x000000070200720c */ /* 0x040fe20003f24070 */
[--C-:B------:R-:W-:Y:S01]  /*b8a0*/  @!P0 IMAD.IADD R243, R243, 0x1, -R2.reuse ;  /* 0x00000001f3f38824 */ /* 0x100fe200078e0a02 */
[C---:B------:R-:W-:Y:S01]  /*b8b0*/  ISETP.GT.U32.AND P0, PT, R2.reuse, R8, PT ;  /* 0x000000080200720c */ /* 0x040fe20003f04070 */
[----:B------:R-:W-:Y:S01]  /*b8c0*/  @!P2 IMAD.MOV R249, RZ, RZ, -R249 ;  /* 0x000000fffff9a224 */ /* 0x000fe200078e0af9 */
[----:B------:R-:W-:Y:S01]  /*b8d0*/  ISETP.GT.U32.AND P2, PT, R2, R9, PT ;  /* 0x000000090200720c */ /* 0x000fe20003f44070 */
[--C-:B------:R-:W-:Y:S01]  /*b8e0*/  @!P3 IMAD.IADD R244, R244, 0x1, -R2.reuse ;  /* 0x00000001f4f4b824 */ /* 0x100fe200078e0a02 */
[C---:B------:R-:W-:Y:S01]  /*b8f0*/  ISETP.GT.U32.AND P3, PT, R2.reuse, R10, PT ;  /* 0x0000000a0200720c */ /* 0x040fe20003f64070 */
[--C-:B------:R-:W-:Y:S01]  /*b900*/  @!P4 IMAD.IADD R245, R245, 0x1, -R2.reuse ;  /* 0x00000001f5f5c824 */ /* 0x100fe200078e0a02 */
[----:B------:R-:W-:Y:S01]  /*b910*/  ISETP.GT.U32.AND P4, PT, R2, R11, PT ;  /* 0x0000000b0200720c */ /* 0x000fe20003f84070 */
[--C-:B------:R-:W-:Y:S01]  /*b920*/  @!P5 IMAD.IADD R246, R246, 0x1, -R2.reuse ;  /* 0x00000001f6f6d824 */ /* 0x100fe200078e0a02 */
[C---:B------:R-:W-:Y:S01]  /*b930*/  ISETP.GT.U32.AND P5, PT, R2.reuse, R12, PT ;  /* 0x0000000c0200720c */ /* 0x040fe20003fa4070 */
[----:B------:R-:W-:Y:S01]  /*b940*/  @!P6 IMAD.IADD R247, R247, 0x1, -R2 ;  /* 0x00000001f7f7e824 */ /* 0x000fe200078e0a02 */
[C---:B------:R-:W-:Y:S01]  /*b950*/  ISETP.GT.U32.AND P6, PT, R2.reuse, R13, PT ;  /* 0x0000000d0200720c */ /* 0x040fe20003fc4070 */
[----:B------:R-:W-:Y:S01]  /*b960*/  IMAD.MOV R31, RZ, RZ, -R31 ;  /* 0x000000ffff1f7224 */ /* 0x000fe200078e0a1f */
[----:B------:R-:W4:Y:S03]  /*b970*/  LDL.LU R33, [R1+0x24a8] ;  /* 0x0024a80001217983 */ /* 0x000f260000300800 */
[----:B------:R-:W-:Y:S01]  /*b980*/  IMAD R14, R2, R31, R14 ;  /* 0x0000001f020e7224 */ /* 0x000fe200078e020e */
[----:B------:R-:W2:Y:S01]  /*b990*/  LDL.LU R32, [R1+0x24a4] ;  /* 0x0024a40001207983 */ /* 0x000ea20000300800 */
[----:B------:R-:W-:-:S03]  /*b9a0*/  @!P1 IMAD.IADD R7, R7, 0x1, -R2 ;  /* 0x0000000107079824 */ /* 0x000fc600078e0a02 */
[----:B------:R-:W-:Y:S01]  /*b9b0*/  ISETP.GT.U32.AND P1, PT, R2, R14, PT ;  /* 0x0000000e0200720c */ /* 0x000fe20003f24070 */
[--C-:B------:R-:W-:Y:S01]  /*b9c0*/  @!P0 IMAD.IADD R8, R8, 0x1, -R2.reuse ;  /* 0x0000000108088824 */ /* 0x100fe200078e0a02 */
[----:B------:R-:W-:Y:S01]  /*b9d0*/  ISETP.GE.AND P0, PT, R30, RZ, PT ;  /* 0x000000ff1e00720c */ /* 0x000fe20003f06270 */
        /* <DEDUP_REMOVED lines=10> */
[----:B------:R-:W-:Y:S01]  /*ba80*/  @!P1 IMAD.IADD R14, R14, 0x1, -R2 ;  /* 0x000000010e0e9824 */ /* 0x000fe200078e0a02 */
[C---:B------:R-:W-:Y:S01]  /*ba90*/  ISETP.GT.U32.AND P1, PT, R2.reuse, R9, PT ;  /* 0x000000090200720c */ /* 0x040fe20003f24070 */
[----:B------:R-:W-:Y:S01]  /*baa0*/  @!P0 IMAD.MOV R231, RZ, RZ, -R231 ;  /* 0x000000ffffe78224 */ /* 0x000fe200078e0ae7 */
        /* <DEDUP_REMOVED lines=10> */
[----:B------:R-:W-:Y:S01]  /*bb50*/  ISETP.GT.U32.AND P6, PT, R2, R14, PT ;  /* 0x0000000e0200720c */ /* 0x000fe20003fc4070 */
[--C-:B------:R-:W-:Y:S01]  /*bb60*/  @!P1 IMAD.IADD R9, R9, 0x1, -R2.reuse ;  /* 0x0000000109099824 */ /* 0x100fe200078e0a02 */
[----:B------:R-:W2:Y:S01]  /*bb70*/  LDL.LU R31, [R1+0x24a0] ;  /* 0x0024a000011f7983 */ /* 0x000ea20000300800 */
[----:B------:R-:W-:-:S02]  /*bb80*/  @!P0 IMAD.IADD R8, R8, 0x1, -R2 ;  /* 0x0000000108088824 */ /* 0x000fc400078e0a02 */
[--C-:B------:R-:W-:Y:S01]  /*bb90*/  @!P2 IMAD.IADD R10, R10, 0x1, -R2.reuse ;  /* 0x000000010a0aa824 */ /* 0x100fe200078e0a02 */
[----:B------:R-:W-:Y:S01]  /*bba0*/  ISETP.GE.AND P2, PT, R23, RZ, PT ;  /* 0x000000ff1700720c */ /* 0x000fe20003f46270 */
[--C-:B------:R-:W-:Y:S02]  /*bbb0*/  @!P3 IMAD.IADD R11, R11, 0x1, -R2.reuse ;  /* 0x000000010b0bb824 */ /* 0x100fe400078e0a02 */
[--C-:B------:R-:W-:Y:S02]  /*bbc0*/  @!P4 IMAD.IADD R12, R12, 0x1, -R2.reuse ;  /* 0x000000010c0cc824 */ /* 0x100fe400078e0a02 */
[--C-:B------:R-:W-:Y:S02]  /*bbd0*/  @!P5 IMAD.IADD R13, R13, 0x1, -R2.reuse ;  /* 0x000000010d0dd824 */ /* 0x100fe400078e0a02 */
[----:B------:R-:W-:Y:S02]  /*bbe0*/  @!P6 IMAD.IADD R14, R14, 0x1, -R2 ;  /* 0x000000010e0ee824 */ /* 0x000fe400078e0a02 */
[----:B------:R-:W1:Y:S01]  /*bbf0*/  LDC.64 R2, c[0x0][0x238] ;  /* 0x00008e00ff027b82 */ /* 0x000e620000000a00 */
[----:B------:R-:W-:Y:S01]  /*bc00*/  ISETP.GE.AND P1, PT, R24, RZ, PT ;  /* 0x000000ff1800720c */ /* 0x000fe20003f26270 */
[----:B------:R1:W-:Y:S01]  /*bc10*/  STL [R1+0x242c], R252 ;  /* 0x00242cfc01007387 */ /* 0x0003e20000100800 */
[----:B------:R-:W-:Y:S01]  /*bc20*/  ISETP.GE.AND P3, PT, R22, RZ, PT ;  /* 0x000000ff1600720c */ /* 0x000fe20003f66270 */
[----:B------:R-:W-:Y:S01]  /*bc30*/  @!P2 IMAD.MOV R240, RZ, RZ, -R240 ;  /* 0x000000fffff0a224 */ /* 0x000fe200078e0af0 */
[----:B------:R-:W-:Y:S01]  /*bc40*/  ISETP.GE.AND P4, PT, R21, RZ, PT ;  /* 0x000000ff1500720c */ /* 0x000fe20003f86270 */
[----:B------:R-:W2:Y:S01]  /*bc50*/  LDL.LU R30, [R1+0x249c] ;  /* 0x00249c00011e7983 */ /* 0x000ea20000300800 */
[----:B------:R-:W-:-:S03]  /*bc60*/  ISETP.GE.AND P2, PT, R248, RZ, PT ;  /* 0x000000fff800720c */ /* 0x000fc60003f46270 */
[----:B------:R-:W2:Y:S01]  /*bc70*/  LDL.LU R29, [R1+0x2498] ;  /* 0x00249800011d7983 */ /* 0x000ea20000300800 */
[----:B------:R-:W-:-:S03]  /*bc80*/  ISETP.GE.AND P0, PT, R25, RZ, PT ;  /* 0x000000ff1900720c */ /* 0x000fc60003f06270 */
[----:B------:R-:W2:Y:S04]  /*bc90*/  LDL.LU R28, [R1+0x2494] ;  /* 0x00249400011c7983 */ /* 0x000ea80000300800 */
[----:B------:R-:W2:Y:S04]  /*bca0*/  LDL.LU R27, [R1+0x2490] ;  /* 0x00249000011b7983 */ /* 0x000ea80000300800 */
[----:B------:R-:W3:Y:S04]  /*bcb0*/  LDL.LU R26, [R1+0x248c] ;  /* 0x00248c00011a7983 */ /* 0x000ee80000300800 */
[----:B-1----:R-:W4:Y:S04]  /*bcc0*/  LDL R252, [R1+0x23d4] ;  /* 0x0023d40001fc7983 */ /* 0x002f280000100800 */
[----:B------:R-:W2:Y:S01]  /*bcd0*/  LDL.LU R25, [R1+0x2488] ;  /* 0x0024880001197983 */ /* 0x000ea20000300800 */
[----:B------:R-:W-:-:S03]  /*bce0*/  ISETP.GE.AND P5, PT, R20, RZ, PT ;  /* 0x000000ff1400720c */ /* 0x000fc60003fa6270 */
[----:B------:R-:W3:Y:S01]  /*bcf0*/  LDL.LU R24, [R1+0x2484] ;  /* 0x0024840001187983 */ /* 0x000ee20000300800 */
[----:B------:R-:W-:-:S03]  /*bd00*/  @!P1 IMAD.MOV R238, RZ, RZ, -R238 ;  /* 0x000000ffffee9224 */ /* 0x000fc600078e0aee */
        /* <DEDUP_REMOVED lines=8> */
[----:B------:R1:W-:Y:S01]  /*bd90*/  STL [R1+0x2430], R2 ;  /* 0x0024300201007387 */ /* 0x0003e20000100800 */
[----:B------:R-:W-:Y:S01]  /*bda0*/  ISETP.GE.AND P4, PT, R251, RZ, PT ;  /* 0x000000fffb00720c */ /* 0x000fe20003f86270 */
[----:B------:R-:W-:Y:S02]  /*bdb0*/  @!P2 IMAD.MOV R245, RZ, RZ, -R245 ;  /* 0x000000fffff5a224 */ /* 0x000fe400078e0af5 */
[----:B------:R-:W2:Y:S01]  /*bdc0*/  LDL.LU R19, [R1+0x2470] ;  /* 0x0024700001137983 */ /* 0x000ea20000300800 */
[----:B------:R-:W-:-:S03]  /*bdd0*/  ISETP.GE.AND P2, PT, R15, RZ, PT ;  /* 0x000000ff0f00720c */ /* 0x000fc60003f46270 */
[----:B------:R-:W3:Y:S04]  /*bde0*/  LDL R248, [R1+0x17a0] ;  /* 0x0017a00001f87983 */ /* 0x000ee80000100800 */
[----:B------:R-:W2:Y:S04]  /*bdf0*/  LDL R250, [R1+0x17a4] ;  /* 0x0017a40001fa7983 */ /* 0x000ea80000100800 */
[----:B------:R-:W2:Y:S04]  /*be00*/  LDL R251, [R1+0x17ac] ;  /* 0x0017ac0001fb7983 */ /* 0x000ea80000100800 */
[----:B------:R-:W2:Y:S01]  /*be10*/  LDL R15, [R1+0x17a8] ;  /* 0x0017a800010f7983 */ /* 0x000ea20000100800 */
[----:B------:R-:W-:Y:S01]  /*be20*/  @!P5 IMAD.MOV R243, RZ, RZ, -R243 ;  /* 0x000000fffff3d224 */ /* 0x000fe200078e0af3 */
[----:B------:R-:W-:Y:S01]  /*be30*/  ISETP.GE.AND P5, PT, R6, RZ, PT ;  /* 0x000000ff0600720c */ /* 0x000fe20003fa6270 */
[----:B------:R-:W-:Y:S01]  /*be40*/  @!P1 IMAD.MOV R244, RZ, RZ, -R244 ;  /* 0x000000fffff49224 */ /* 0x000fe200078e0af4 */
[----:B------:R-:W-:Y:S01]  /*be50*/  ISETP.GE.AND P1, PT, R5, RZ, PT ;  /* 0x000000ff0500720c */ /* 0x000fe20003f26270 */
[----:B------:R-:W-:Y:S01]  /*be60*/  @!P3 IMAD.MOV R246, RZ, RZ, -R246 ;  /* 0x000000fffff6b224 */ /* 0x000fe200078e0af6 */
[----:B------:R-:W-:Y:S01]  /*be70*/  ISETP.GE.AND P3, PT, R4, RZ, PT ;  /* 0x000000ff0400720c */ /* 0x000fe20003f66270 */
[----:B------:R-:W-:Y:S01]  /*be80*/  @!P4 IMAD.MOV R247, RZ, RZ, -R247 ;  /* 0x000000fffff7c224 */ /* 0x000fe200078e0af7 */
[----:B------:R-:W-:Y:S01]  /*be90*/  ISETP.GE.AND P4, PT, R0, RZ, PT ;  /* 0x000000ff0000720c */ /* 0x000fe20003f86270 */
[----:B------:R-:W2:Y:S01]  /*bea0*/  LDL.LU R6, [R1+0x2c] ;  /* 0x00002c0001067983 */ /* 0x000ea20000300800 */
[----:B------:R-:W-:-:S03]  /*beb0*/  @!P0 IADD3 R237, -R237, RZ, RZ ;  /* 0x000000ffeded8210 */ /* 0x000fc60007ffe1ff */
[----:B------:R-:W2:Y:S02]  /*bec0*/  LDL.LU R5, [R1+0x28] ;  /* 0x0000280001057983 */ /* 0x000ea40000300800 */
[----:B------:R-:W-:Y:S01]  /*bed0*/  @!P5 IMAD.MOV R7, RZ, RZ, -R7 ;  /* 0x000000ffff07d224 */ /* 0x000fe200078e0a07 */
[----:B------:R-:W-:Y:S01]  /*bee0*/  ISETP.GE.AND P5, PT, R18, RZ, PT ;  /* 0x000000ff1200720c */ /* 0x000fe20003fa6270 */
[----:B------:R-:W2:Y:S01]  /*bef0*/  LDL.LU R4, [R1+0x24] ;  /* 0x0000240001047983 */ /* 0x000ea20000300800 */
[----:B------:R-:W-:-:S03]  /*bf00*/  @!P1 IMAD.MOV R8, RZ, RZ, -R8 ;  /* 0x000000ffff089224 */ /* 0x000fc600078e0a08 */
[----:B------:R-:W2:Y:S01]  /*bf10*/  LDL.LU R0, [R1+0x20] ;  /* 0x0000200001007983 */ /* 0x000ea20000300800 */
[----:B------:R-:W-:Y:S01]  /*bf20*/  ISETP.GE.AND P1, PT, R17, RZ, PT ;  /* 0x000000ff1100720c */ /* 0x000fe20003f26270 */
[----:B------:R-:W-:Y:S02]  /*bf30*/  @!P2 IMAD.MOV R9, RZ, RZ, -R9 ;  /* 0x000000ffff09a224 */ /* 0x000fe400078e0a09 */
[----:B-1----:R-:W2:Y:S01]  /*bf40*/  LDL.LU R2, [R1+0x14] ;  /* 0x0000140001027983 */ /* 0x002ea20000300800 */
[----:B------:R-:W-:Y:S01]  /*bf50*/  ISETP.GE.AND P2, PT, R16, RZ, PT ;  /* 0x000000ff1000720c */ /* 0x000fe20003f46270 */
[----:B------:R-:W-:Y:S02]  /*bf60*/  @!P3 IMAD.MOV R10, RZ, RZ, -R10 ;  /* 0x000000ffff0ab224 */ /* 0x000fe400078e0a0a */
[----:B------:R-:W-:Y:S02]  /*bf70*/  @!P4 IMAD.MOV R11, RZ, RZ, -R11 ;  /* 0x000000ffff0bc224 */ /* 0x000fe400078e0a0b */
[----:B------:R-:W-:Y:S01]  /*bf80*/  @!P5 IMAD.MOV R12, RZ, RZ, -R12 ;  /* 0x000000ffff0cd224 */ /* 0x000fe200078e0a0c */
[----:B----4-:R-:W-:-:S02]  /*bf90*/  ISETP.NE.AND P0, PT, R252, RZ, PT ;  /* 0x000000fffc00720c */ /* 0x010fc40003f05270 */
[----:B------:R-:W-:Y:S02]  /*bfa0*/  LOP3.LUT R239, RZ, R252, RZ, 0x33, !PT ;  /* 0x000000fcffef7212 */ /* 0x000fe400078e33ff */
[----:B------:R-:W4:Y:S04]  /*bfb0*/  LDL.LU R252, [R1+0x10] ;  /* 0x0000100001fc7983 */ /* 0x000f280000300800 */
[----:B------:R-:W4:Y:S04]  /*bfc0*/  LDL.LU R18, [R1+0x246c] ;  /* 0x00246c0001127983 */ /* 0x000f280000300800 */
[----:B------:R-:W4:Y:S04]  /*bfd0*/  LDL.LU R17, [R1+0x2468] ;  /* 0x0024680001117983 */ /* 0x000f280000300800 */
[----:B------:R-:W4:Y:S01]  /*bfe0*/  LDL.LU R16, [R1+0x2464] ;  /* 0x0024640001107983 */ /* 0x000f220000300800 */
[----:B---3--:R-:W-:-:S03]  /*bff0*/  ISETP.GE.AND P3, PT, R248, RZ, PT ;  /* 0x000000fff800720c */ /* 0x008fc60003f66270 */
[----:B------:R-:W3:Y:S01]  /*c000*/  LDL.LU R248, [R1+0x2460] ;  /* 0x0024600001f87983 */ /* 0x000ee20000300800 */
[----:B--2---:R-:W-:-:S03]  /*c010*/  ISETP.GE.AND P6, PT, R250, RZ, PT ;  /* 0x000000fffa00720c */ /* 0x004fc60003fc6270 */
[----:B------:R-:W2:Y:S01]  /*c020*/  LDL.LU R250, [R1+0x245c] ;  /* 0x00245c0001fa7983 */ /* 0x000ea20000300800 */
[----:B------:R-:W-:-:S03]  /*c030*/  ISETP.GE.AND P4, PT, R251, RZ, PT ;  /* 0x000000fffb00720c */ /* 0x000fc60003f86270 */
[----:B------:R-:W3:Y:S01]  /*c040*/  LDL.LU R251, [R1+0x2458] ;  /* 0x0024580001fb7983 */ /* 0x000ee20000300800 */
[----:B------:R-:W-:-:S03]  /*c050*/  ISETP.GE.AND P5, PT, R15, RZ, PT ;  /* 0x000000ff0f00720c */ /* 0x000fc60003fa6270 */
[----:B------:R-:W4:Y:S01]  /*c060*/  LDL.LU R15, [R1+0x2454] ;  /* 0x00245400010f7983 */ /* 0x000f220000300800 */
[----:B------:R-:W-:-:S05]  /*c070*/  SEL R249, R239, R249, !P0 ;  /* 0x000000f9eff97207 */ /* 0x000fca0004000000 */
[----:B------:R1:W-:Y:S01]  /*c080*/  STL [R1+0x7c], R249 ;  /* 0x00007cf901007387 */ /* 0x0003e20000100800 */
[C---:B------:R-:W-:Y:S02]  /*c090*/  SEL R6, R239.reuse, R6, !P0 ;  /* 0x00000006ef067207 */ /* 0x040fe40004000000 */
[C---:B------:R-:W-:Y:S01]  /*c0a0*/  SEL R5, R239.reuse, R5, !P0 ;  /* 0x00000005ef057207 */ /* 0x040fe20004000000 */
[----:B-1----:R-:W2:Y:S01]  /*c0b0*/  LDL.LU R249, [R1+0x18] ;  /* 0x0000180001f97983 */ /* 0x002ea20000300800 */
[C---:B------:R-:W-:Y:S02]  /*c0c0*/  SEL R4, R239.reuse, R4, !P0 ;  /* 0x00000004ef047207 */ /* 0x040fe40004000000 */
[C---:B------:R-:W-:Y:S02]  /*c0d0*/  SEL R0, R239.reuse, R0, !P0 ;  /* 0x00000000ef007207 */ /* 0x040fe40004000000 */
[----:B----4-:R-:W-:-:S05]  /*c0e0*/  SEL R15, R239, R15, !P0 ;  /* 0x0000000fef0f7207 */ /* 0x010fca0004000000 */
[----:B------:R1:W-:Y:S04]  /*c0f0*/  STL [R1+0x4fc], R15 ;  /* 0x0004fc0f01007387 */ /* 0x0003e80000100800 */
[----:B-1----:R-:W4:Y:S04]  /*c100*/  LDL.LU R15, [R1+0x1c] ;  /* 0x00001c00010f7983 */ /* 0x002f280000300800 */
[----:B------:R1:W-:Y:S04]  /*c110*/  STL [R1+0x78], R6 ;  /* 0x0000780601007387 */ /* 0x0003e80000100800 */
[----:B-1----:R-:W3:Y:S04]  /*c120*/  LDL.LU R6, [R1+0x2450] ;  /* 0x0024500001067983 */ /* 0x002ee80000300800 */
[----:B------:R1:W-:Y:S04]  /*c130*/  STL [R1+0x74], R5 ;  /* 0x0000740501007387 */ /* 0x0003e80000100800 */
[----:B-1----:R-:W3:Y:S04]  /*c140*/  LDL.LU R5, [R1+0x244c] ;  /* 0x00244c0001057983 */ /* 0x002ee80000300800 */
[----:B------:R1:W-:Y:S04]  /*c150*/  STL [R1+0x70], R4 ;  /* 0x0000700401007387 */ /* 0x0003e80000100800 */
[----:B-1----:R-:W3:Y:S04]  /*c160*/  LDL.LU R4, [R1+0x2448] ;  /* 0x0024480001047983 */ /* 0x002ee80000300800 */
[----:B------:R1:W-:Y:S04]  /*c170*/  STL [R1+0x6c], R0 ;  /* 0x00006c0001007387 */ /* 0x0003e80000100800 */
[----:B-1----:R-:W3:Y:S01]  /*c180*/  LDL.LU R0, [R1+0x2444] ;  /* 0x0024440001007983 */ /* 0x002ee20000300800 */
[----:B------:R-:W-:-:S02]  /*c190*/  SEL R16, R239, R16, !P0 ;  /* 0x00000010ef107207 */ /* 0x000fc40004000000 */
[----:B----4-:R-:W-:-:S05]  /*c1a0*/  SEL R15, R239, R15, !P0 ;  /* 0x0000000fef0f7207 */ /* 0x010fca0004000000 */
[----:B------:R2:W-:Y:S02]  /*c1b0*/  STL [R1+0x68], R15 ;  /* 0x0000680f01007387 */ /* 0x0005e40000100800 */
[C---:B--2---:R-:W-:Y:S02]  /*c1c0*/  SEL R15, R239.reuse, R249, !P0 ;  /* 0x000000f9ef0f7207 */ /* 0x044fe40004000000 */
[C---:B------:R-:W-:Y:S02]  /*c1d0*/  SEL R249, R239.reuse, R2, !P0 ;  /* 0x00000002eff97207 */ /* 0x040fe40004000000 */
[C---:B------:R-:W-:Y:S01]  /*c1e0*/  SEL R2, R239.reuse, R252, !P0 ;  /* 0x000000fcef027207 */ /* 0x040fe20004000000 */
[----:B------:R-:W-:Y:S04]  /*c1f0*/  STL [R1+0x64], R15 ;  /* 0x0000640f01007387 */ /* 0x000fe80000100800 */
[----:B------:R3:W-:Y:S02]  /*c200*/  STL [R1+0x60], R249 ;  /* 0x000060f901007387 */ /* 0x0007e40000100800 */
[----:B---3--:R-:W-:-:S02]  /*c210*/  SEL R249, R239, R251, !P0 ;  /* 0x000000fbeff97207 */ /* 0x008fc40004000000 */
[C---:B------:R-:W-:Y:S02]  /*c220*/  SEL R15, R239.reuse, R0, !P0 ;  /* 0x00000000ef0f7207 */ /* 0x040fe40004000000 */
[----:B------:R-:W2:Y:S04]  /*c230*/  LDL.LU R0, [R1+0x2440] ;  /* 0x0024400001007983 */ /* 0x000ea80000300800 */
[----:B------:R1:W-:Y:S02]  /*c240*/  STL [R1+0x5c], R2 ;  /* 0x00005c0201007387 */ /* 0x0003e40000100800 */
[C---:B-1----:R-:W-:Y:S02]  /*c250*/  SEL R2, R239.reuse, R4, !P0 ;  /* 0x00000004ef027207 */ /* 0x042fe40004000000 */
[----:B------:R-:W3:Y:S04]  /*c260*/  LDL.LU R4, [R1+0x243c] ;  /* 0x00243c0001047983 */ /* 0x000ee80000300800 */
[----:B------:R1:W-:Y:S02]  /*c270*/  STL [R1+0x58], R15 ;  /* 0x0000580f01007387 */ /* 0x0003e40000100800 */
[----:B-1----:R-:W-:-:S02]  /*c280*/  SEL R15, R239, R5, !P0 ;  /* 0x00000005ef0f7207 */ /* 0x002fc40004000000 */
[----:B------:R-:W4:Y:S04]  /*c290*/  LDL.LU R5, [R1+0x2438] ;  /* 0x0024380001057983 */ /* 0x000f280000300800 */
[----:B------:R1:W-:Y:S02]  /*c2a0*/  STL [R1+0x54], R2 ;  /* 0x0000540201007387 */ /* 0x0003e40000100800 */
[C---:B-1----:R-:W-:Y:S02]  /*c2b0*/  SEL R2, R239.reuse, R6, !P0 ;  /* 0x00000006ef027207 */ /* 0x042fe40004000000 */
[----:B------:R-:W2:Y:S04]  /*c2c0*/  LDL.LU R6, [R1+0x2434] ;  /* 0x0024340001067983 */ /* 0x000ea80000300800 */
[----:B------:R1:W-:Y:S04]  /*c2d0*/  STL [R1+0x50], R15 ;  /* 0x0000500f01007387 */ /* 0x0003e80000100800 */
[----:B------:R1:W-:Y:S02]  /*c2e0*/  STL [R1+0x4c], R2 ;  /* 0x00004c0201007387 */ /* 0x0003e40000100800 */
[----:B-1----:R-:W-:-:S02]  /*c2f0*/  SEL R15, R239, R250, !P0 ;  /* 0x000000faef0f7207 */ /* 0x002fc40004000000 */
[----:B------:R-:W-:Y:S01]  /*c300*/  STL [R1+0x48], R249 ;  /* 0x000048f901007387 */ /* 0x000fe20000100800 */
[----:B------:R-:W-:-:S03]  /*c310*/  SEL R2, R239, R248, !P0 ;  /* 0x000000f8ef027207 */ /* 0x000fc60004000000 */
[----:B------:R1:W-:Y:S04]  /*c320*/  STL [R1+0x44], R15 ;  /* 0x0000440f01007387 */ /* 0x0003e80000100800 */
[----:B------:R1:W-:Y:S02]  /*c330*/  STL [R1+0x40], R2 ;  /* 0x0000400201007387 */ /* 0x0003e40000100800 */
[C---:B-1----:R-:W-:Y:S02]  /*c340*/  SEL R15, R239.reuse, R17, !P0 ;  /* 0x00000011ef0f7207 */ /* 0x042fe40004000000 */
[----:B------:R1:W-:Y:S01]  /*c350*/  STL [R1+0x3c], R16 ;  /* 0x00003c1001007387 */ /* 0x0003e20000100800 */
[----:B------:R-:W-:-:S03]  /*c360*/  SEL R2, R239, R18, !P0 ;  /* 0x00000012ef027207 */ /* 0x000fc60004000000 */
[----:B------:R1:W-:Y:S02]  /*c370*/  STL [R1+0x38], R15 ;  /* 0x0000380f01007387 */ /* 0x0003e40000100800 */
[C---:B-1----:R-:W-:Y:S02]  /*c380*/  SEL R16, R239.reuse, R19, !P0 ;  /* 0x00000013ef107207 */ /* 0x042fe40004000000 */
[----:B------:R1:W-:Y:S01]  /*c390*/  STL [R1+0x34], R2 ;  /* 0x0000340201007387 */ /* 0x0003e20000100800 */
[----:B------:R-:W-:-:S03]  /*c3a0*/  SEL R15, R239, R20, !P0 ;  /* 0x00000014ef0f7207 */ /* 0x000fc60004000000 */
[----:B------:R1:W-:Y:S04]  /*c3b0*/  STL [R1+0x30], R16 ;  /* 0x0000301001007387 */ /* 0x0003e80000100800 */
[----:B------:R1:W-:Y:S02]  /*c3c0*/  STL [R1+0x2c], R15 ;  /* 0x00002c0f01007387 */ /* 0x0003e40000100800 */
[C---:B-1----:R-:W-:Y:S02]  /*c3d0*/  SEL R2, R239.reuse, R21, !P0 ;  /* 0x00000015ef027207 */ /* 0x042fe40004000000 */
[----:B------:R-:W-:-:S03]  /*c3e0*/  SEL R16, R239, R22, !P0 ;  /* 0x00000016ef107207 */ /* 0x000fc60004000000 */
        /* <DEDUP_REMOVED lines=8> */
[----:B------:R1:W-:Y:S01]  /*c470*/  STL [R1+0x18], R16 ;  /* 0x0000181001007387 */ /* 0x0003e20000100800 */
[C---:B------:R-:W-:Y:S02]  /*c480*/  SEL R250, R239.reuse, R33, !P0 ;  /* 0x00000021effa7207 */ /* 0x040fe40004000000 */
[C---:B------:R-:W-:Y:S01]  /*c490*/  SEL R249, R239.reuse, R34, !P0 ;  /* 0x00000022eff97207 */ /* 0x040fe20004000000 */
[----:B------:R1:W-:Y:S02]  /*c4a0*/  STL [R1+0x14], R15 ;  /* 0x0000140f01007387 */ /* 0x0003e40000100800 */
[C---:B-1----:R-:W-:Y:S02]  /*c4b0*/  SEL R2, R239.reuse, R27, !P0 ;  /* 0x0000001bef027207 */ /* 0x042fe40004000000 */
[C---:B------:R-:W-:Y:S02]  /*c4c0*/  SEL R33, R239.reuse, R38, !P0 ;  /* 0x00000026ef217207 */ /* 0x040fe40004000000 */
[----:B------:R-:W-:-:S02]  /*c4d0*/  SEL R16, R239, R28, !P0 ;  /* 0x0000001cef107207 */ /* 0x000fc40004000000 */
[C---:B------:R-:W-:Y:S02]  /*c4e0*/  SEL R248, R239.reuse, R35, !P0 ;  /* 0x00000023eff87207 */ /* 0x040fe40004000000 */
[C---:B------:R-:W-:Y:S02]  /*c4f0*/  SEL R15, R239.reuse, R29, !P0 ;  /* 0x0000001def0f7207 */ /* 0x040fe40004000000 */
[C---:B------:R-:W-:Y:S02]  /*c500*/  SEL R34, R239.reuse, R37, !P0 ;  /* 0x00000025ef227207 */ /* 0x040fe40004000000 */
[C---:B------:R-:W-:Y:S01]  /*c510*/  SEL R38, R239.reuse, R157, !P0 ;  /* 0x0000009def267207 */ /* 0x040fe20004000000 */
[----:B------:R-:W-:Y:S01]  /*c520*/  STL [R1+0x10], R2 ;  /* 0x0000100201007387 */ /* 0x000fe20000100800 */
[C---:B------:R-:W-:Y:S02]  /*c530*/  SEL R35, R239.reuse, R36, !P0 ;  /* 0x00000024ef237207 */ /* 0x040fe40004000000 */
[C---:B------:R-:W-:Y:S01]  /*c540*/  SEL R37, R239.reuse, R158, !P0 ;  /* 0x0000009eef257207 */ /* 0x040fe20004000000 */
[----:B------:R-:W-:Y:S01]  /*c550*/  STL [R1+0xc], R16 ;  /* 0x00000c1001007387 */ /* 0x000fe20000100800 */
[----:B------:R-:W-:-:S03]  /*c560*/  SEL R36, R239, R159, !P0 ;  /* 0x0000009fef247207 */ /* 0x000fc60004000000 */
[----:B------:R-:W-:Y:S04]  /*c570*/  STL [R1+0x8], R15 ;  /* 0x0000080f01007387 */ /* 0x000fe80000100800 */
[----:B------:R1:W-:Y:S04]  /*c580*/  STL [R1+0x4f8], R38 ;  /* 0x0004f82601007387 */ /* 0x0003e80000100800 */
[----:B------:R1:W-:Y:S04]  /*c590*/  STL [R1+0x4f4], R37 ;  /* 0x0004f42501007387 */ /* 0x0003e80000100800 */
[----:B------:R1:W-:Y:S02]  /*c5a0*/  STL [R1+0x4f0], R36 ;  /* 0x0004f02401007387 */ /* 0x0003e40000100800 */
[----:B-1----:R-:W-:-:S02]  /*c5b0*/  SEL R38, R239, R160, !P0 ;  /* 0x000000a0ef267207 */ /* 0x002fc40004000000 */
        /* <DEDUP_REMOVED lines=46> */
[----:B------:R3:W-:Y:S01]  /*c8a0*/  STL [R1+0x490], R36 ;  /* 0x0004902401007387 */ /* 0x0007e20000100800 */
[C---:B-1----:R-:W-:Y:S02]  /*c8b0*/  SEL R38, R239.reuse, R184, !P0 ;  /* 0x000000b8ef267207 */ /* 0x042fe40004000000 */
[----:B---3--:R-:W-:-:S03]  /*c8c0*/  SEL R37, R239, R185, !P0 ;  /* 0x000000b9ef257207 */ /* 0x008fc60004000000 */
[----:B------:R1:W-:Y:S01]  /*c8d0*/  STL [R1+0x48c], R38 ;  /* 0x00048c2601007387 */ /* 0x0003e20000100800 */
[----:B------:R-:W-:-:S03]  /*c8e0*/  SEL R36, R239, R186, !P0 ;  /* 0x000000baef247207 */ /* 0x000fc60004000000 */
[----:B------:R3:W-:Y:S04]  /*c8f0*/  STL [R1+0x488], R37 ;  /* 0x0004882501007387 */ /* 0x0007e80000100800 */
[----:B------:R4:W-:Y:S01]  /*c900*/  STL [R1+0x484], R36 ;  /* 0x0004842401007387 */ /* 0x0009e20000100800 */
[C---:B-1----:R-:W-:Y:S02]  /*c910*/  SEL R38, R239.reuse, R187, !P0 ;  /* 0x000000bbef267207 */ /* 0x042fe40004000000 */
[----:B---3--:R-:W-:-:S03]  /*c920*/  SEL R37, R239, R188, !P0 ;  /* 0x000000bcef257207 */ /* 0x008fc60004000000 */
[----:B------:R1:W-:Y:S01]  /*c930*/  STL [R1+0x480], R38 ;  /* 0x0004802601007387 */ /* 0x0003e20000100800 */
[----:B----4-:R-:W-:-:S03]  /*c940*/  SEL R36, R239, R189, !P0 ;  /* 0x000000bdef247207 */ /* 0x010fc60004000000 */
        /* <DEDUP_REMOVED lines=10> */
[----:B------:R-:W-:Y:S01]  /*c9f0*/  STL [R1+0x468], R38 ;  /* 0x0004682601007387 */ /* 0x000fe20000100800 */
[----:B----4-:R-:W-:-:S03]  /*ca00*/  SEL R36, R239, R195, !P0 ;  /* 0x000000c3ef247207 */ /* 0x010fc60004000000 */
[----:B------:R-:W-:Y:S04]  /*ca10*/  STL [R1+0x464], R37 ;  /* 0x0004642501007387 */ /* 0x000fe80000100800 */
[----:B------:R1:W-:Y:S04]  /*ca20*/  STL [R1+0x460], R36 ;  /* 0x0004602401007387 */ /* 0x0003e80000100800 */
[----:B-1----:R-:W3:Y:S01]  /*ca30*/  LDL R36, [R1+0x23d0] ;  /* 0x0023d00001247983 */ /* 0x002ee20000100800 */
[----:B------:R-:W-:Y:S02]  /*ca40*/  @!P1 IMAD.MOV R13, RZ, RZ, -R13 ;  /* 0x000000ffff0d9224 */ /* 0x000fe400078e0a0d */
[----:B------:R-:W-:Y:S01]  /*ca50*/  @!P2 IMAD.MOV R14, RZ, RZ, -R14 ;  /* 0x000000ffff0ea224 */ /* 0x000fe200078e0a0e */
[----:B------:R-:W-:-:S02]  /*ca60*/  SEL R38, R239, R196, !P0 ;  /* 0x000000c4ef267207 */ /* 0x000fc40004000000 */
[C---:B------:R-:W-:Y:S02]  /*ca70*/  SEL R2, R239.reuse, R30, !P0 ;  /* 0x0000001eef027207 */ /* 0x040fe40004000000 */
[C---:B------:R-:W-:Y:S02]  /*ca80*/  SEL R252, R239.reuse, R31, !P0 ;  /* 0x0000001feffc7207 */ /* 0x040fe40004000000 */
[C---:B------:R-:W-:Y:S02]  /*ca90*/  SEL R251, R239.reuse, R32, !P0 ;  /* 0x00000020effb7207 */ /* 0x040fe40004000000 */
[C---:B------:R-:W-:Y:S02]  /*caa0*/  SEL R37, R239.reuse, R197, !P0 ;  /* 0x000000c5ef257207 */ /* 0x040fe40004000000 */
[C---:B------:R-:W-:Y:S02]  /*cab0*/  SEL R196, R239.reuse, R199, !P0 ;  /* 0x000000c7efc47207 */ /* 0x040fe40004000000 */
        /* <DEDUP_REMOVED lines=161> */
[C---:B------:R-:W-:Y:S01]  /*d4d0*/  SEL R209, R239.reuse, R243, !P0 ;  /* 0x000000f3efd17207 */ /* 0x040fe20004000000 */
[----:B------:R1:W-:Y:S01]  /*d4e0*/  STL [R1+0x45c], R38 ;  /* 0x00045c2601007387 */ /* 0x0003e20000100800 */
[C---:B------:R-:W-:Y:S01]  /*d4f0*/  SEL R211, R239.reuse, R244, !P0 ;  /* 0x000000f4efd37207 */ /* 0x040fe20004000000 */
[----:B--2---:R-:W-:Y:S01]  /*d500*/  @!P3 IMAD.MOV R6, RZ, RZ, -R6 ;  /* 0x000000ffff06b224 */ /* 0x004fe200078e0a06 */
        /* <DEDUP_REMOVED lines=10> */
[----:B------:R-:W-:Y:S01]  /*d5b0*/  SEL R233, R239, R14, !P0 ;  /* 0x0000000eefe97207 */ /* 0x000fe20004000000 */
[----:B------:R2:W-:Y:S01]  /*d5c0*/  STL [R1+0x458], R37 ;  /* 0x0004582501007387 */ /* 0x0005e20000100800 */
[----:B---3--:R-:W-:Y:S01]  /*d5d0*/  ISETP.NE.AND P0, PT, R36, RZ, PT ;  /* 0x000000ff2400720c */ /* 0x008fe20003f05270 */
[----:B------:R-:W-:Y:S01]  /*d5e0*/  @!P6 IMAD.MOV R5, RZ, RZ, -R5 ;  /* 0x000000ffff05e224 */ /* 0x000fe200078e0a05 */
[----:B------:R-:W-:Y:S01]  /*d5f0*/  LOP3.LUT R7, RZ, R36, RZ, 0x33, !PT ;  /* 0x00000024ff077212 */ /* 0x000fe200078e33ff */
[----:B------:R-:W3:Y:S01]  /*d600*/  LDL.LU R165, [R1+0x7c] ;  /* 0x00007c0001a57983 */ /* 0x000ee20000300800 */
[----:B------:R-:W-:Y:S01]  /*d610*/  @!P5 IMAD.MOV R4, RZ, RZ, -R4 ;  /* 0x000000ffff04d224 */ /* 0x000fe200078e0a04 */
[----:B------:R-:W4:Y:S01]  /*d620*/  LDC R242, c[0x0][0x230] ;  /* 0x00008c00fff27b82 */ /* 0x000f220000000800 */
[----:B------:R-:W1:Y:S01]  /*d630*/  S2R R36, SR_TID.X ;  /* 0x0000000000247919 */ /* 0x000e620000002100 */
[----:B------:R-:W4:Y:S01]  /*d640*/  LDL.LU R164, [R1+0x78] ;  /* 0x0000780001a47983 */ /* 0x000f220000300800 */
[----:B------:R-:W-:-:S05]  /*d650*/  IMAD R142, R142, UR5, RZ ;  /* 0x000000058e8e7c24 */ /* 0x000fca000f8e02ff */
[----:B------:R-:W4:Y:S01]  /*d660*/  LDC R243, c[0x0][0x230] ;  /* 0x00008c00fff37b82 */ /* 0x000f220000000800 */
[----:B------:R-:W4:Y:S04]  /*d670*/  LDL.LU R163, [R1+0x74] ;  /* 0x0000740001a37983 */ /* 0x000f280000300800 */
[----:B------:R-:W4:Y:S03]  /*d680*/  LDL.LU R162, [R1+0x70] ;  /* 0x0000700001a27983 */ /* 0x000f260000300800 */
[----:B------:R-:W4:Y:S01]  /*d690*/  LDC R244, c[0x0][0x230] ;  /* 0x00008c00fff47b82 */ /* 0x000f220000000800 */
[----:B------:R-:W4:Y:S04]  /*d6a0*/  LDL.LU R161, [R1+0x6c] ;  /* 0x00006c0001a17983 */ /* 0x000f280000300800 */
[----:B------:R-:W4:Y:S03]  /*d6b0*/  LDL.LU R160, [R1+0x68] ;  /* 0x0000680001a07983 */ /* 0x000f260000300800 */
[----:B------:R-:W4:Y:S01]  /*d6c0*/  LDC R245, c[0x0][0x230] ;  /* 0x00008c00fff57b82 */ /* 0x000f220000000800 */
[----:B------:R-:W4:Y:S04]  /*d6d0*/  LDL.LU R159, [R1+0x64] ;  /* 0x00006400019f7983 */ /* 0x000f280000300800 */
        /* <DEDUP_REMOVED lines=18> */
[----:B------:R-:W4:Y:S01]  /*d800*/  LDL.LU R40, [R1+0x18] ;  /* 0x0000180001287983 */ /* 0x000f220000300800 */
[----:B-1----:R-:W-:-:S03]  /*d810*/  LOP3.LUT R36, R36, 0x1f, RZ, 0xc0, !PT ;  /* 0x0000001f24247812 */ /* 0x002fc600078ec0ff */
[----:B------:R-:W4:Y:S02]  /*d820*/  LDL.LU R39, [R1+0x14] ;  /* 0x0000140001277983 */ /* 0x000f240000300800 */
[----:B------:R-:W-:Y:S02]  /*d830*/  IMAD R3, R36, R3, RZ ;  /* 0x0000000324037224 */ /* 0x000fe400078e02ff */
[----:B------:R-:W4:Y:S04]  /*d840*/  LDL.LU R38, [R1+0x10] ;  /* 0x0000100001267983 */ /* 0x000f280000300800 */
[----:B--2---:R-:W2:Y:S04]  /*d850*/  LDL.LU R37, [R1+0xc] ;  /* 0x00000c0001257983 */ /* 0x004ea80000300800 */
[----:B------:R-:W2:Y:S01]  /*d860*/  LDL.LU R36, [R1+0x8] ;  /* 0x0000080001247983 */ /* 0x000ea20000300800 */
[----:B------:R-:W-:Y:S01]  /*d870*/  IMAD.MOV.U32 R8, RZ, RZ, R0 ;  /* 0x000000ffff087224 */ /* 0x000fe200078e0000 */
[----:B------:R-:W-:-:S02]  /*d880*/  SEL R0, R7, R6, !P0 ;  /* 0x0000000607007207 */ /* 0x000fc40004000000 */
[----:B------:R-:W-:Y:S01]  /*d890*/  SEL R6, R7, R5, !P0 ;  /* 0x0000000507067207 */ /* 0x000fe20004000000 */
[----:B------:R-:W-:-:S04]  /*d8a0*/  @!P4 IMAD.MOV R8, RZ, RZ, -R8 ;  /* 0x000000ffff08c224 */ /* 0x000fc800078e0a08 */
[----:B------:R-:W-:Y:S01]  /*d8b0*/  IMAD R6, R6, UR4, RZ ;  /* 0x0000000406067c24 */ /* 0x000fe2000f8e02ff */
[C---:B------:R-:W-:Y:S02]  /*d8c0*/  SEL R4, R7.reuse, R4, !P0 ;  /* 0x0000000407047207 */ /* 0x040fe40004000000 */
[----:B------:R-:W-:Y:S02]  /*d8d0*/  SEL R8, R7, R8, !P0 ;  /* 0x0000000807087207 */ /* 0x000fe40004000000 */
[----:B------:R-:W-:Y:S01]  /*d8e0*/  LEA R234, P1, R6, UR6, 0x2 ;  /* 0x0000000606ea7c11 */ /* 0x000fe2000f8210ff */
[----:B------:R-:W-:Y:S02]  /*d8f0*/  IMAD R0, R0, UR4, RZ ;  /* 0x0000000400007c24 */ /* 0x000fe4000f8e02ff */
[----:B------:R-:W-:Y:S01]  /*d900*/  IMAD R7, R4, UR4, RZ ;  /* 0x0000000404077c24 */ /* 0x000fe2000f8e02ff */
[----:B------:R-:W-:Y:S01]  /*d910*/  LEA.HI.X.SX32 R235, R6, UR7, 0x2, P1 ;  /* 0x0000000706eb7c11 */ /* 0x000fe200088f16ff */
[----:B------:R-:W-:Y:S01]  /*d920*/  IMAD R8, R8, UR4, RZ ;  /* 0x0000000408087c24 */ /* 0x000fe2000f8e02ff */
[----:B------:R-:W1:Y:S01]  /*d930*/  LDC R6, c[0x0][0x230] ;  /* 0x00008c00ff067b82 */ /* 0x000e620000000800 */
[----:B------:R-:W-:Y:S01]  /*d940*/  ULDC UR4, c[0x0][0x240] ;  /* 0x0000900000047ab9 */ /* 0x000fe20000000800 */
[----:B------:R-:W-:-:S02]  /*d950*/  LEA R4, P0, R0, UR6, 0x2 ;  /* 0x0000000600047c11 */ /* 0x000fc4000f8010ff */
[----:B------:R-:W-:Y:S01]  /*d960*/  LEA R232, P4, R3, UR8, 0x2 ;  /* 0x0000000803e87c11 */ /* 0x000fe2000f8810ff */
[----:B------:R-:W-:Y:S01]  /*d970*/  IMAD R13, R58, UR4, RZ ;  /* 0x000000043a0d7c24 */ /* 0x000fe2000f8e02ff */
[----:B------:R-:W-:Y:S02]  /*d980*/  LEA.HI.X.SX32 R5, R0, UR7, 0x2, P0 ;  /* 0x0000000700057c11 */ /* 0x000fe400080f16ff */
[----:B------:R-:W-:Y:S02]  /*d990*/  LEA R236, P2, R7, UR6, 0x2 ;  /* 0x0000000607ec7c11 */ /* 0x000fe4000f8410ff */
[----:B------:R-:W-:Y:S01]  /*d9a0*/  LEA R238, P3, R8, UR6, 0x2 ;  /* 0x0000000608ee7c11 */ /* 0x000fe2000f8610ff */
[----:B------:R-:W-:Y:S01]  /*d9b0*/  IMAD R12, R59, UR4, RZ ;  /* 0x000000043b0c7c24 */ /* 0x000fe2000f8e02ff */
[----:B------:R-:W-:Y:S01]  /*d9c0*/  LEA.HI.X.SX32 R0, R3, UR9, 0x2, P4 ;  /* 0x0000000903007c11 */ /* 0x000fe2000a0f16ff */
[----:B------:R-:W-:Y:S01]  /*d9d0*/  IMAD R9, R62, UR4, RZ ;  /* 0x000000043e097c24 */ /* 0x000fe2000f8e02ff */
[----:B------:R-:W-:Y:S01]  /*d9e0*/  LEA.HI.X.SX32 R237, R7, UR7, 0x2, P2 ;  /* 0x0000000707ed7c11 */ /* 0x000fe200090f16ff */
[----:B------:R-:W-:Y:S01]  /*d9f0*/  IMAD R7, R64, UR4, RZ ;  /* 0x0000000440077c24 */ /* 0x000fe2000f8e02ff */
[----:B------:R-:W-:Y:S01]  /*da00*/  LEA.HI.X.SX32 R239, R8, UR7, 0x2, P3 ;  /* 0x0000000708ef7c11 */ /* 0x000fe200098f16ff */
[----:B------:R-:W-:Y:S01]  /*da10*/  IMAD R11, R60, UR4, RZ ;  /* 0x000000043c0b7c24 */ /* 0x000fe2000f8e02ff */
[----:B------:R-:W2:Y:S01]  /*da20*/  LDC R3, c[0x0][0x230] ;  /* 0x00008c00ff037b82 */ /* 0x000ea20000000800 */
[----:B------:R-:W-:Y:S01]  /*da30*/  IMAD R8, R63, UR4, RZ ;  /* 0x000000043f087c24 */ /* 0x000fe2000f8e02ff */
[----:B------:R-:W-:Y:S01]  /*da40*/  ULDC UR6, c[0x0][0x240] ;  /* 0x0000900000067ab9 */ /* 0x000fe20000000800 */
[----:B-1----:R-:W-:Y:S01]  /*da50*/  VIADD R241, R6, 0xffffffff ;  /* 0xffffffff06f17836 */ /* 0x002fe20000000000 */
[----:B------:R-:W-:Y:S01]  /*da60*/  ULDC UR7, c[0x0][0x240] ;  /* 0x0000900000077ab9 */ /* 0x000fe20000000800 */
[----:B------:R-:W-:Y:S01]  /*da70*/  IMAD R6, R65, UR4, RZ ;  /* 0x0000000441067c24 */ /* 0x000fe2000f8e02ff */
[----:B------:R-:W-:Y:S01]  /*da80*/  ULDC UR8, c[0x0][0x240] ;  /* 0x0000900000087ab9 */ /* 0x000fe20000000800 */
[----:B------:R-:W-:Y:S01]  /*da90*/  IMAD R10, R61, UR4, RZ ;  /* 0x000000043d0a7c24 */ /* 0x000fe2000f8e02ff */
[----:B------:R-:W-:Y:S01]  /*daa0*/  ULDC UR9, c[0x0][0x240] ;  /* 0x0000900000097ab9 */ /* 0x000fe20000000800 */
[----:B------:R-:W-:-:S02]  /*dab0*/  IMAD R14, R57, UR4, RZ ;  /* 0x00000004390e7c24 */ /* 0x000fc4000f8e02ff */
[----:B------:R-:W-:Y:S02]  /*dac0*/  IMAD R34, R34, UR4, RZ ;  /* 0x0000000422227c24 */ /* 0x000fe4000f8e02ff */
[----:B------:R-:W-:Y:S02]  /*dad0*/  IMAD R35, R35, UR4, RZ ;  /* 0x0000000423237c24 */ /* 0x000fe4000f8e02ff */
[----:B------:R-:W-:Y:S02]  /*dae0*/  IMAD R33, R33, UR4, RZ ;  /* 0x0000000421217c24 */ /* 0x000fe4000f8e02ff */
[----:B------:R-:W-:Y:S02]  /*daf0*/  IMAD R31, R31, UR4, RZ ;  /* 0x000000041f1f7c24 */ /* 0x000fe4000f8e02ff */
[----:B------:R-:W-:Y:S02]  /*db00*/  IMAD R32, R32, UR4, RZ ;  /* 0x0000000420207c24 */ /* 0x000fe4000f8e02ff */
        /* <DEDUP_REMOVED lines=16> */
[----:B---3--:R-:W-:-:S05]  /*dc10*/  IMAD R171, R165, UR4, RZ ;  /* 0x00000004a5ab7c24 */ /* 0x008fca000f8e02ff */
[----:B------:R-:W-:Y:S01]  /*dc20*/  LEA R246, P0, R171, R232, 0x2 ;  /* 0x000000e8abf67211 */ /* 0x000fe200078010ff */
[----:B----4-:R-:W-:-:S03]  /*dc30*/  IMAD R170, R164, UR4, RZ ;  /* 0x00000004a4aa7c24 */ /* 0x010fc6000f8e02ff */
[----:B------:R-:W-:Y:S01]  /*dc40*/  LEA.HI.X.SX32 R247, R171, R0, 0x2, P0 ;  /* 0x00000000abf77211 */ /* 0x000fe200000f16ff */
[----:B------:R-:W-:Y:S02]  /*dc50*/  IMAD R169, R163, UR4, RZ ;  /* 0x00000004a3a97c24 */ /* 0x000fe4000f8e02ff */
[----:B------:R-:W-:-:S03]  /*dc60*/  IMAD R168, R162, UR4, RZ ;  /* 0x00000004a2a87c24 */ /* 0x000fc6000f8e02ff */
[-C--:B------:R-:W-:Y:S01]  /*dc70*/  LEA R58, P4, R169, R232.reuse, 0x2 ;  /* 0x000000e8a93a7211 */ /* 0x080fe200078810ff */
[----:B------:R-:W-:Y:S02]  /*dc80*/  IMAD R167, R161, UR4, RZ ;  /* 0x00000004a1a77c24 */ /* 0x000fe4000f8e02ff */
[----:B------:R-:W-:Y:S02]  /*dc90*/  IMAD R165, R159, UR4, RZ ;  /* 0x000000049fa57c24 */ /* 0x000fe4000f8e02ff */
[----:B------:R-:W-:Y:S02]  /*dca0*/  IMAD R164, R158, UR4, RZ ;  /* 0x000000049ea47c24 */ /* 0x000fe4000f8e02ff */
[----:B------:R-:W-:Y:S01]  /*dcb0*/  IMAD R166, R160, UR4, RZ ;  /* 0x00000004a0a67c24 */ /* 0x000fe2000f8e02ff */
[----:B------:R-:W-:Y:S01]  /*dcc0*/  LEA R64, P2, R167, R232, 0x2 ;  /* 0x000000e8a7407211 */ /* 0x000fe200078410ff */
[----:B------:R-:W-:Y:S02]  /*dcd0*/  IMAD R163, R157, UR4, RZ ;  /* 0x000000049da37c24 */ /* 0x000fe4000f8e02ff */
[----:B------:R-:W-:-:S02]  /*dce0*/  IMAD R162, R56, UR4, RZ ;  /* 0x0000000438a27c24 */ /* 0x000fc4000f8e02ff */
[----:B------:R-:W-:Y:S02]  /*dcf0*/  IMAD R159, R53, UR4, RZ ;  /* 0x00000004359f7c24 */ /* 0x000fe4000f8e02ff */
[----:B------:R-:W-:Y:S02]  /*dd00*/  IMAD R158, R52, UR4, RZ ;  /* 0x00000004349e7c24 */ /* 0x000fe4000f8e02ff */
[----:B------:R-:W-:Y:S01]  /*dd10*/  IMAD R160, R54, UR4, RZ ;  /* 0x0000000436a07c24 */ /* 0x000fe2000f8e02ff */
[----:B------:R-:W-:Y:S01]  /*dd20*/  LEA.HI.X.SX32 R59, R169, R0, 0x2, P4 ;  /* 0x00000000a93b7211 */ /* 0x000fe200020f16ff */
[----:B------:R-:W-:Y:S02]  /*dd30*/  IMAD R157, R51, UR4, RZ ;  /* 0x00000004339d7c24 */ /* 0x000fe4000f8e02ff */
[----:B------:R-:W-:Y:S02]  /*dd40*/  IMAD R56, R50, UR4, RZ ;  /* 0x0000000432387c24 */ /* 0x000fe4000f8e02ff */
[----:B------:R-:W-:-:S02]  /*dd50*/  IMAD R53, R47, UR4, RZ ;  /* 0x000000042f357c24 */ /* 0x000fc4000f8e02ff */
[----:B------:R-:W-:Y:S02]  /*dd60*/  IMAD R52, R46, UR4, RZ ;  /* 0x000000042e347c24 */ /* 0x000fe4000f8e02ff */
[----:B------:R-:W-:Y:S01]  /*dd70*/  IMAD R54, R48, UR4, RZ ;  /* 0x0000000430367c24 */ /* 0x000fe2000f8e02ff */
[----:B------:R-:W-:Y:S01]  /*dd80*/  LEA R62, P5, R165, R232, 0x2 ;  /* 0x000000e8a53e7211 */ /* 0x000fe200078a10ff */
[----:B------:R-:W-:Y:S02]  /*dd90*/  IMAD R161, R55, UR4, RZ ;  /* 0x0000000437a17c24 */ /* 0x000fe4000f8e02ff */
[----:B------:R-:W-:Y:S02]  /*dda0*/  IMAD R50, R44, UR4, RZ ;  /* 0x000000042c327c24 */ /* 0x000fe4000f8e02ff */
[----:B------:R-:W-:Y:S02]  /*ddb0*/  IMAD R47, R41, UR4, RZ ;  /* 0x00000004292f7c24 */ /* 0x000fe4000f8e02ff */
[----:B------:R-:W-:-:S02]  /*ddc0*/  IMAD R41, R2, UR4, RZ ;  /* 0x0000000402297c24 */ /* 0x000fc4000f8e02ff */
[----:B------:R-:W-:Y:S01]  /*ddd0*/  IMAD R46, R40, UR4, RZ ;  /* 0x00000004282e7c24 */ /* 0x000fe2000f8e02ff */
[----:B------:R-:W3:Y:S01]  /*dde0*/  LDL.LU R2, [R1+0x2430] ;  /* 0x0024300001027983 */ /* 0x000ee20000300800 */
[----:B------:R-:W-:-:S03]  /*ddf0*/  IMAD R40, R252, UR4, RZ ;  /* 0x00000004fc287c24 */ /* 0x000fc6000f8e02ff */
[----:B------:R-:W4:Y:S04]  /*de00*/  LDL.LU R252, [R1+0x242c] ;  /* 0x00242c0001fc7983 */ /* 0x000f280000300800 */
[----:B------:R1:W-:Y:S01]  /*de10*/  STL.64 [R1+0x450], R246 ;  /* 0x000450f601007387 */ /* 0x0003e20000100a00 */
[----:B------:R-:W-:Y:S02]  /*de20*/  IMAD R44, R38, UR4, RZ ;  /* 0x00000004262c7c24 */ /* 0x000fe4000f8e02ff */
[----:B------:R-:W-:Y:S02]  /*de30*/  IMAD R48, R42, UR4, RZ ;  /* 0x000000042a307c24 */ /* 0x000fe4000f8e02ff */
[----:B------:R-:W-:Y:S01]  /*de40*/  IMAD R38, R250, UR4, RZ ;  /* 0x00000004fa267c24 */ /* 0x000fe2000f8e02ff */
[----:B------:R-:W-:-:S02]  /*de50*/  LEA R250, P3, R168, R232, 0x2 ;  /* 0x000000e8a8fa7211 */ /* 0x000fc400078610ff */
[----:B-1----:R-:W-:Y:S01]  /*de60*/  LEA R246, P0, R170, R232, 0x2 ;  /* 0x000000e8aaf67211 */ /* 0x002fe200078010ff */
[----:B--2---:R-:W-:-:S03]  /*de70*/  IMAD R42, R36, UR4, RZ ;  /* 0x00000004242a7c24 */ /* 0x004fc6000f8e02ff */
[----:B------:R-:W-:Y:S01]  /*de80*/  LEA.HI.X.SX32 R247, R170, R0, 0x2, P0 ;  /* 0x00000000aaf77211 */ /* 0x000fe200000f16ff */
[----:B------:R-:W-:Y:S02]  /*de90*/  IMAD R51, R45, UR4, RZ ;  /* 0x000000042d337c24 */ /* 0x000fe4000f8e02ff */
[----:B------:R-:W-:Y:S01]  /*dea0*/  IMAD R36, R248, UR4, RZ ;  /* 0x00000004f8247c24 */ /* 0x000fe2000f8e02ff */
[-C--:B------:R-:W-:Y:S01]  /*deb0*/  LEA R248, P6, R166, R232.reuse, 0x2 ;  /* 0x000000e8a6f87211 */ /* 0x080fe200078c10ff */
[----:B------:R-:W-:Y:S01]  /*dec0*/  IMAD R55, R49, UR4, RZ ;  /* 0x0000000431377c24 */ /* 0x000fe2000f8e02ff */
[----:B------:R-:W-:Y:S01]  /*ded0*/  LEA R60, P1, R164, R232, 0x2 ;  /* 0x000000e8a43c7211 */ /* 0x000fe200078210ff */
[----:B------:R-:W-:Y:S01]  /*dee0*/  IMAD R45, R39, UR4, RZ ;  /* 0x00000004272d7c24 */ /* 0x000fe2000f8e02ff */
[----:B------:R-:W-:Y:S01]  /*def0*/  STL.64 [R1+0x448], R246 ;  /* 0x000448f601007387 */ /* 0x000fe20000100a00 */
[----:B------:R-:W-:Y:S01]  /*df00*/  IMAD R49, R43, UR4, RZ ;  /* 0x000000042b317c24 */ /* 0x000fe2000f8e02ff */
[-C--:B------:R-:W-:Y:S01]  /*df10*/  LEA.HI.X.SX32 R65, R167, R0.reuse, 0x2, P2 ;  /* 0x00000000a7417211 */ /* 0x080fe200010f16ff */
[----:B------:R-:W-:Y:S01]  /*df20*/  IMAD R39, R251, UR4, RZ ;  /* 0x00000004fb277c24 */ /* 0x000fe2000f8e02ff */
[----:B------:R1:W-:Y:S01]  /*df30*/  STL.64 [R1+0x440], R58 ;  /* 0x0004403a01007387 */ /* 0x0003e20000100a00 */
[----:B------:R-:W-:Y:S01]  /*df40*/  IMAD R43, R37, UR4, RZ ;  /* 0x00000004252b7c24 */ /* 0x000fe2000f8e02ff */
[-C--:B------:R-:W-:Y:S01]  /*df50*/  LEA.HI.X.SX32 R251, R168, R0.reuse, 0x2, P3 ;  /* 0x00000000a8fb7211 */ /* 0x080fe200018f16ff */
[----:B------:R-:W-:Y:S01]  /*df60*/  IMAD R37, R249, UR4, RZ ;  /* 0x00000004f9257c24 */ /* 0x000fe2000f8e02ff */
[----:B------:R-:W-:-:S02]  /*df70*/  LEA.HI.X.SX32 R63, R165, R0, 0x2, P5 ;  /* 0x00000000a53f7211 */ /* 0x000fc400028f16ff */
[-C--:B------:R-:W-:Y:S01]  /*df80*/  LEA.HI.X.SX32 R249, R166, R0.reuse, 0x2, P6 ;  /* 0x00000000a6f97211 */ /* 0x080fe200030f16ff */
[----:B------:R2:W-:Y:S01]  /*df90*/  STL.64 [R1+0x430], R64 ;  /* 0x0004304001007387 */ /* 0x0005e20000100a00 */
[----:B------:R-:W-:Y:S02]  /*dfa0*/  LEA.HI.X.SX32 R61, R164, R0, 0x2, P1 ;  /* 0x00000000a43d7211 */ /* 0x000fe400008f16ff */
[CC--:B-1----:R-:W-:Y:S01]  /*dfb0*/  LEA R58, P4, R162.reuse, R232.reuse, 0x2 ;  /* 0x000000e8a23a7211 */ /* 0x0c2fe200078810ff */
[----:B------:R-:W-:Y:S01]  /*dfc0*/  STL.64 [R1+0x438], R250 ;  /* 0x000438fa01007387 */ /* 0x000fe20000100a00 */
[----:B------:R-:W-:Y:S02]  /*dfd0*/  LEA R246, P0, R163, R232, 0x2 ;  /* 0x000000e8a3f67211 */ /* 0x000fe400078010ff */
[----:B------:R-:W-:Y:S01]  /*dfe0*/  LEA.HI.X.SX32 R59, R162, R0, 0x2, P4 ;  /* 0x00000000a23b7211 */ /* 0x000fe200020f16ff */
[----:B------:R1:W-:Y:S01]  /*dff0*/  STL.64 [R1+0x420], R62 ;  /* 0x0004203e01007387 */ /* 0x0003e20000100a00 */
[----:B------:R-:W-:-:S02]  /*e000*/  LEA R170, P3, R161, R232, 0x2 ;  /* 0x000000e8a1aa7211 */ /* 0x000fc400078610ff */
[CC--:B--2---:R-:W-:Y:S01]  /*e010*/  LEA R64, P2, R160.reuse, R232.reuse, 0x2 ;  /* 0x000000e8a0407211 */ /* 0x0c4fe200078410ff */
[----:B------:R-:W-:Y:S01]  /*e020*/  STL.64 [R1+0x428], R248 ;  /* 0x000428f801007387 */ /* 0x000fe20000100a00 */
[----:B------:R-:W-:Y:S02]  /*e030*/  LEA R168, P6, R159, R232, 0x2 ;  /* 0x000000e89fa87211 */ /* 0x000fe400078c10ff */
[-C--:B------:R-:W-:Y:S01]  /*e040*/  LEA.HI.X.SX32 R247, R163, R0.reuse, 0x2, P0 ;  /* 0x00000000a3f77211 */ /* 0x080fe200000f16ff */
[----:B------:R2:W-:Y:S01]  /*e050*/  STL.64 [R1+0x418], R60 ;  /* 0x0004183c01007387 */ /* 0x0005e20000100a00 */
[----:B------:R-:W-:Y:S02]  /*e060*/  LEA.HI.X.SX32 R65, R160, R0, 0x2, P2 ;  /* 0x00000000a0417211 */ /* 0x000fe400010f16ff */
[----:B-1----:R-:W-:Y:S01]  /*e070*/  LEA R62, P5, R158, R232, 0x2 ;  /* 0x000000e89e3e7211 */ /* 0x002fe200078a10ff */
[----:B------:R1:W-:Y:S01]  /*e080*/  STL.64 [R1+0x408], R58 ;  /* 0x0004083a01007387 */ /* 0x0003e20000100a00 */
[----:B------:R-:W-:-:S02]  /*e090*/  LEA.HI.X.SX32 R171, R161, R0, 0x2, P3 ;  /* 0x00000000a1ab7211 */ /* 0x000fc400018f16ff */
[----:B------:R-:W-:Y:S02]  /*e0a0*/  LEA.HI.X.SX32 R63, R158, R0, 0x2, P5 ;  /* 0x000000009e3f7211 */ /* 0x000fe400028f16ff */
[----:B--2---:R-:W-:Y:S01]  /*e0b0*/  LEA R60, P1, R157, R232, 0x2 ;  /* 0x000000e89d3c7211 */ /* 0x004fe200078210ff */
[----:B------:R-:W-:Y:S01]  /*e0c0*/  STL.64 [R1+0x410], R246 ;  /* 0x000410f601007387 */ /* 0x000fe20000100a00 */
[----:B------:R-:W-:Y:S02]  /*e0d0*/  LEA.HI.X.SX32 R169, R159, R0, 0x2, P6 ;  /* 0x000000009fa97211 */ /* 0x000fe400030f16ff */
[----:B-1----:R-:W-:Y:S01]  /*e0e0*/  LEA R58, P4, R55, R232, 0x2 ;  /* 0x000000e8373a7211 */ /* 0x002fe200078810ff */
[----:B------:R1:W-:Y:S01]  /*e0f0*/  STL.64 [R1+0x3f8], R64 ;  /* 0x0003f84001007387 */ /* 0x0003e20000100a00 */
[----:B------:R-:W-:Y:S02]  /*e100*/  LEA.HI.X.SX32 R61, R157, R0, 0x2, P1 ;  /* 0x000000009d3d7211 */ /* 0x000fe400008f16ff */
[----:B------:R-:W-:Y:S01]  /*e110*/  LEA R166, P0, R56, R232, 0x2 ;  /* 0x000000e838a67211 */ /* 0x000fe200078010ff */
[----:B------:R-:W-:Y:S01]  /*e120*/  STL.64 [R1+0x400], R170 ;  /* 0x000400aa01007387 */ /* 0x000fe20000100a00 */
[----:B------:R-:W-:-:S02]  /*e130*/  LEA.HI.X.SX32 R59, R55, R0, 0x2, P4 ;  /* 0x00000000373b7211 */ /* 0x000fc400020f16ff */
[-C--:B------:R-:W-:Y:S01]  /*e140*/  LEA R164, P3, R54, R232.reuse, 0x2 ;  /* 0x000000e836a47211 */ /* 0x080fe200078610ff */
[----:B------:R2:W-:Y:S01]  /*e150*/  STL.64 [R1+0x3e8], R62 ;  /* 0x0003e83e01007387 */ /* 0x0005e20000100a00 */
[-C--:B------:R-:W-:Y:S02]  /*e160*/  LEA R162, P6, R52, R232.reuse, 0x2 ;  /* 0x000000e834a27211 */ /* 0x080fe400078c10ff */
[C---:B-1----:R-:W-:Y:S01]  /*e170*/  LEA R64, P2, R53.reuse, R232, 0x2 ;  /* 0x000000e835407211 */ /* 0x042fe200078410ff */
[----:B------:R-:W-:Y:S01]  /*e180*/  STL.64 [R1+0x3f0], R168 ;  /* 0x0003f0a801007387 */ /* 0x000fe20000100a00 */
[-C--:B------:R-:W-:Y:S02]  /*e190*/  LEA.HI.X.SX32 R167, R56, R0.reuse, 0x2, P0 ;  /* 0x0000000038a77211 */ /* 0x080fe400000f16ff */
[----:B------:R-:W-:Y:S01]  /*e1a0*/  LEA.HI.X.SX32 R65, R53, R0, 0x2, P2 ;  /* 0x0000000035417211 */ /* 0x000fe200010f16ff */
[----:B------:R1:W-:Y:S01]  /*e1b0*/  STL.64 [R1+0x3e0], R60 ;  /* 0x0003e03c01007387 */ /* 0x0003e20000100a00 */
[----:B--2---:R-:W-:-:S03]  /*e1c0*/  LEA R62, P5, R51, R232, 0x2 ;  /* 0x000000e8333e7211 */ /* 0x004fc600078a10ff */
[----:B------:R2:W-:Y:S01]  /*e1d0*/  STL.64 [R1+0x3d0], R58 ;  /* 0x0003d03a01007387 */ /* 0x0005e20000100a00 */
[-C--:B------:R-:W-:Y:S02]  /*e1e0*/  LEA.HI.X.SX32 R165, R54, R0.reuse, 0x2, P3 ;  /* 0x0000000036a57211 */ /* 0x080fe400018f16ff */
[----:B------:R-:W-:Y:S01]  /*e1f0*/  LEA.HI.X.SX32 R63, R51, R0, 0x2, P5 ;  /* 0x00000000333f7211 */ /* 0x000fe200028f16ff */
[----:B------:R-:W-:Y:S01]  /*e200*/  STL.64 [R1+0x3d8], R166 ;  /* 0x0003d8a601007387 */ /* 0x000fe20000100a00 */
[-C--:B------:R-:W-:Y:S02]  /*e210*/  LEA R160, P0, R49, R232.reuse, 0x2 ;  /* 0x000000e831a07211 */ /* 0x080fe400078010ff */
[----:B-1----:R-:W-:Y:S02]  /*e220*/  LEA R60, P1, R50, R232, 0x2 ;  /* 0x000000e8323c7211 */ /* 0x002fe400078210ff */
[----:B------:R-:W-:Y:S02]  /*e230*/  LEA.HI.X.SX32 R163, R52, R0, 0x2, P6 ;  /* 0x0000000034a37211 */ /* 0x000fe400030f16ff */
[-C--:B--2---:R-:W-:Y:S01]  /*e240*/  LEA R58, P4, R48, R232.reuse, 0x2 ;  /* 0x000000e8303a7211 */ /* 0x084fe200078810ff */
[----:B------:R1:W-:Y:S01]  /*e250*/  STL.64 [R1+0x3c0], R64 ;  /* 0x0003c04001007387 */ /* 0x0003e20000100a00 */
[----:B------:R-:W-:-:S02]  /*e260*/  LEA R158, P3, R47, R232, 0x2 ;  /* 0x000000e82f9e7211 */ /* 0x000fc400078610ff */
[----:B------:R-:W-:Y:S01]  /*e270*/  LEA.HI.X.SX32 R61, R50, R0, 0x2, P1 ;  /* 0x00000000323d7211 */ /* 0x000fe200008f16ff */
[----:B------:R-:W-:Y:S01]  /*e280*/  STL.64 [R1+0x3c8], R164 ;  /* 0x0003c8a401007387 */ /* 0x000fe20000100a00 */
[----:B------:R-:W-:Y:S02]  /*e290*/  LEA R56, P6, R45, R232, 0x2 ;  /* 0x000000e82d387211 */ /* 0x000fe400078c10ff */
[-C--:B------:R-:W-:Y:S01]  /*e2a0*/  LEA.HI.X.SX32 R59, R48, R0.reuse, 0x2, P4 ;  /* 0x00000000303b7211 */ /* 0x080fe200020f16ff */
[----:B------:R2:W-:Y:S01]  /*e2b0*/  STL.64 [R1+0x3b0], R62 ;  /* 0x0003b03e01007387 */ /* 0x0005e20000100a00 */
[-C--:B------:R-:W-:Y:S02]  /*e2c0*/  LEA.HI.X.SX32 R161, R49, R0.reuse, 0x2, P0 ;  /* 0x0000000031a17211 */ /* 0x080fe400000f16ff */
[----:B------:R-:W-:Y:S01]  /*e2d0*/  LEA.HI.X.SX32 R159, R47, R0, 0x2, P3 ;  /* 0x000000002f9f7211 */ /* 0x000fe200018f16ff */
[----:B------:R-:W-:Y:S01]  /*e2e0*/  STL.64 [R1+0x3b8], R162 ;  /* 0x0003b8a201007387 */ /* 0x000fe20000100a00 */
[----:B-1----:R-:W-:-:S02]  /*e2f0*/  LEA R64, P2, R46, R232, 0x2 ;  /* 0x000000e82e407211 */ /* 0x002fc400078410ff */
[----:B------:R-:W-:Y:S01]  /*e300*/  LEA R54, P0, R42, R232, 0x2 ;  /* 0x000000e82a367211 */ /* 0x000fe200078010ff */
[----:B------:R1:W-:Y:S01]  /*e310*/  STL.64 [R1+0x3a8], R60 ;  /* 0x0003a83c01007387 */ /* 0x0003e20000100a00 */
[----:B------:R-:W-:Y:S02]  /*e320*/  LEA.HI.X.SX32 R57, R45, R0, 0x2, P6 ;  /* 0x000000002d397211 */ /* 0x000fe400030f16ff */
[-C--:B--2---:R-:W-:Y:S01]  /*e330*/  LEA R62, P5, R44, R232.reuse, 0x2 ;  /* 0x000000e82c3e7211 */ /* 0x084fe200078a10ff */
[----:B------:R2:W-:Y:S01]  /*e340*/  STL.64 [R1+0x398], R58 ;  /* 0x0003983a01007387 */ /* 0x0005e20000100a00 */
[----:B------:R-:W-:Y:S02]  /*e350*/  LEA R52, P3, R40, R232, 0x2 ;  /* 0x000000e828347211 */ /* 0x000fe400078610ff */
[-C--:B------:R-:W-:Y:S01]  /*e360*/  LEA.HI.X.SX32 R65, R46, R0.reuse, 0x2, P2 ;  /* 0x000000002e417211 */ /* 0x080fe200010f16ff */
[----:B------:R-:W-:Y:S01]  /*e370*/  STL.64 [R1+0x3a0], R160 ;  /* 0x0003a0a001007387 */ /* 0x000fe20000100a00 */
[----:B------:R-:W-:-:S02]  /*e380*/  LEA.HI.X.SX32 R63, R44, R0, 0x2, P5 ;  /* 0x000000002c3f7211 */ /* 0x000fc400028f16ff */
[-C--:B-1----:R-:W-:Y:S01]  /*e390*/  LEA R60, P1, R43, R232.reuse, 0x2 ;  /* 0x000000e82b3c7211 */ /* 0x082fe200078210ff */
[----:B------:R-:W-:Y:S01]  /*e3a0*/  STL.64 [R1+0x390], R158 ;  /* 0x0003909e01007387 */ /* 0x000fe20000100a00 */
[----:B------:R-:W-:Y:S02]  /*e3b0*/  LEA R50, P2, R39, R232, 0x2 ;  /* 0x000000e827327211 */ /* 0x000fe400078410ff */
[----:B------:R-:W-:Y:S02]  /*e3c0*/  LEA.HI.X.SX32 R55, R42, R0, 0x2, P0 ;  /* 0x000000002a377211 */ /* 0x000fe400000f16ff */
[-C--:B--2---:R-:W-:Y:S01]  /*e3d0*/  LEA R58, P4, R41, R232.reuse, 0x2 ;  /* 0x000000e8293a7211 */ /* 0x084fe200078810ff */
[----:B------:R1:W-:Y:S01]  /*e3e0*/  STL.64 [R1+0x380], R56 ;  /* 0x0003803801007387 */ /* 0x0003e20000100a00 */
[----:B------:R-:W-:Y:S02]  /*e3f0*/  LEA R48, P5, R37, R232, 0x2 ;  /* 0x000000e825307211 */ /* 0x000fe400078a10ff */
[-C--:B------:R-:W-:Y:S01]  /*e400*/  LEA.HI.X.SX32 R61, R43, R0.reuse, 0x2, P1 ;  /* 0x000000002b3d7211 */ /* 0x080fe200008f16ff */
[----:B------:R-:W-:Y:S01]  /*e410*/  STL.64 [R1+0x388], R64 ;  /* 0x0003884001007387 */ /* 0x000fe20000100a00 */
[----:B------:R-:W-:-:S02]  /*e420*/  LEA.HI.X.SX32 R53, R40, R0, 0x2, P3 ;  /* 0x0000000028357211 */ /* 0x000fc400018f16ff */
[----:B------:R-:W-:Y:S01]  /*e430*/  LEA R46, P1, R36, R232, 0x2 ;  /* 0x000000e8242e7211 */ /* 0x000fe200078210ff */
[----:B------:R-:W-:Y:S01]  /*e440*/  STL.64 [R1+0x378], R62 ;  /* 0x0003783e01007387 */ /* 0x000fe20000100a00 */
[----:B------:R-:W-:Y:S02]  /*e450*/  LEA.HI.X.SX32 R59, R41, R0, 0x2, P4 ;  /* 0x00000000293b7211 */ /* 0x000fe400020f16ff */
[----:B-1----:R-:W-:Y:S01]  /*e460*/  LEA R56, P6, R38, R232, 0x2 ;  /* 0x000000e826387211 */ /* 0x002fe200078c10ff */
[----:B------:R1:W-:Y:S01]  /*e470*/  STL.64 [R1+0x368], R54 ;  /* 0x0003683601007387 */ /* 0x0003e20000100a00 */
[-C--:B------:R-:W-:Y:S02]  /*e480*/  LEA.HI.X.SX32 R51, R39, R0.reuse, 0x2, P2 ;  /* 0x0000000027337211 */ /* 0x080fe400010f16ff */
[----:B------:R-:W-:Y:S01]  /*e490*/  LEA.HI.X.SX32 R49, R37, R0, 0x2, P5 ;  /* 0x0000000025317211 */ /* 0x000fe200028f16ff */
[----:B------:R-:W-:Y:S01]  /*e4a0*/  STL.64 [R1+0x370], R60 ;  /* 0x0003703c01007387 */ /* 0x000fe20000100a00 */
[----:B------:R-:W-:-:S02]  /*e4b0*/  LEA R44, P4, R34, R232, 0x2 ;  /* 0x000000e8222c7211 */ /* 0x000fc400078810ff */
[-C--:B------:R-:W-:Y:S01]  /*e4c0*/  LEA.HI.X.SX32 R57, R38, R0.reuse, 0x2, P6 ;  /* 0x0000000026397211 */ /* 0x080fe200030f16ff */
[----:B------:R2:W-:Y:S01]  /*e4d0*/  STL.64 [R1+0x358], R52 ;  /* 0x0003583401007387 */ /* 0x0005e20000100a00 */
[----:B------:R-:W-:Y:S02]  /*e4e0*/  LEA.HI.X.SX32 R47, R36, R0, 0x2, P1 ;  /* 0x00000000242f7211 */ /* 0x000fe400008f16ff */
[-C--:B-1----:R-:W-:Y:S01]  /*e4f0*/  LEA R54, P0, R35, R232.reuse, 0x2 ;  /* 0x000000e823367211 */ /* 0x082fe200078010ff */
[----:B------:R-:W-:Y:S01]  /*e500*/  STL.64 [R1+0x360], R58 ;  /* 0x0003603a01007387 */ /* 0x000fe20000100a00 */
[----:B------:R-:W-:Y:S02]  /*e510*/  LEA R42, P6, R31, R232, 0x2 ;  /* 0x000000e81f2a7211 */ /* 0x000fe400078c10ff */
[----:B------:R-:W-:Y:S01]  /*e520*/  LEA.HI.X.SX32 R45, R34, R0, 0x2, P4 ;  /* 0x00000000222d7211 */ /* 0x000fe200020f16ff */
[----:B------:R1:W-:Y:S01]  /*e530*/  STL.64 [R1+0x350], R50 ;  /* 0x0003503201007387 */ /* 0x0003e20000100a00 */
[----:B--2---:R-:W-:-:S03]  /*e540*/  LEA R52, P3, R33, R232, 0x2 ;  /* 0x000000e821347211 */ /* 0x004fc600078610ff */
[----:B------:R2:W-:Y:S01]  /*e550*/  STL.64 [R1+0x340], R48 ;  /* 0x0003403001007387 */ /* 0x0005e20000100a00 */
[----:B------:R-:W-:Y:S02]  /*e560*/  LEA.HI.X.SX32 R55, R35, R0, 0x2, P0 ;  /* 0x0000000023377211 */ /* 0x000fe400000f16ff */
[----:B------:R-:W-:Y:S01]  /*e570*/  LEA R40, P0, R28, R232, 0x2 ;  /* 0x000000e81c287211 */ /* 0x000fe200078010ff */
[----:B------:R-:W-:Y:S01]  /*e580*/  STL.64 [R1+0x348], R56 ;  /* 0x0003483801007387 */ /* 0x000fe20000100a00 */
[----:B------:R-:W-:Y:S02]  /*e590*/  LEA.HI.X.SX32 R53, R33, R0, 0x2, P3 ;  /* 0x0000000021357211 */ /* 0x000fe400018f16ff */
[----:B-1----:R-:W-:Y:S01]  /*e5a0*/  LEA R50, P2, R32, R232, 0x2 ;  /* 0x000000e820327211 */ /* 0x002fe200078410ff */
[----:B------:R1:W-:Y:S01]  /*e5b0*/  STL.64 [R1+0x338], R46 ;  /* 0x0003382e01007387 */ /* 0x0003e20000100a00 */
[----:B------:R-:W-:Y:S02]  /*e5c0*/  LEA.HI.X.SX32 R43, R31, R0, 0x2, P6 ;  /* 0x000000001f2b7211 */ /* 0x000fe400030f16ff */
[-C--:B--2---:R-:W-:Y:S01]  /*e5d0*/  LEA R48, P5, R30, R232.reuse, 0x2 ;  /* 0x000000e81e307211 */ /* 0x084fe200078a10ff */
[----:B------:R2:W-:Y:S01]  /*e5e0*/  STL.64 [R1+0x328], R44 ;  /* 0x0003282c01007387 */ /* 0x0005e20000100a00 */
[----:B------:R-:W-:-:S02]  /*e5f0*/  LEA R38, P3, R26, R232, 0x2 ;  /* 0x000000e81a267211 */ /* 0x000fc400078610ff */
[-C--:B------:R-:W-:Y:S01]  /*e600*/  LEA.HI.X.SX32 R51, R32, R0.reuse, 0x2, P2 ;  /* 0x0000000020337211 */ /* 0x080fe200010f16ff */
[----:B------:R-:W-:Y:S01]  /*e610*/  STL.64 [R1+0x330], R54 ;  /* 0x0003303601007387 */ /* 0x000fe20000100a00 */
[----:B------:R-:W-:Y:S02]  /*e620*/  LEA.HI.X.SX32 R49, R30, R0, 0x2, P5 ;  /* 0x000000001e317211 */ /* 0x000fe400028f16ff */
[----:B-1----:R-:W-:Y:S01]  /*e630*/  LEA R46, P1, R29, R232, 0x2 ;  /* 0x000000e81d2e7211 */ /* 0x002fe200078210ff */
[----:B------:R-:W-:Y:S01]  /*e640*/  STL.64 [R1+0x320], R52 ;  /* 0x0003203401007387 */ /* 0x000fe20000100a00 */
[----:B------:R-:W-:Y:S02]  /*e650*/  LEA.HI.X.SX32 R41, R28, R0, 0x2, P0 ;  /* 0x000000001c297211 */ /* 0x000fe400000f16ff */
[-C--:B--2---:R-:W-:Y:S01]  /*e660*/  LEA R44, P4, R27, R232.reuse, 0x2 ;  /* 0x000000e81b2c7211 */ /* 0x084fe200078810ff */
[----:B------:R1:W-:Y:S01]  /*e670*/  STL.64 [R1+0x310], R42 ;  /* 0x0003102a01007387 */ /* 0x0003e20000100a00 */
[----:B------:R-:W-:-:S02]  /*e680*/  LEA R36, P2, R25, R232, 0x2 ;  /* 0x000000e819247211 */ /* 0x000fc400078410ff */
[----:B------:R-:W-:Y:S01]  /*e690*/  LEA.HI.X.SX32 R47, R29, R0, 0x2, P1 ;  /* 0x000000001d2f7211 */ /* 0x000fe200008f16ff */
[----:B------:R-:W-:Y:S01]  /*e6a0*/  STL.64 [R1+0x318], R50 ;  /* 0x0003183201007387 */ /* 0x000fe20000100a00 */
[----:B------:R-:W-:Y:S02]  /*e6b0*/  LEA R34, P5, R23, R232, 0x2 ;  /* 0x000000e817227211 */ /* 0x000fe400078a10ff */
[----:B------:R-:W-:Y:S01]  /*e6c0*/  LEA.HI.X.SX32 R39, R26, R0, 0x2, P3 ;  /* 0x000000001a277211 */ /* 0x000fe200018f16ff */
[----:B------:R-:W-:Y:S01]  /*e6d0*/  STL.64 [R1+0x308], R48 ;  /* 0x0003083001007387 */ /* 0x000fe20000100a00 */
[----:B------:R-:W-:Y:S02]  /*e6e0*/  LEA R32, P1, R22, R232, 0x2 ;  /* 0x000000e816207211 */ /* 0x000fe400078210ff */
[----:B------:R-:W-:Y:S02]  /*e6f0*/  LEA.HI.X.SX32 R45, R27, R0, 0x2, P4 ;  /* 0x000000001b2d7211 */ /* 0x000fe400020f16ff */
[----:B-1----:R-:W-:Y:S01]  /*e700*/  LEA R42, P6, R24, R232, 0x2 ;  /* 0x000000e8182a7211 */ /* 0x002fe200078c10ff */
[----:B------:R1:W-:Y:S01]  /*e710*/  STL.64 [R1+0x2f8], R40 ;  /* 0x0002f82801007387 */ /* 0x0003e20000100a00 */
[----:B------:R-:W-:-:S02]  /*e720*/  LEA.HI.X.SX32 R37, R25, R0, 0x2, P2 ;  /* 0x0000000019257211 */ /* 0x000fc400010f16ff */
[----:B------:R-:W-:Y:S01]  /*e730*/  LEA R30, P4, R20, R232, 0x2 ;  /* 0x000000e8141e7211 */ /* 0x000fe200078810ff */
[----:B------:R-:W-:Y:S01]  /*e740*/  STL.64 [R1+0x300], R46 ;  /* 0x0003002e01007387 */ /* 0x000fe20000100a00 */
[-C--:B------:R-:W-:Y:S02]  /*e750*/  LEA.HI.X.SX32 R35, R23, R0.reuse, 0x2, P5 ;  /* 0x0000000017237211 */ /* 0x080fe400028f16ff */
[-C--:B------:R-:W-:Y:S01]  /*e760*/  LEA.HI.X.SX32 R43, R24, R0.reuse, 0x2, P6 ;  /* 0x00000000182b7211 */ /* 0x080fe200030f16ff */
[----:B------:R2:W-:Y:S01]  /*e770*/  STL.64 [R1+0x2e8], R38 ;  /* 0x0002e82601007387 */ /* 0x0005e20000100a00 */
[----:B------:R-:W-:Y:S02]  /*e780*/  LEA.HI.X.SX32 R33, R22, R0, 0x2, P1 ;  /* 0x0000000016217211 */ /* 0x000fe400008f16ff */
[-C--:B-1----:R-:W-:Y:S01]  /*e790*/  LEA R40, P0, R21, R232.reuse, 0x2 ;  /* 0x000000e815287211 */ /* 0x082fe200078010ff */
[----:B------:R-:W-:Y:S01]  /*e7a0*/  STL.64 [R1+0x2f0], R44 ;  /* 0x0002f02c01007387 */ /* 0x000fe20000100a00 */
[----:B------:R-:W-:-:S02]  /*e7b0*/  LEA R28, P6, R17, R232, 0x2 ;  /* 0x000000e8111c7211 */ /* 0x000fc400078c10ff */
        /* <DEDUP_REMOVED lines=17> */
[-C--:B-1----:R-:W-:Y:S01]  /*e8d0*/  LEA R32, P1, R15, R232.reuse, 0x2 ;  /* 0x000000e80f207211 */ /* 0x082fe200078210ff */
[----:B------:R-:W-:Y:S01]  /*e8e0*/  STL.64 [R1+0x2b0], R38 ;  /* 0x0002b02601007387 */ /* 0x000fe20000100a00 */
[-C--:B------:R-:W-:Y:S02]  /*e8f0*/  LEA R22, P2, R11, R232.reuse, 0x2 ;  /* 0x000000e80b167211 */ /* 0x080fe400078410ff */
[----:B--2---:R-:W-:Y:S01]  /*e900*/  LEA R30, P4, R13, R232, 0x2 ;  /* 0x000000e80d1e7211 */ /* 0x004fe200078810ff */
[----:B------:R1:W-:Y:S01]  /*e910*/  STL.64 [R1+0x2a0], R28 ;  /* 0x0002a01c01007387 */ /* 0x0003e20000100a00 */
[----:B------:R-:W-:-:S02]  /*e920*/  LEA.HI.X.SX32 R27, R14, R0, 0x2, P0 ;  /* 0x000000000e1b7211 */ /* 0x000fc400000f16ff */
[----:B------:R-:W-:Y:S02]  /*e930*/  LEA R18, P5, R9, R232, 0x2 ;  /* 0x000000e809127211 */ /* 0x000fe400078a10ff */
[-C--:B------:R-:W-:Y:S01]  /*e940*/  LEA.HI.X.SX32 R33, R15, R0.reuse, 0x2, P1 ;  /* 0x000000000f217211 */ /* 0x080fe200008f16ff */
[----:B------:R-:W-:Y:S01]  /*e950*/  VIADD R240, R3, 0xfffffffb ;  /* 0xfffffffb03f07836 */ /* 0x000fe20000000000 */
[----:B------:R-:W-:Y:S01]  /*e960*/  LEA.HI.X.SX32 R25, R12, R0, 0x2, P3 ;  /* 0x000000000c197211 */ /* 0x000fe200018f16ff */
[----:B------:R-:W-:Y:S01]  /*e970*/  STL.64 [R1+0x2a8], R36 ;  /* 0x0002a82401007387 */ /* 0x000fe20000100a00 */
[----:B------:R-:W-:Y:S01]  /*e980*/  LEA R16, P1, R8, R232, 0x2 ;  /* 0x000000e808107211 */ /* 0x000fe200078210ff */
[----:B------:R-:W-:Y:S01]  /*e990*/  IMAD R3, R66, UR4, RZ ;  /* 0x0000000442037c24 */ /* 0x000fe2000f8e02ff */
[----:B------:R-:W-:Y:S02]  /*e9a0*/  LEA.HI.X.SX32 R31, R13, R0, 0x2, P4 ;  /* 0x000000000d1f7211 */ /* 0x000fe400020f16ff */
[----:B-1----:R-:W-:Y:S01]  /*e9b0*/  LEA R28, P6, R10, R232, 0x2 ;  /* 0x000000e80a1c7211 */ /* 0x002fe200078c10ff */
[----:B------:R-:W-:Y:S01]  /*e9c0*/  STL.64 [R1+0x298], R34 ;  /* 0x0002982201007387 */ /* 0x000fe20000100a00 */
[-C--:B------:R-:W-:Y:S01]  /*e9d0*/  LEA.HI.X.SX32 R23, R11, R0.reuse, 0x2, P2 ;  /* 0x000000000b177211 */ /* 0x080fe200010f16ff */
[----:B------:R-:W-:Y:S01]  /*e9e0*/  IMAD R68, R68, UR4, RZ ;  /* 0x0000000444447c24 */ /* 0x000fe2000f8e02ff */
[-C--:B------:R-:W-:Y:S01]  /*e9f0*/  LEA.HI.X.SX32 R19, R9, R0.reuse, 0x2, P5 ;  /* 0x0000000009137211 */ /* 0x080fe200028f16ff */
[----:B------:R1:W-:Y:S01]  /*ea00*/  STL.64 [R1+0x288], R26 ;  /* 0x0002881a01007387 */ /* 0x0003e20000100a00 */
[----:B------:R-:W-:Y:S01]  /*ea10*/  IMAD R67, R67, UR4, RZ ;  /* 0x0000000443437c24 */ /* 0x000fe2000f8e02ff */
[----:B------:R-:W-:Y:S01]  /*ea20*/  LEA.HI.X.SX32 R29, R10, R0, 0x2, P6 ;  /* 0x000000000a1d7211 */ /* 0x000fe200030f16ff */
[----:B------:R-:W-:Y:S01]  /*ea30*/  IMAD R69, R69, UR4, RZ ;  /* 0x0000000445457c24 */ /* 0x000fe2000f8e02ff */
[----:B------:R-:W-:Y:S01]  /*ea40*/  STL.64 [R1+0x290], R32 ;  /* 0x0002902001007387 */ /* 0x000fe20000100a00 */
[----:B------:R-:W-:Y:S01]  /*ea50*/  LEA R20, P4, R6, R232, 0x2 ;  /* 0x000000e806147211 */ /* 0x000fe200078810ff */
[----:B------:R-:W-:Y:S01]  /*ea60*/  IMAD R70, R70, UR4, RZ ;  /* 0x0000000446467c24 */ /* 0x000fe2000f8e02ff */
[----:B------:R-:W-:Y:S01]  /*ea70*/  LEA.HI.X.SX32 R17, R8, R0, 0x2, P1 ;  /* 0x0000000008117211 */ /* 0x000fe200008f16ff */
[----:B------:R2:W-:Y:S01]  /*ea80*/  STL.64 [R1+0x278], R24 ;  /* 0x0002781801007387 */ /* 0x0005e20000100a00 */
[----:B------:R-:W-:Y:S01]  /*ea90*/  IMAD R71, R71, UR4, RZ ;  /* 0x0000000447477c24 */ /* 0x000fe2000f8e02ff */
[----:B------:R-:W-:-:S02]  /*eaa0*/  LEA R12, P6, R68, R232, 0x2 ;  /* 0x000000e8440c7211 */ /* 0x000fc400078c10ff */
[----:B-1----:R-:W-:Y:S01]  /*eab0*/  LEA R26, P0, R7, R232, 0x2 ;  /* 0x000000e8071a7211 */ /* 0x002fe200078010ff */
[----:B------:R-:W-:Y:S01]  /*eac0*/  STL.64 [R1+0x280], R30 ;  /* 0x0002801e01007387 */ /* 0x000fe20000100a00 */
[----:B------:R-:W-:-:S03]  /*ead0*/  LEA.HI.X.SX32 R21, R6, R0, 0x2, P4 ;  /* 0x0000000006157211 */ /* 0x000fc600020f16ff */
[----:B------:R1:W-:Y:S01]  /*eae0*/  STL.64 [R1+0x270], R22 ;  /* 0x0002701601007387 */ /* 0x0003e20000100a00 */
[----:B--2---:R-:W-:-:S03]  /*eaf0*/  LEA R24, P3, R3, R232, 0x2 ;  /* 0x000000e803187211 */ /* 0x004fc600078610ff */
[----:B------:R2:W-:Y:S01]  /*eb00*/  STL.64 [R1+0x260], R18 ;  /* 0x0002601201007387 */ /* 0x0005e20000100a00 */
[----:B------:R-:W-:Y:S01]  /*eb10*/  IMAD R73, R73, UR4, RZ ;  /* 0x0000000449497c24 */ /* 0x000fe2000f8e02ff */
[-C--:B------:R-:W-:Y:S02]  /*eb20*/  LEA.HI.X.SX32 R27, R7, R0.reuse, 0x2, P0 ;  /* 0x00000000071b7211 */ /* 0x080fe400000f16ff */
[----:B------:R-:W-:Y:S01]  /*eb30*/  STL.64 [R1+0x268], R28 ;  /* 0x0002681c01007387 */ /* 0x000fe20000100a00 */
[----:B------:R-:W-:Y:S01]  /*eb40*/  IMAD R72, R72, UR4, RZ ;  /* 0x0000000448487c24 */ /* 0x000fe2000f8e02ff */
[----:B------:R-:W-:Y:S02]  /*eb50*/  LEA.HI.X.SX32 R25, R3, R0, 0x2, P3 ;  /* 0x0000000003197211 */ /* 0x000fe400018f16ff */
[-C--:B-1----:R-:W-:Y:S01]  /*eb60*/  LEA R22, P2, R67, R232.reuse, 0x2 ;  /* 0x000000e843167211 */ /* 0x082fe200078410ff */
[----:B------:R1:W-:Y:S01]  /*eb70*/  STL.64 [R1+0x258], R16 ;  /* 0x0002581001007387 */ /* 0x0003e20000100a00 */
[----:B------:R-:W-:Y:S01]  /*eb80*/  IMAD R74, R74, UR4, RZ ;  /* 0x000000044a4a7c24 */ /* 0x000fe2000f8e02ff */
[-C--:B--2---:R-:W-:Y:S01]  /*eb90*/  LEA R18, P5, R69, R232.reuse, 0x2 ;  /* 0x000000e845127211 */ /* 0x084fe200078a10ff */
[----:B------:R-:W-:Y:S01]  /*eba0*/  IMAD R75, R75, UR4, RZ ;  /* 0x000000044b4b7c24 */ /* 0x000fe2000f8e02ff */
[----:B------:R-:W-:-:S02]  /*ebb0*/  LEA R14, P0, R71, R232, 0x2 ;  /* 0x000000e8470e7211 */ /* 0x000fc400078010ff */
[-C--:B------:R-:W-:Y:S01]  /*ebc0*/  LEA.HI.X.SX32 R13, R68, R0.reuse, 0x2, P6 ;  /* 0x00000000440d7211 */ /* 0x080fe200030f16ff */
[----:B------:R2:W-:Y:S01]  /*ebd0*/  STL.64 [R1+0x248], R20 ;  /* 0x0002481401007387 */ /* 0x0005e20000100a00 */
[----:B------:R-:W-:Y:S02]  /*ebe0*/  LEA.HI.X.SX32 R23, R67, R0, 0x2, P2 ;  /* 0x0000000043177211 */ /* 0x000fe400010f16ff */
[----:B-1----:R-:W-:Y:S01]  /*ebf0*/  LEA R16, P1, R70, R232, 0x2 ;  /* 0x000000e846107211 */ /* 0x002fe200078210ff */
[----:B------:R-:W-:Y:S01]  /*ec00*/  IMAD R76, R76, UR4, RZ ;  /* 0x000000044c4c7c24 */ /* 0x000fe2000f8e02ff */
[----:B------:R-:W-:Y:S01]  /*ec10*/  LEA.HI.X.SX32 R19, R69, R0, 0x2, P5 ;  /* 0x0000000045137211 */ /* 0x000fe200028f16ff */
[----:B------:R-:W-:Y:S01]  /*ec20*/  STL.64 [R1+0x250], R26 ;  /* 0x0002501a01007387 */ /* 0x000fe20000100a00 */
[----:B------:R-:W-:Y:S01]  /*ec30*/  LEA R8, P3, R73, R232, 0x2 ;  /* 0x000000e849087211 */ /* 0x000fe200078610ff */
[----:B------:R-:W-:Y:S01]  /*ec40*/  IMAD R77, R77, UR4, RZ ;  /* 0x000000044d4d7c24 */ /* 0x000fe2000f8e02ff */
[----:B------:R-:W-:Y:S01]  /*ec50*/  LEA.HI.X.SX32 R17, R70, R0, 0x2, P1 ;  /* 0x0000000046117211 */ /* 0x000fe200008f16ff */
[----:B------:R-:W-:Y:S01]  /*ec60*/  STL.64 [R1+0x240], R24 ;  /* 0x0002401801007387 */ /* 0x000fe20000100a00 */
[----:B--2---:R-:W-:Y:S01]  /*ec70*/  LEA R20, P4, R72, R232, 0x2 ;  /* 0x000000e848147211 */ /* 0x004fe200078810ff */
[----:B------:R-:W-:Y:S01]  /*ec80*/  IMAD R78, R78, UR4, RZ ;  /* 0x000000044e4e7c24 */ /* 0x000fe2000f8e02ff */
[----:B------:R-:W-:Y:S01]  /*ec90*/  LEA.HI.X.SX32 R15, R71, R0, 0x2, P0 ;  /* 0x00000000470f7211 */ /* 0x000fe200000f16ff */
[----:B------:R1:W-:Y:S01]  /*eca0*/  STL.64 [R1+0x230], R12 ;  /* 0x0002300c01007387 */ /* 0x0003e20000100a00 */
[----:B------:R-:W-:Y:S01]  /*ecb0*/  LEA R10, P2, R74, R232, 0x2 ;  /* 0x000000e84a0a7211 */ /* 0x000fe200078410ff */
[----:B------:R-:W-:Y:S01]  /*ecc0*/  IMAD R79, R79, UR4, RZ ;  /* 0x000000044f4f7c24 */ /* 0x000fe2000f8e02ff */
[-C--:B------:R-:W-:Y:S01]  /*ecd0*/  LEA.HI.X.SX32 R9, R73, R0.reuse, 0x2, P3 ;  /* 0x0000000049097211 */ /* 0x080fe200018f16ff */
[----:B------:R-:W-:Y:S01]  /*ece0*/  STL.64 [R1+0x238], R22 ;  /* 0x0002381601007387 */ /* 0x000fe20000100a00 */
[----:B------:R-:W-:Y:S01]  /*ecf0*/  LEA.HI.X.SX32 R21, R72, R0, 0x2, P4 ;  /* 0x0000000048157211 */ /* 0x000fe200020f16ff */
[----:B------:R-:W-:-:S02]  /*ed00*/  IMAD R80, R80, UR4, RZ ;  /* 0x0000000450507c24 */ /* 0x000fc4000f8e02ff */
[----:B------:R2:W-:Y:S01]  /*ed10*/  STL.64 [R1+0x228], R18 ;  /* 0x0002281201007387 */ /* 0x0005e20000100a00 */
[----:B------:R-:W-:Y:S02]  /*ed20*/  LEA.HI.X.SX32 R11, R74, R0, 0x2, P2 ;  /* 0x000000004a0b7211 */ /* 0x000fe400010f16ff */
[-C--:B-1----:R-:W-:Y:S01]  /*ed30*/  LEA R12, P6, R75, R232.reuse, 0x2 ;  /* 0x000000e84b0c7211 */ /* 0x082fe200078c10ff */
[----:B------:R1:W-:Y:S01]  /*ed40*/  STL.64 [R1+0x220], R16 ;  /* 0x0002201001007387 */ /* 0x0003e20000100a00 */
[----:B------:R-:W-:Y:S01]  /*ed50*/  IMAD R81, R81, UR4, RZ ;  /* 0x0000000451517c24 */ /* 0x000fe2000f8e02ff */
[----:B------:R-:W-:Y:S02]  /*ed60*/  LEA R6, P4, R79, R232, 0x2 ;  /* 0x000000e84f067211 */ /* 0x000fe400078810ff */
[----:B------:R3:W-:Y:S01]  /*ed70*/  STL.64 [R1+0x218], R14 ;  /* 0x0002180e01007387 */ /* 0x0007e20000100a00 */
[----:B------:R-:W-:Y:S02]  /*ed80*/  LEA.HI.X.SX32 R13, R75, R0, 0x2, P6 ;  /* 0x000000004b0d7211 */ /* 0x000fe400030f16ff */
[-C--:B--2---:R-:W-:Y:S01]  /*ed90*/  LEA R18, P5, R76, R232.reuse, 0x2 ;  /* 0x000000e84c127211 */ /* 0x084fe200078a10ff */
[----:B------:R-:W-:Y:S01]  /*eda0*/  IMAD R82, R82, UR4, RZ ;  /* 0x0000000452527c24 */ /* 0x000fe2000f8e02ff */
[----:B------:R2:W-:Y:S01]  /*edb0*/  STL.64 [R1+0x208], R8 ;  /* 0x0002080801007387 */ /* 0x0005e20000100a00 */
[----:B-1----:R-:W-:Y:S01]  /*edc0*/  LEA R16, P1, R77, R232, 0x2 ;  /* 0x000000e84d107211 */ /* 0x002fe200078210ff */
[----:B------:R-:W-:Y:S01]  /*edd0*/  IMAD R83, R83, UR4, RZ ;  /* 0x0000000453537c24 */ /* 0x000fe2000f8e02ff */
[----:B------:R-:W-:-:S02]  /*ede0*/  LEA.HI.X.SX32 R19, R76, R0, 0x2, P5 ;  /* 0x000000004c137211 */ /* 0x000fc400028f16ff */
[----:B---3--:R-:W-:Y:S01]  /*edf0*/  LEA R14, P0, R78, R232, 0x2 ;  /* 0x000000e84e0e7211 */ /* 0x008fe200078010ff */
[----:B------:R-:W-:Y:S01]  /*ee00*/  STL.64 [R1+0x210], R20 ;  /* 0x0002101401007387 */ /* 0x000fe20000100a00 */
[-C--:B------:R-:W-:Y:S01]  /*ee10*/  LEA.HI.X.SX32 R17, R77, R0.reuse, 0x2, P1 ;  /* 0x000000004d117211 */ /* 0x080fe200008f16ff */
[----:B------:R-:W-:Y:S01]  /*ee20*/  IMAD R84, R84, UR4, RZ ;  /* 0x0000000454547c24 */ /* 0x000fe2000f8e02ff */
[----:B------:R-:W-:Y:S01]  /*ee30*/  LEA.HI.X.SX32 R15, R78, R0, 0x2, P0 ;  /* 0x000000004e0f7211 */ /* 0x000fe200000f16ff */
[----:B------:R1:W-:Y:S01]  /*ee40*/  STL.64 [R1+0x200], R10 ;  /* 0x0002000a01007387 */ /* 0x0003e20000100a00 */
[----:B--2---:R-:W-:Y:S01]  /*ee50*/  LEA R8, P3, R80, R232, 0x2 ;  /* 0x000000e850087211 */ /* 0x004fe200078610ff */
[----:B------:R-:W-:Y:S01]  /*ee60*/  IMAD R85, R85, UR4, RZ ;  /* 0x0000000455557c24 */ /* 0x000fe2000f8e02ff */
[-C--:B------:R-:W-:Y:S01]  /*ee70*/  LEA.HI.X.SX32 R7, R79, R0.reuse, 0x2, P4 ;  /* 0x000000004f077211 */ /* 0x080fe200020f16ff */
[----:B------:R2:W-:Y:S01]  /*ee80*/  STL.64 [R1+0x1f8], R12 ;  /* 0x0001f80c01007387 */ /* 0x0005e20000100a00 */
[----:B------:R-:W-:Y:S01]  /*ee90*/  IMAD R86, R86, UR4, RZ ;  /* 0x0000000456567c24 */ /* 0x000fe2000f8e02ff */
[----:B------:R-:W-:-:S02]  /*eea0*/  LEA.HI.X.SX32 R9, R80, R0, 0x2, P3 ;  /* 0x0000000050097211 */ /* 0x000fc400018f16ff */
[----:B------:R3:W-:Y:S01]  /*eeb0*/  STL.64 [R1+0x1f0], R18 ;  /* 0x0001f01201007387 */ /* 0x0007e20000100a00 */
[----:B-1----:R-:W-:-:S03]  /*eec0*/  LEA R10, P2, R81, R232, 0x2 ;  /* 0x000000e8510a7211 */ /* 0x002fc600078410ff */
[----:B------:R1:W-:Y:S01]  /*eed0*/  STL.64 [R1+0x1e8], R16 ;  /* 0x0001e81001007387 */ /* 0x0003e20000100a00 */
[----:B--2---:R-:W-:Y:S01]  /*eee0*/  LEA R12, P6, R82, R232, 0x2 ;  /* 0x000000e8520c7211 */ /* 0x004fe200078c10ff */
[----:B------:R-:W-:Y:S02]  /*eef0*/  IMAD R87, R87, UR4, RZ ;  /* 0x0000000457577c24 */ /* 0x000fe4000f8e02ff */
[----:B------:R2:W-:Y:S01]  /*ef00*/  STL.64 [R1+0x1e0], R14 ;  /* 0x0001e00e01007387 */ /* 0x0005e20000100a00 */
[----:B------:R-:W-:Y:S02]  /*ef10*/  LEA.HI.X.SX32 R11, R81, R0, 0x2, P2 ;  /* 0x00000000510b7211 */ /* 0x000fe400010f16ff */
[----:B---3--:R-:W-:Y:S01]  /*ef20*/  LEA R18, P5, R83, R232, 0x2 ;  /* 0x000000e853127211 */ /* 0x008fe200078a10ff */
[----:B------:R-:W-:Y:S01]  /*ef30*/  IMAD R88, R88, UR4, RZ ;  /* 0x0000000458587c24 */ /* 0x000fe2000f8e02ff */
[----:B------:R3:W-:Y:S01]  /*ef40*/  STL.64 [R1+0x1d8], R6 ;  /* 0x0001d80601007387 */ /* 0x0007e20000100a00 */
[----:B------:R-:W-:-:S02]  /*ef50*/  LEA.HI.X.SX32 R13, R82, R0, 0x2, P6 ;  /* 0x00000000520d7211 */ /* 0x000fc400030f16ff */
[----:B-1----:R-:W-:Y:S01]  /*ef60*/  LEA R16, P1, R84, R232, 0x2 ;  /* 0x000000e854107211 */ /* 0x002fe200078210ff */
[----:B------:R-:W-:Y:S01]  /*ef70*/  IMAD R89, R89, UR4, RZ ;  /* 0x0000000459597c24 */ /* 0x000fe2000f8e02ff */
[----:B------:R-:W-:Y:S02]  /*ef80*/  LEA.HI.X.SX32 R19, R83, R0, 0x2, P5 ;  /* 0x0000000053137211 */ /* 0x000fe400028f16ff */
[----:B--2---:R-:W-:Y:S01]  /*ef90*/  LEA R14, P0, R85, R232, 0x2 ;  /* 0x000000e8550e7211 */ /* 0x004fe200078010ff */
[----:B------:R-:W-:Y:S01]  /*efa0*/  IMAD R90, R90, UR4, RZ ;  /* 0x000000045a5a7c24 */ /* 0x000fe2000f8e02ff */
[----:B------:R1:W-:Y:S01]  /*efb0*/  STL.64 [R1+0x1d0], R8 ;  /* 0x0001d00801007387 */ /* 0x0003e20000100a00 */
[----:B------:R-:W-:Y:S02]  /*efc0*/  LEA.HI.X.SX32 R17, R84, R0, 0x2, P1 ;  /* 0x0000000054117211 */ /* 0x000fe400008f16ff */
[----:B---3--:R-:W-:Y:S01]  /*efd0*/  LEA R6, P4, R86, R232, 0x2 ;  /* 0x000000e856067211 */ /* 0x008fe200078810ff */
[----:B------:R-:W-:Y:S01]  /*efe0*/  IMAD R91, R91, UR4, RZ ;  /* 0x000000045b5b7c24 */ /* 0x000fe2000f8e02ff */
[----:B------:R2:W-:Y:S01]  /*eff0*/  STL.64 [R1+0x1c8], R10 ;  /* 0x0001c80a01007387 */ /* 0x0005e20000100a00 */
[-C--:B------:R-:W-:Y:S01]  /*f000*/  LEA.HI.X.SX32 R15, R85, R0.reuse, 0x2, P0 ;  /* 0x00000000550f7211 */ /* 0x080fe200000f16ff */
[----:B------:R-:W-:Y:S01]  /*f010*/  IMAD R92, R92, UR4, RZ ;  /* 0x000000045c5c7c24 */ /* 0x000fe2000f8e02ff */
[----:B------:R-:W-:Y:S01]  /*f020*/  LEA.HI.X.SX32 R7, R86, R0, 0x2, P4 ;  /* 0x0000000056077211 */ /* 0x000fe200020f16ff */
[----:B------:R3:W-:Y:S01]  /*f030*/  STL.64 [R1+0x1c0], R12 ;  /* 0x0001c00c01007387 */ /* 0x0007e20000100a00 */
[----:B------:R-:W-:Y:S01]  /*f040*/  IMAD R93, R93, UR4, RZ ;  /* 0x000000045d5d7c24 */ /* 0x000fe2000f8e02ff */
[----:B-1----:R-:W-:-:S02]  /*f050*/  LEA R8, P3, R87, R232, 0x2 ;  /* 0x000000e857087211 */ /* 0x002fc400078610ff */
[----:B------:R1:W-:Y:S01]  /*f060*/  STL.64 [R1+0x1b8], R18 ;  /* 0x0001b81201007387 */ /* 0x0003e20000100a00 */
[----:B--2---:R-:W-:-:S03]  /*f070*/  LEA R10, P2, R88, R232, 0x2 ;  /* 0x000000e8580a7211 */ /* 0x004fc600078410ff */
[----:B------:R2:W-:Y:S01]  /*f080*/  STL.64 [R1+0x1b0], R16 ;  /* 0x0001b01001007387 */ /* 0x0005e20000100a00 */
[----:B------:R-:W-:Y:S02]  /*f090*/  LEA.HI.X.SX32 R9, R87, R0, 0x2, P3 ;  /* 0x0000000057097211 */ /* 0x000fe400018f16ff */
[----:B---3--:R-:W-:Y:S01]  /*f0a0*/  LEA R12, P6, R89, R232, 0x2 ;  /* 0x000000e8590c7211 */ /* 0x008fe200078c10ff */
[----:B------:R-:W-:Y:S01]  /*f0b0*/  IMAD R94, R94, UR4, RZ ;  /* 0x000000045e5e7c24 */ /* 0x000fe2000f8e02ff */
[----:B------:R3:W-:Y:S01]  /*f0c0*/  STL.64 [R1+0x1a8], R14 ;  /* 0x0001a80e01007387 */ /* 0x0007e20000100a00 */
[----:B------:R-:W-:Y:S02]  /*f0d0*/  LEA.HI.X.SX32 R11, R88, R0, 0x2, P2 ;  /* 0x00000000580b7211 */ /* 0x000fe400010f16ff */
[----:B-1----:R-:W-:Y:S01]  /*f0e0*/  LEA R18, P5, R90, R232, 0x2 ;  /* 0x000000e85a127211 */ /* 0x002fe200078a10ff */
[----:B------:R-:W-:Y:S01]  /*f0f0*/  IMAD R95, R95, UR4, RZ ;  /* 0x000000045f5f7c24 */ /* 0x000fe2000f8e02ff */
[----:B------:R1:W-:Y:S01]  /*f100*/  STL.64 [R1+0x1a0], R6 ;  /* 0x0001a00601007387 */ /* 0x0003e20000100a00 */
[----:B------:R-:W-:-:S02]  /*f110*/  LEA.HI.X.SX32 R13, R89, R0, 0x2, P6 ;  /* 0x00000000590d7211 */ /* 0x000fc400030f16ff */
[----:B--2---:R-:W-:Y:S01]  /*f120*/  LEA R16, P1, R91, R232, 0x2 ;  /* 0x000000e85b107211 */ /* 0x004fe200078210ff */
[----:B------:R-:W-:Y:S01]  /*f130*/  IMAD R96, R96, UR4, RZ ;  /* 0x0000000460607c24 */ /* 0x000fe2000f8e02ff */
        /* <DEDUP_REMOVED lines=8> */
[-C--:B------:R-:W-:Y:S01]  /*f1c0*/  LEA.HI.X.SX32 R15, R92, R0.reuse, 0x2, P0 ;  /* 0x000000005c0f7211 */ /* 0x080fe200000f16ff */
[----:B------:R-:W-:Y:S01]  /*f1d0*/  IMAD R99, R99, UR4, RZ ;  /* 0x0000000463637c24 */ /* 0x000fe2000f8e02ff */
[----:B------:R-:W-:Y:S01]  /*f1e0*/  LEA.HI.X.SX32 R7, R93, R0, 0x2, P4 ;  /* 0x000000005d077211 */ /* 0x000fe200020f16ff */
[----:B------:R3:W-:Y:S01]  /*f1f0*/  STL.64 [R1+0x188], R12 ;  /* 0x0001880c01007387 */ /* 0x0007e20000100a00 */
[----:B------:R-:W-:Y:S01]  /*f200*/  IMAD R100, R100, UR4, RZ ;  /* 0x0000000464647c24 */ /* 0x000fe2000f8e02ff */
[----:B--2---:R-:W-:-:S02]  /*f210*/  LEA R8, P3, R94, R232, 0x2 ;  /* 0x000000e85e087211 */ /* 0x004fc400078610ff */
[----:B------:R2:W-:Y:S01]  /*f220*/  STL.64 [R1+0x180], R18 ;  /* 0x0001801201007387 */ /* 0x0005e20000100a00 */
[----:B-1----:R-:W-:-:S03]  /*f230*/  LEA R10, P2, R95, R232, 0x2 ;  /* 0x000000e85f0a7211 */ /* 0x002fc600078410ff */
[----:B------:R1:W-:Y:S01]  /*f240*/  STL.64 [R1+0x178], R16 ;  /* 0x0001781001007387 */ /* 0x0003e20000100a00 */
[----:B------:R-:W-:Y:S02]  /*f250*/  LEA.HI.X.SX32 R9, R94, R0, 0x2, P3 ;  /* 0x000000005e097211 */ /* 0x000fe400018f16ff */
[----:B---3--:R-:W-:Y:S01]  /*f260*/  LEA R12, P6, R96, R232, 0x2 ;  /* 0x000000e8600c7211 */ /* 0x008fe200078c10ff */
[----:B------:R-:W-:Y:S01]  /*f270*/  IMAD R101, R101, UR4, RZ ;  /* 0x0000000465657c24 */ /* 0x000fe2000f8e02ff */
[----:B------:R3:W-:Y:S01]  /*f280*/  STL.64 [R1+0x170], R14 ;  /* 0x0001700e01007387 */ /* 0x0007e20000100a00 */
[----:B------:R-:W-:Y:S02]  /*f290*/  LEA.HI.X.SX32 R11, R95, R0, 0x2, P2 ;  /* 0x000000005f0b7211 */ /* 0x000fe400010f16ff */
[----:B--2---:R-:W-:Y:S01]  /*f2a0*/  LEA R18, P5, R97, R232, 0x2 ;  /* 0x000000e861127211 */ /* 0x004fe200078a10ff */
[----:B------:R-:W-:Y:S01]  /*f2b0*/  IMAD R102, R102, UR4, RZ ;  /* 0x0000000466667c24 */ /* 0x000fe2000f8e02ff */
[----:B------:R2:W-:Y:S01]  /*f2c0*/  STL.64 [R1+0x168], R6 ;  /* 0x0001680601007387 */ /* 0x0005e20000100a00 */
[----:B------:R-:W-:-:S02]  /*f2d0*/  LEA.HI.X.SX32 R13, R96, R0, 0x2, P6 ;  /* 0x00000000600d7211 */ /* 0x000fc400030f16ff */
[----:B-1----:R-:W-:Y:S01]  /*f2e0*/  LEA R16, P1, R98, R232, 0x2 ;  /* 0x000000e862107211 */ /* 0x002fe200078210ff */
[----:B------:R-:W-:Y:S01]  /*f2f0*/  IMAD R103, R103, UR4, RZ ;  /* 0x0000000467677c24 */ /* 0x000fe2000f8e02ff */
        /* <DEDUP_REMOVED lines=110> */
[C---:B-1----:R-:W-:Y:S01]  /*f9e0*/  LEA R16, P1, R126.reuse, R232, 0x2 ;  /* 0x000000e87e107211 */ /* 0x042fe200078210ff */
[----:B------:R-:W-:Y:S01]  /*f9f0*/  IMAD R131, R131, UR4, RZ ;  /* 0x0000000483837c24 */ /* 0x000fe2000f8e02ff */
[----:B------:R-:W-:Y:S02]  /*fa00*/  LEA.HI.X.SX32 R19, R125, R0, 0x2, P5 ;  /* 0x000000007d137211 */ /* 0x000fe400028f16ff */
[C---:B---3--:R-:W-:Y:S01]  /*fa10*/  LEA R14, P0, R127.reuse, R232, 0x2 ;  /* 0x000000e87f0e7211 */ /* 0x048fe200078010ff */
        /* <DEDUP_REMOVED lines=9> */
[----:B-1----:R-:W-:Y:S01]  /*fab0*/  LEA R8, P3, R129, R232, 0x2 ;  /* 0x000000e881087211 */ /* 0x002fe200078610ff */
[----:B------:R-:W-:-:S02]  /*fac0*/  IMAD R135, R135, UR4, RZ ;  /* 0x0000000487877c24 */ /* 0x000fc4000f8e02ff */
[----:B------:R1:W-:Y:S01]  /*fad0*/  STL.64 [R1+0x68], R18 ;  /* 0x0000681201007387 */ /* 0x0003e20000100a00 */
[----:B------:R-:W-:Y:S01]  /*fae0*/  IMAD R134, R134, UR4, RZ ;  /* 0x0000000486867c24 */ /* 0x000fe2000f8e02ff */
[----:B--2---:R-:W-:Y:S02]  /*faf0*/  LEA R10, P2, R130, R232, 0x2 ;  /* 0x000000e8820a7211 */ /* 0x004fe400078410ff */
[----:B------:R2:W-:Y:S01]  /*fb00*/  STL.64 [R1+0x60], R16 ;  /* 0x0000601001007387 */ /* 0x0005e20000100a00 */
[----:B------:R-:W-:Y:S02]  /*fb10*/  LEA.HI.X.SX32 R9, R129, R0, 0x2, P3 ;  /* 0x0000000081097211 */ /* 0x000fe400018f16ff */
[----:B---3--:R-:W-:Y:S01]  /*fb20*/  LEA R12, P6, R131, R232, 0x2 ;  /* 0x000000e8830c7211 */ /* 0x008fe200078c10ff */
[----:B------:R-:W-:Y:S01]  /*fb30*/  IMAD R136, R136, UR4, RZ ;  /* 0x0000000488887c24 */ /* 0x000fe2000f8e02ff */
[----:B------:R3:W-:Y:S01]  /*fb40*/  STL.64 [R1+0x58], R14 ;  /* 0x0000580e01007387 */ /* 0x0007e20000100a00 */
[----:B------:R-:W-:Y:S01]  /*fb50*/  LEA.HI.X.SX32 R11, R130, R0, 0x2, P2 ;  /* 0x00000000820b7211 */ /* 0x000fe200010f16ff */
[----:B------:R-:W-:Y:S01]  /*fb60*/  IMAD R137, R137, UR4, RZ ;  /* 0x0000000489897c24 */ /* 0x000fe2000f8e02ff */
[----:B-1----:R-:W-:Y:S01]  /*fb70*/  LEA R18, P5, R132, R232, 0x2 ;  /* 0x000000e884127211 */ /* 0x002fe200078a10ff */
[----:B------:R1:W-:Y:S01]  /*fb80*/  STL.64 [R1+0x50], R6 ;  /* 0x0000500601007387 */ /* 0x0003e20000100a00 */
[----:B------:R-:W-:Y:S01]  /*fb90*/  LEA.HI.X.SX32 R13, R131, R0, 0x2, P6 ;  /* 0x00000000830d7211 */ /* 0x000fe200030f16ff */
[----:B------:R-:W-:Y:S01]  /*fba0*/  IMAD R138, R138, UR4, RZ ;  /* 0x000000048a8a7c24 */ /* 0x000fe2000f8e02ff */
[----:B--2---:R-:W-:Y:S01]  /*fbb0*/  LEA R16, P1, R133, R232, 0x2 ;  /* 0x000000e885107211 */ /* 0x004fe200078210ff */
[----:B------:R2:W-:Y:S01]  /*fbc0*/  STL.64 [R1+0x48], R8 ;  /* 0x0000480801007387 */ /* 0x0005e20000100a00 */
[----:B------:R-:W-:-:S02]  /*fbd0*/  LEA.HI.X.SX32 R19, R132, R0, 0x2, P5 ;  /* 0x0000000084137211 */ /* 0x000fc400028f16ff */
[----:B------:R-:W-:Y:S01]  /*fbe0*/  LEA.HI.X.SX32 R17, R133, R0, 0x2, P1 ;  /* 0x0000000085117211 */ /* 0x000fe200008f16ff */
[----:B------:R4:W-:Y:S01]  /*fbf0*/  STL.64 [R1+0x40], R10 ;  /* 0x0000400a01007387 */ /* 0x0009e20000100a00 */
[-C--:B---3--:R-:W-:Y:S02]  /*fc00*/  LEA R14, P0, R134, R232.reuse, 0x2 ;  /* 0x000000e8860e7211 */ /* 0x088fe400078010ff */
[-C--:B-1----:R-:W-:Y:S01]  /*fc10*/  LEA R6, P4, R135, R232.reuse, 0x2 ;  /* 0x000000e887067211 */ /* 0x082fe200078810ff */
[----:B------:R1:W-:Y:S01]  /*fc20*/  STL.64 [R1+0x38], R12 ;  /* 0x0000380c01007387 */ /* 0x0003e20000100a00 */
[----:B------:R-:W-:Y:S01]  /*fc30*/  IMAD R139, R139, UR4, RZ ;  /* 0x000000048b8b7c24 */ /* 0x000fe2000f8e02ff */
[----:B--2---:R-:W-:Y:S01]  /*fc40*/  LEA R8, P3, R136, R232, 0x2 ;  /* 0x000000e888087211 */ /* 0x004fe200078610ff */
[----:B------:R-:W-:Y:S01]  /*fc50*/  IMAD R140, R140, UR4, RZ ;  /* 0x000000048c8c7c24 */ /* 0x000fe2000f8e02ff */
[----:B------:R-:W-:Y:S01]  /*fc60*/  LEA.HI.X.SX32 R7, R135, R0, 0x2, P4 ;  /* 0x0000000087077211 */ /* 0x000fe200020f16ff */
[----:B------:R-:W-:Y:S01]  /*fc70*/  IMAD R141, R141, UR4, RZ ;  /* 0x000000048d8d7c24 */ /* 0x000fe2000f8e02ff */
[----:B----4-:R-:W-:Y:S01]  /*fc80*/  LEA R10, P2, R137, R232, 0x2 ;  /* 0x000000e8890a7211 */ /* 0x010fe200078410ff */
[----:B------:R-:W-:Y:S01]  /*fc90*/  STL.64 [R1+0x30], R18 ;  /* 0x0000301201007387 */ /* 0x000fe20000100a00 */
[----:B------:R-:W-:-:S02]  /*fca0*/  LEA.HI.X.SX32 R15, R134, R0, 0x2, P0 ;  /* 0x00000000860f7211 */ /* 0x000fc400000f16ff */
[----:B-1----:R-:W-:Y:S01]  /*fcb0*/  LEA R12, P6, R138, R232, 0x2 ;  /* 0x000000e88a0c7211 */ /* 0x002fe200078c10ff */
[----:B------:R-:W-:Y:S01]  /*fcc0*/  STL.64 [R1+0x28], R16 ;  /* 0x0000281001007387 */ /* 0x000fe20000100a00 */
[-C--:B------:R-:W-:Y:S02]  /*fcd0*/  LEA.HI.X.SX32 R9, R136, R0.reuse, 0x2, P3 ;  /* 0x0000000088097211 */ /* 0x080fe400018f16ff */
[-C--:B------:R-:W-:Y:S01]  /*fce0*/  LEA.HI.X.SX32 R11, R137, R0.reuse, 0x2, P2 ;  /* 0x00000000890b7211 */ /* 0x080fe200010f16ff */
[----:B------:R1:W-:Y:S01]  /*fcf0*/  STL.64 [R1+0x18], R6 ;  /* 0x0000180601007387 */ /* 0x0003e20000100a00 */
[----:B------:R-:W-:Y:S01]  /*fd00*/  LEA.HI.X.SX32 R13, R138, R0, 0x2, P6 ;  /* 0x000000008a0d7211 */ /* 0x000fe200030f16ff */
[----:B------:R-:W-:Y:S01]  /*fd10*/  IMAD R143, R143, UR6, RZ ;  /* 0x000000068f8f7c24 */ /* 0x000fe2000f8e02ff */
[-C--:B------:R-:W-:Y:S01]  /*fd20*/  LEA R250, P5, R139, R232.reuse, 0x2 ;  /* 0x000000e88bfa7211 */ /* 0x080fe200078a10ff */
[----:B------:R-:W-:Y:S01]  /*fd30*/  IMAD R144, R144, UR7, RZ ;  /* 0x0000000790907c24 */ /* 0x000fe2000f8e02ff */
[-C--:B------:R-:W-:Y:S01]  /*fd40*/  LEA R248, P1, R140, R232.reuse, 0x2 ;  /* 0x000000e88cf87211 */ /* 0x080fe200078210ff */
[----:B------:R-:W-:Y:S01]  /*fd50*/  IMAD R145, R145, UR8, RZ ;  /* 0x0000000891917c24 */ /* 0x000fe2000f8e02ff */
[----:B------:R-:W-:Y:S01]  /*fd60*/  LEA R246, P0, R141, R232, 0x2 ;  /* 0x000000e88df67211 */ /* 0x000fe200078010ff */
[----:B------:R-:W-:Y:S01]  /*fd70*/  IMAD R146, R146, UR9, RZ ;  /* 0x0000000992927c24 */ /* 0x000fe2000f8e02ff */
[----:B------:R2:W-:Y:S01]  /*fd80*/  STL.64 [R1+0x20], R14 ;  /* 0x0000200e01007387 */ /* 0x0005e20000100a00 */
[----:B------:R-:W-:-:S02]  /*fd90*/  IMAD R147, R147, UR10, RZ ;  /* 0x0000000a93937c24 */ /* 0x000fc4000f8e02ff */
[----:B------:R-:W-:Y:S01]  /*fda0*/  IMAD R148, R148, UR11, RZ ;  /* 0x0000000b94947c24 */ /* 0x000fe2000f8e02ff */
[----:B-1----:R-:W-:Y:S01]  /*fdb0*/  LEA R6, P4, R142, R232, 0x2 ;  /* 0x000000e88e067211 */ /* 0x002fe200078810ff */
[----:B------:R-:W-:Y:S01]  /*fdc0*/  IMAD R149, R149, UR12, RZ ;  /* 0x0000000c95957c24 */ /* 0x000fe2000f8e02ff */
[----:B------:R1:W-:Y:S01]  /*fdd0*/  STL.64 [R1+0x10], R8 ;  /* 0x0000100801007387 */ /* 0x0003e20000100a00 */
[-C--:B------:R-:W-:Y:S01]  /*fde0*/  LEA.HI.X.SX32 R251, R139, R0.reuse, 0x2, P5 ;  /* 0x000000008bfb7211 */ /* 0x080fe200028f16ff */
[----:B------:R-:W-:Y:S01]  /*fdf0*/  IMAD R150, R150, UR13, RZ ;  /* 0x0000000d96967c24 */ /* 0x000fe2000f8e02ff */
[-C--:B------:R-:W-:Y:S01]  /*fe00*/  LEA.HI.X.SX32 R249, R140, R0.reuse, 0x2, P1 ;  /* 0x000000008cf97211 */ /* 0x080fe200008f16ff */
[----:B------:R3:W-:Y:S01]  /*fe10*/  STL.64 [R1+0x8], R10 ;  /* 0x0000080a01007387 */ /* 0x0007e20000100a00 */
[-C--:B------:R-:W-:Y:S01]  /*fe20*/  LEA.HI.X.SX32 R247, R141, R0.reuse, 0x2, P0 ;  /* 0x000000008df77211 */ /* 0x080fe200000f16ff */
[----:B------:R-:W-:Y:S01]  /*fe30*/  IMAD R151, R151, UR14, RZ ;  /* 0x0000000e97977c24 */ /* 0x000fe2000f8e02ff */
[----:B------:R-:W-:Y:S01]  /*fe40*/  LEA.HI.X.SX32 R7, R142, R0, 0x2, P4 ;  /* 0x000000008e077211 */ /* 0x000fe200020f16ff */
[----:B------:R4:W-:Y:S01]  /*fe50*/  STL.64 [R1], R12 ;  /* 0x0000000c01007387 */ /* 0x0009e20000100a00 */
[----:B------:R-:W-:Y:S01]  /*fe60*/  IMAD R152, R152, UR15, RZ ;  /* 0x0000000f98987c24 */ /* 0x000fe2000f8e02ff */
[-C--:B--2---:R-:W-:Y:S01]  /*fe70*/  LEA R14, P5, R146, R232.reuse, 0x2 ;  /* 0x000000e8920e7211 */ /* 0x084fe200078a10ff */
[----:B------:R-:W-:Y:S01]  /*fe80*/  IMAD R153, R153, UR16, RZ ;  /* 0x0000001099997c24 */ /* 0x000fe2000f8e02ff */
[-C--:B-1----:R-:W-:Y:S01]  /*fe90*/  LEA R8, P3, R143, R232.reuse, 0x2 ;  /* 0x000000e88f087211 */ /* 0x082fe200078610ff */
[----:B------:R-:W-:Y:S01]  /*fea0*/  IMAD R154, R154, UR17, RZ ;  /* 0x000000119a9a7c24 */ /* 0x000fe2000f8e02ff */
[-C--:B------:R-:W-:Y:S01]  /*feb0*/  LEA R16, P1, R147, R232.reuse, 0x2 ;  /* 0x000000e893107211 */ /* 0x080fe200078210ff */
[----:B------:R-:W-:Y:S01]  /*fec0*/  IMAD R155, R155, UR18, RZ ;  /* 0x000000129b9b7c24 */ /* 0x000fe2000f8e02ff */
[-C--:B---3--:R-:W-:Y:S01]  /*fed0*/  LEA R10, P2, R144, R232.reuse, 0x2 ;  /* 0x000000e8900a7211 */ /* 0x088fe200078410ff */
[----:B------:R-:W-:Y:S01]  /*fee0*/  IMAD R156, R156, UR19, RZ ;  /* 0x000000139c9c7c24 */ /* 0x000fe2000f8e02ff */
[----:B------:R-:W-:-:S02]  /*fef0*/  LEA R18, P0, R148, R232, 0x2 ;  /* 0x000000e894127211 */ /* 0x000fc400078010ff */
[-C--:B----4-:R-:W-:Y:S02]  /*ff00*/  LEA R12, P6, R145, R232.reuse, 0x2 ;  /* 0x000000e8910c7211 */ /* 0x090fe400078c10ff */
[----:B------:R-:W-:Y:S02]  /*ff10*/  LEA R20, P4, R149, R232, 0x2 ;  /* 0x000000e895147211 */ /* 0x000fe400078810ff */
[-C--:B------:R-:W-:Y:S02]  /*ff20*/  LEA.HI.X.SX32 R9, R143, R0.reuse, 0x2, P3 ;  /* 0x000000008f097211 */ /* 0x080fe400018f16ff */
[-C--:B------:R-:W-:Y:S02]  /*ff30*/  LEA.HI.X.SX32 R11, R144, R0.reuse, 0x2, P2 ;  /* 0x00000000900b7211 */ /* 0x080fe400010f16ff */
[-C--:B------:R-:W-:Y:S02]  /*ff40*/  LEA.HI.X.SX32 R13, R145, R0.reuse, 0x2, P6 ;  /* 0x00000000910d7211 */ /* 0x080fe400030f16ff */
[----:B------:R-:W-:-:S02]  /*ff50*/  LEA.HI.X.SX32 R15, R146, R0, 0x2, P5 ;  /* 0x00000000920f7211 */ /* 0x000fc400028f16ff */
[-C--:B------:R-:W-:Y:S02]  /*ff60*/  LEA.HI.X.SX32 R17, R147, R0.reuse, 0x2, P1 ;  /* 0x0000000093117211 */ /* 0x080fe400008f16ff */
[-C--:B------:R-:W-:Y:S02]  /*ff70*/  LEA.HI.X.SX32 R19, R148, R0.reuse, 0x2, P0 ;  /* 0x0000000094137211 */ /* 0x080fe400000f16ff */
[----:B------:R-:W-:Y:S02]  /*ff80*/  LEA.HI.X.SX32 R21, R149, R0, 0x2, P4 ;  /* 0x0000000095157211 */ /* 0x000fe400020f16ff */
[-C--:B------:R-:W-:Y:S02]  /*ff90*/  LEA R22, P3, R150, R232.reuse, 0x2 ;  /* 0x000000e896167211 */ /* 0x080fe400078610ff */
[-C--:B------:R-:W-:Y:S02]  /*ffa0*/  LEA R24, P2, R151, R232.reuse, 0x2 ;  /* 0x000000e897187211 */ /* 0x080fe400078410ff */
[----:B------:R-:W-:-:S02]  /*ffb0*/  LEA R26, P6, R152, R232, 0x2 ;  /* 0x000000e8981a7211 */ /* 0x000fc400078c10ff */
[-C--:B------:R-:W-:Y:S02]  /*ffc0*/  LEA R28, P5, R153, R232.reuse, 0x2 ;  /* 0x000000e8991c7211 */ /* 0x080fe400078a10ff */
[-C--:B------:R-:W-:Y:S02]  /*ffd0*/  LEA R30, P1, R154, R232.reuse, 0x2 ;  /* 0x000000e89a1e7211 */ /* 0x080fe400078210ff */
[-C--:B------:R-:W-:Y:S02]  /*ffe0*/  LEA R32, P0, R155, R232.reuse, 0x2 ;  /* 0x000000e89b207211 */ /* 0x080fe400078010ff */
[----:B------:R-:W-:Y:S02]  /*fff0*/  LEA R34, P4, R156, R232, 0x2 ;  /* 0x000000e89c227211 */ /* 0x000fe400078810ff */
[-C--:B------:R-:W-:Y:S02]  /*10000*/  LEA.HI.X.SX32 R23, R150, R0.reuse, 0x2, P3 ;  /* 0x0000000096177211 */ /* 0x080fe400018f16ff */
[----:B------:R-:W-:-:S02]  /*10010*/  LEA.HI.X.SX32 R25, R151, R0, 0x2, P2 ;  /* 0x0000000097197211 */ /* 0x000fc400010f16ff */
[-C--:B------:R-:W-:Y:S02]  /*10020*/  LEA.HI.X.SX32 R27, R152, R0.reuse, 0x2, P6 ;  /* 0x00000000981b7211 */ /* 0x080fe400030f16ff */
[-C--:B------:R-:W-:Y:S02]  /*10030*/  LEA.HI.X.SX32 R29, R153, R0.reuse, 0x2, P5 ;  /* 0x00000000991d7211 */ /* 0x080fe400028f16ff */
[-C--:B------:R-:W-:Y:S02]  /*10040*/  LEA.HI.X.SX32 R31, R154, R0.reuse, 0x2, P1 ;  /* 0x000000009a1f7211 */ /* 0x080fe400008f16ff */
[-C--:B------:R-:W-:Y:S02]  /*10050*/  LEA.HI.X.SX32 R33, R155, R0.reuse, 0x2, P0 ;  /* 0x000000009b217211 */ /* 0x080fe400000f16ff */
[----:B------:R-:W-:Y:S01]  /*10060*/  LEA.HI.X.SX32 R35, R156, R0, 0x2, P4 ;  /* 0x000000009c237211 */ /* 0x000fe200020f16ff */
[----:B------:R-:W2:Y:S01]  /*10070*/  LDL.LU R171, [R1+0x48c] ;  /* 0x00048c0001ab7983 */ /* 0x000ea20000300800 */
[----:B------:R-:W-:Y:S01]  /*10080*/  ULDC UR21, c[0x0][0x240] ;  /* 0x0000900000157ab9 */ /* 0x000fe20000000800 */
[----:B------:R-:W-:Y:S01]  /*10090*/  ULDC UR22, c[0x0][0x240] ;  /* 0x0000900000167ab9 */ /* 0x000fe20000000800 */
[----:B------:R-:W-:Y:S01]  /*100a0*/  ULDC UR23, c[0x0][0x240] ;  /* 0x0000900000177ab9 */ /* 0x000fe20000000800 */
[----:B------:R-:W3:Y:S01]  /*100b0*/  LDL.LU R169, [R1+0x4b0] ;  /* 0x0004b00001a97983 */ /* 0x000ee20000300800 */
[----:B------:R-:W-:Y:S01]  /*100c0*/  ULDC UR24, c[0x0][0x240] ;  /* 0x0000900000187ab9 */ /* 0x000fe20000000800 */
[----:B------:R-:W-:Y:S01]  /*100d0*/  ULDC UR25, c[0x0][0x240] ;  /* 0x0000900000197ab9 */ /* 0x000fe20000000800 */
[----:B------:R-:W-:Y:S01]  /*100e0*/  ULDC UR26, c[0x0][0x240] ;  /* 0x00009000001a7ab9 */ /* 0x000fe20000000800 */
[----:B------:R-:W4:Y:S01]  /*100f0*/  LDL.LU R168, [R1+0x488] ;  /* 0x0004880001a87983 */ /* 0x000f220000300800 */
[----:B------:R-:W-:Y:S01]  /*10100*/  ULDC UR27, c[0x0][0x240] ;  /* 0x00009000001b7ab9 */ /* 0x000fe20000000800 */
[----:B------:R-:W-:Y:S01]  /*10110*/  ULDC UR28, c[0x0][0x240] ;  /* 0x00009000001c7ab9 */ /* 0x000fe20000000800 */
[----:B------:R-:W-:Y:S01]  /*10120*/  ULDC UR29, c[0x0][0x240] ;  /* 0x00009000001d7ab9 */ /* 0x000fe20000000800 */
        /* <DEDUP_REMOVED lines=8> */
[----:B------:R-:W2:Y:S01]  /*101b0*/  LDL.LU R165, [R1+0x4b4] ;  /* 0x0004b40001a57983 */ /* 0x000ea20000300800 */
[----:B------:R-:W-:Y:S01]  /*101c0*/  ULDC UR36, c[0x0][0x240] ;  /* 0x0000900000247ab9 */ /* 0x000fe20000000800 */
[----:B------:R-:W-:Y:S01]  /*101d0*/  ULDC UR37, c[0x0][0x240] ;  /* 0x0000900000257ab9 */ /* 0x000fe20000000800 */
[----:B------:R-:W-:Y:S01]  /*101e0*/  ULDC UR38, c[0x0][0x240] ;  /* 0x0000900000267ab9 */ /* 0x000fe20000000800 */
[----:B------:R-:W4:Y:S01]  /*101f0*/  LDL.LU R65, [R1+0x4c4] ;  /* 0x0004c40001417983 */ /* 0x000f220000300800 */
        /* <DEDUP_REMOVED lines=52> */
[----:B------:R-:W-:-:S03]  /*10540*/  ULDC UR20, c[0x0][0x240] ;  /* 0x0000900000147ab9 */ /* 0x000fc60000000800 */
[----:B------:R-:W4:Y:S04]  /*10550*/  LDL.LU R160, [R1+0x4e8] ;  /* 0x0004e80001a07983 */ /* 0x000f280000300800 */
[----:B------:R-:W4:Y:S04]  /*10560*/  LDL.LU R62, [R1+0x4bc] ;  /* 0x0004bc00013e7983 */ /* 0x000f280000300800 */
[----:B------:R-:W4:Y:S04]  /*10570*/  LDL.LU R159, [R1+0x4ec] ;  /* 0x0004ec00019f7983 */ /* 0x000f280000300800 */
[----:B------:R-:W4:Y:S04]  /*10580*/  LDL.LU R63, [R1+0x498] ;  /* 0x00049800013f7983 */ /* 0x000f280000300800 */
[----:B------:R-:W2:Y:S04]  /*10590*/  LDL.LU R158, [R1+0x4f0] ;  /* 0x0004f000019e7983 */ /* 0x000ea80000300800 */
[----:B------:R-:W4:Y:S04]  /*105a0*/  LDL.LU R64, [R1+0x478] ;  /* 0x0004780001407983 */ /* 0x000f280000300800 */
[----:B------:R-:W2:Y:S04]  /*105b0*/  LDL.LU R157, [R1+0x4f4] ;  /* 0x0004f400019d7983 */ /* 0x000ea80000300800 */
[----:B------:R-:W4:Y:S04]  /*105c0*/  LDL.LU R66, [R1+0x484] ;  /* 0x0004840001427983 */ /* 0x000f280000300800 */
[----:B------:R-:W3:Y:S04]  /*105d0*/  LDL.LU R56, [R1+0x4f8] ;  /* 0x0004f80001387983 */ /* 0x000ee80000300800 */
[----:B------:R-:W4:Y:S04]  /*105e0*/  LDL.LU R170, [R1+0x4c0] ;  /* 0x0004c00001aa7983 */ /* 0x000f280000300800 */
[----:B------:R-:W2:Y:S04]  /*105f0*/  LDL.LU R55, [R1+0x4fc] ;  /* 0x0004fc0001377983 */ /* 0x000ea80000300800 */
[----:B------:R1:W-:Y:S04]  /*10600*/  STL.64 [R1+0x2610], R12 ;  /* 0x0026100c01007387 */ /* 0x0003e80000100a00 */
[----:B------:R-:W-:Y:S04]  /*10610*/  STL.64 [R1+0x2608], R28 ;  /* 0x0026081c01007387 */ /* 0x000fe80000100a00 */
[----:B------:R-:W-:Y:S04]  /*10620*/  STL.64 [R1+0x2600], R14 ;  /* 0x0026000e01007387 */ /* 0x000fe80000100a00 */
[----:B------:R-:W-:Y:S01]  /*10630*/  STL.64 [R1+0x25f8], R30 ;  /* 0x0025f81e01007387 */ /* 0x000fe20000100a00 */
[----:B------:R-:W-:Y:S01]  /*10640*/  IMAD R121, R198, UR5, RZ ;  /* 0x00000005c6797c24 */ /* 0x000fe2000f8e02ff */
[----:B-1----:R-:W1:Y:S02]  /*10650*/  LDC R13, c[0x0][0x230] ;  /* 0x00008c00ff0d7b82 */ /* 0x002e640000000800 */
[----:B------:R-:W-:Y:S04]  /*10660*/  STL.64 [R1+0x25f0], R250 ;  /* 0x0025f0fa01007387 */ /* 0x000fe80000100a00 */
[----:B------:R-:W-:Y:S01]  /*10670*/  STL.64 [R1+0x25e8], R16 ;  /* 0x0025e81001007387 */ /* 0x000fe20000100a00 */
[----:B------:R-:W-:Y:S01]  /*10680*/  IMAD R123, R196, UR6, RZ ;  /* 0x00000006c47b7c24 */ /* 0x000fe2000f8e02ff */
[----:B------:R-:W1:Y:S02]  /*10690*/  LDC R12, c[0x0][0x230] ;  /* 0x00008c00ff0c7b82 */ /* 0x000e640000000800 */
[----:B------:R-:W-:Y:S04]  /*106a0*/  STL.64 [R1+0x25e0], R32 ;  /* 0x0025e02001007387 */ /* 0x000fe80000100a00 */
[----:B------:R-:W-:Y:S04]  /*106b0*/  STL.64 [R1+0x25d8], R248 ;  /* 0x0025d8f801007387 */ /* 0x000fe80000100a00 */
[----:B------:R-:W-:Y:S04]  /*106c0*/  STL.64 [R1+0x25d0], R18 ;  /* 0x0025d01201007387 */ /* 0x000fe80000100a00 */
[----:B------:R-:W-:Y:S04]  /*106d0*/  STL.64 [R1+0x25c8], R34 ;  /* 0x0025c82201007387 */ /* 0x000fe80000100a00 */
[----:B------:R-:W-:Y:S04]  /*106e0*/  STL.64 [R1+0x25c0], R246 ;  /* 0x0025c0f601007387 */ /* 0x000fe80000100a00 */
[----:B------:R-:W-:Y:S04]  /*106f0*/  STL.64 [R1+0x25b8], R20 ;  /* 0x0025b81401007387 */ /* 0x000fe80000100a00 */
[----:B------:R-:W-:Y:S04]  /*10700*/  STL.64 [R1+0x25b0], R6 ;  /* 0x0025b00601007387 */ /* 0x000fe80000100a00 */
[----:B------:R-:W-:Y:S04]  /*10710*/  STL.64 [R1+0x25a8], R22 ;  /* 0x0025a81601007387 */ /* 0x000fe80000100a00 */
[----:B------:R1:W-:Y:S04]  /*10720*/  STL.64 [R1+0x25a0], R8 ;  /* 0x0025a00801007387 */ /* 0x0003e80000100a00 */
[----:B------:R-:W-:Y:S04]  /*10730*/  STL.64 [R1+0x2598], R24 ;  /* 0x0025981801007387 */ /* 0x000fe80000100a00 */
[----:B------:R-:W-:Y:S01]  /*10740*/  STL [R1+0x2590], R252 ;  /* 0x002590fc01007387 */ /* 0x000fe20000100800 */
[----:B--2---:R-:W-:Y:S01]  /*10750*/  IMAD R3, R55, UR21, RZ ;  /* 0x0000001537037c24 */ /* 0x004fe2000f8e02ff */
[----:B------:R-:W-:Y:S01]  /*10760*/  ULDC UR21, c[0x0][0x240] ;  /* 0x0000900000157ab9 */ /* 0x000fe20000000800 */
[----:B---3--:R-:W-:-:S02]  /*10770*/  IMAD.MOV.U32 R55, RZ, RZ, R56 ;  /* 0x000000ffff377224 */ /* 0x008fc400078e0038 */
[----:B------:R-:W-:Y:S01]  /*10780*/  IMAD R57, R57, UR31, RZ ;  /* 0x0000001f39397c24 */ /* 0x000fe2000f8e02ff */
[----:B------:R-:W-:Y:S01]  /*10790*/  LEA R36, P1, R3, R232, 0x2 ;  /* 0x000000e803247211 */ /* 0x000fe200078210ff */
[----:B------:R-:W-:Y:S01]  /*107a0*/  IMAD.MOV.U32 R56, RZ, RZ, R157 ;  /* 0x000000ffff387224 */ /* 0x000fe200078e009d */
[----:B------:R-:W-:Y:S01]  /*107b0*/  ULDC UR31, c[0x0][0x240] ;  /* 0x00009000001f7ab9 */ /* 0x000fe20000000800 */
[----:B------:R-:W-:Y:S02]  /*107c0*/  IMAD.MOV.U32 R157, RZ, RZ, R158 ;  /* 0x000000ffff9d7224 */ /* 0x000fe400078e009e */
[----:B------:R-:W-:Y:S02]  /*107d0*/  IMAD R59, R59, UR32, RZ ;  /* 0x000000203b3b7c24 */ /* 0x000fe4000f8e02ff */
[----:B------:R-:W-:Y:S02]  /*107e0*/  IMAD R61, R61, UR33, RZ ;  /* 0x000000213d3d7c24 */ /* 0x000fe4000f8e02ff */
[----:B----4-:R-:W-:-:S02]  /*107f0*/  IMAD R65, R65, UR35, RZ ;  /* 0x0000002341417c24 */ /* 0x010fc4000f8e02ff */
        /* <DEDUP_REMOVED lines=16> */
[----:B------:R-:W-:Y:S01]  /*10900*/  IMAD R151, R182, UR20, RZ ;  /* 0x00000014b6977c24 */ /* 0x000fe2000f8e02ff */
[----:B------:R-:W-:Y:S01]  /*10910*/  UMOV UR5, 0x400 ;  /* 0x0000040000057882 */ /* 0x000fe20000000000 */
[----:B------:R-:W-:Y:S01]  /*10920*/  IMAD.MOV.U32 R158, RZ, RZ, R159 ;  /* 0x000000ffff9e7224 */ /* 0x000fe200078e009f */
[----:B------:R-:W-:Y:S01]  /*10930*/  MOV R159, R160 ;  /* 0x000000a0009f7202 */ /* 0x000fe20000000f00 */
[----:B------:R-:W-:Y:S01]  /*10940*/  IMAD.MOV.U32 R160, RZ, RZ, R161 ;  /* 0x000000ffffa07224 */ /* 0x000fe200078e00a1 */
[----:B-1----:R-:W1:Y:S01]  /*10950*/  LDC R9, c[0x0][0x230] ;  /* 0x00008c00ff097b82 */ /* 0x002e620000000800 */
[----:B------:R-:W-:-:S02]  /*10960*/  IMAD.MOV.U32 R161, RZ, RZ, R162 ;  /* 0x000000ffffa17224 */ /* 0x000fc400078e00a2 */
[----:B------:R-:W-:Y:S01]  /*10970*/  IMAD R39, R55, UR22, RZ ;  /* 0x0000001637277c24 */ /* 0x000fe2000f8e02ff */
[----:B------:R-:W-:Y:S01]  /*10980*/  LEA.HI.X.SX32 R37, R3, R0, 0x2, P1 ;  /* 0x0000000003257211 */ /* 0x000fe200008f16ff */
[----:B------:R-:W-:Y:S01]  /*10990*/  IMAD.MOV.U32 R162, RZ, RZ, R163 ;  /* 0x000000ffffa27224 */ /* 0x000fe200078e00a3 */
[----:B------:R-:W-:Y:S01]  /*109a0*/  ULDC UR22, c[0x0][0x240] ;  /* 0x0000900000167ab9 */ /* 0x000fe20000000800 */
        /* <DEDUP_REMOVED lines=10> */
[----:B------:R-:W-:-:S02]  /*10a50*/  IMAD.MOV.U32 R165, RZ, RZ, R166 ;  /* 0x000000ffffa57224 */ /* 0x000fc400078e00a6 */
[----:B------:R-:W-:Y:S02]  /*10a60*/  IMAD.MOV.U32 R158, RZ, RZ, R159 ;  /* 0x000000ffff9e7224 */ /* 0x000fe400078e009f */
[----:B------:R-:W-:Y:S02]  /*10a70*/  IMAD.MOV.U32 R166, RZ, RZ, R167 ;  /* 0x000000ffffa67224 */ /* 0x000fe400078e00a7 */
[----:B------:R-:W-:Y:S02]  /*10a80*/  IMAD.MOV.U32 R159, RZ, RZ, R160 ;  /* 0x000000ffff9f7224 */ /* 0x000fe400078e00a0 */
[----:B------:R-:W-:Y:S02]  /*10a90*/  IMAD.MOV.U32 R167, RZ, RZ, R169 ;  /* 0x000000ffffa77224 */ /* 0x000fe400078e00a9 */
[----:B------:R-:W-:Y:S02]  /*10aa0*/  IMAD.MOV.U32 R160, RZ, RZ, R161 ;  /* 0x000000ffffa07224 */ /* 0x000fe400078e00a1 */
[----:B------:R-:W-:-:S02]  /*10ab0*/  IMAD.MOV.U32 R169, RZ, RZ, R171 ;  /* 0x000000ffffa97224 */ /* 0x000fc400078e00ab */
[----:B------:R-:W-:Y:S01]  /*10ac0*/  IMAD.MOV.U32 R161, RZ, RZ, R162 ;  /* 0x000000ffffa17224 */ /* 0x000fe200078e00a2 */
[----:B------:R-:W2:Y:S01]  /*10ad0*/  LDL.LU R171, [R1+0x47c] ;  /* 0x00047c0001ab7983 */ /* 0x000ea20000300800 */
[----:B------:R-:W-:Y:S02]  /*10ae0*/  IMAD.MOV.U32 R162, RZ, RZ, R163 ;  /* 0x000000ffffa27224 */ /* 0x000fe400078e00a3 */
[----:B------:R-:W-:Y:S02]  /*10af0*/  IMAD.MOV.U32 R163, RZ, RZ, R164 ;  /* 0x000000ffffa37224 */ /* 0x000fe400078e00a4 */
[----:B------:R-:W-:Y:S02]  /*10b00*/  IMAD.MOV.U32 R164, RZ, RZ, R167 ;  /* 0x000000ffffa47224 */ /* 0x000fe400078e00a7 */
[----:B------:R-:W-:Y:S02]  /*10b10*/  IMAD.MOV.U32 R167, RZ, RZ, R169 ;  /* 0x000000ffffa77224 */ /* 0x000fe400078e00a9 */
[----:B------:R-:W-:-:S02]  /*10b20*/  IMAD.MOV.U32 R169, RZ, RZ, R170 ;  /* 0x000000ffffa97224 */ /* 0x000fc400078e00aa */
[----:B------:R-:W3:Y:S01]  /*10b30*/  LDL.LU R170, [R1+0x4ac] ;  /* 0x0004ac0001aa7983 */ /* 0x000ee20000300800 */
[----:B------:R-:W-:Y:S01]  /*10b40*/  IMAD R41, R55, UR23, RZ ;  /* 0x0000001737297c24 */ /* 0x000fe2000f8e02ff */
[----:B------:R-:W-:Y:S01]  /*10b50*/  LEA R38, P0, R39, R232, 0x2 ;  /* 0x000000e827267211 */ /* 0x000fe200078010ff */
[----:B------:R-:W-:Y:S01]  /*10b60*/  IMAD.MOV.U32 R55, RZ, RZ, R56 ;  /* 0x000000ffff377224 */ /* 0x000fe200078e0038 */
[----:B------:R-:W-:Y:S01]  /*10b70*/  ULDC UR23, c[0x0][0x240] ;  /* 0x0000900000177ab9 */ /* 0x000fe20000000800 */
[----:B------:R-:W-:Y:S02]  /*10b80*/  IMAD.MOV.U32 R56, RZ, RZ, R157 ;  /* 0x000000ffff387224 */ /* 0x000fe400078e009d */
[----:B------:R-:W-:Y:S02]  /*10b90*/  IMAD.MOV.U32 R157, RZ, RZ, R158 ;  /* 0x000000ffff9d7224 */ /* 0x000fe400078e009e */
[----:B------:R-:W-:Y:S02]  /*10ba0*/  IMAD.MOV.U32 R158, RZ, RZ, R159 ;  /* 0x000000ffff9e7224 */ /* 0x000fe400078e009f */
[----:B------:R-:W-:-:S02]  /*10bb0*/  IMAD.MOV.U32 R159, RZ, RZ, R160 ;  /* 0x000000ffff9f7224 */ /* 0x000fc400078e00a0 */
[----:B------:R-:W-:Y:S02]  /*10bc0*/  IMAD.MOV.U32 R160, RZ, RZ, R161 ;  /* 0x000000ffffa07224 */ /* 0x000fe400078e00a1 */
[----:B------:R-:W-:Y:S01]  /*10bd0*/  IMAD.MOV.U32 R161, RZ, RZ, R162 ;  /* 0x000000ffffa17224 */ /* 0x000fe200078e00a2 */
[----:B------:R-:W-:Y:S01]  /*10be0*/  MOV R162, R163 ;  /* 0x000000a300a27202 */ /* 0x000fe20000000f00 */
[----:B------:R-:W-:Y:S02]  /*10bf0*/  IMAD.MOV.U32 R163, RZ, RZ, R164 ;  /* 0x000000ffffa37224 */ /* 0x000fe400078e00a4 */
[----:B------:R-:W-:Y:S02]  /*10c00*/  IMAD.MOV.U32 R164, RZ, RZ, R169 ;  /* 0x000000ffffa47224 */ /* 0x000fe400078e00a9 */
[----:B---3--:R-:W-:Y:S02]  /*10c10*/  IMAD.MOV.U32 R169, RZ, RZ, R170 ;  /* 0x000000ffffa97224 */ /* 0x008fe400078e00aa */
[----:B------:R-:W-:-:S02]  /*10c20*/  IMAD.MOV.U32 R170, RZ, RZ, R66 ;  /* 0x000000ffffaa7224 */ /* 0x000fc400078e0042 */
[----:B------:R-:W3:Y:S01]  /*10c30*/  LDL.LU R66, [R1+0x480] ;  /* 0x0004800001427983 */ /* 0x000ee20000300800 */
[----:B------:R-:W-:Y:S01]  /*10c40*/  IMAD R43, R55, UR24, RZ ;  /* 0x00000018372b7c24 */ /* 0x000fe2000f8e02ff */
[----:B------:R-:W-:Y:S01]  /*10c50*/  LEA R40, P4, R41, R232, 0x2 ;  /* 0x000000e829287211 */ /* 0x000fe200078810ff */
[----:B------:R-:W-:Y:S01]  /*10c60*/  IMAD.MOV.U32 R55, RZ, RZ, R56 ;  /* 0x000000ffff377224 */ /* 0x000fe200078e0038 */
[----:B------:R-:W-:Y:S01]  /*10c70*/  LEA.HI.X.SX32 R39, R39, R0, 0x2, P0 ;  /* 0x0000000027277211 */ /* 0x000fe200000f16ff */
[----:B------:R-:W-:Y:S01]  /*10c80*/  IMAD.MOV.U32 R56, RZ, RZ, R157 ;  /* 0x000000ffff387224 */ /* 0x000fe200078e009d */
[----:B------:R-:W-:Y:S01]  /*10c90*/  ULDC UR24, c[0x0][0x240] ;  /* 0x0000900000187ab9 */ /* 0x000fe20000000800 */
[----:B------:R-:W-:Y:S02]  /*10ca0*/  IMAD.MOV.U32 R157, RZ, RZ, R158 ;  /* 0x000000ffff9d7224 */ /* 0x000fe400078e009e */
[----:B------:R-:W-:Y:S02]  /*10cb0*/  IMAD.MOV.U32 R158, RZ, RZ, R159 ;  /* 0x000000ffff9e7224 */ /* 0x000fe400078e009f */
[----:B------:R-:W-:-:S02]  /*10cc0*/  IMAD.MOV.U32 R159, RZ, RZ, R160 ;  /* 0x000000ffff9f7224 */ /* 0x000fc400078e00a0 */
[----:B------:R-:W-:Y:S02]  /*10cd0*/  IMAD.MOV.U32 R160, RZ, RZ, R161 ;  /* 0x000000ffffa07224 */ /* 0x000fe400078e00a1 */
[----:B------:R-:W-:Y:S02]  /*10ce0*/  IMAD.MOV.U32 R161, RZ, RZ, R162 ;  /* 0x000000ffffa17224 */ /* 0x000fe400078e00a2 */
[----:B------:R-:W-:Y:S02]  /*10cf0*/  IMAD.MOV.U32 R162, RZ, RZ, R163 ;  /* 0x000000ffffa27224 */ /* 0x000fe400078e00a3 */
[----:B------:R-:W-:Y:S02]  /*10d00*/  IMAD.MOV.U32 R163, RZ, RZ, R164 ;  /* 0x000000ffffa37224 */ /* 0x000fe400078e00a4 */
[----:B------:R-:W-:Y:S02]  /*10d10*/  IMAD.MOV.U32 R164, RZ, RZ, R169 ;  /* 0x000000ffffa47224 */ /* 0x000fe400078e00a9 */
[----:B------:R-:W-:-:S02]  /*10d20*/  IMAD.MOV.U32 R169, RZ, RZ, R170 ;  /* 0x000000ffffa97224 */ /* 0x000fc400078e00aa */
[----:B---3--:R-:W-:Y:S02]  /*10d30*/  IMAD.MOV.U32 R170, RZ, RZ, R66 ;  /* 0x000000ffffaa7224 */ /* 0x008fe400078e0042 */
[----:B------:R-:W-:Y:S02]  /*10d40*/  IMAD.MOV.U32 R66, RZ, RZ, R64 ;  /* 0x000000ffff427224 */ /* 0x000fe400078e0040 */
[----:B------:R-:W3:Y:S01]  /*10d50*/  LDL.LU R64, [R1+0x4a8] ;  /* 0x0004a80001407983 */ /* 0x000ee20000300800 */
[----:B------:R-:W-:Y:S01]  /*10d60*/  IMAD R45, R55, UR25, RZ ;  /* 0x00000019372d7c24 */ /* 0x000fe2000f8e02ff */
[----:B------:R-:W-:Y:S01]  /*10d70*/  LEA R42, P3, R43, R232, 0x2 ;  /* 0x000000e82b2a7211 */ /* 0x000fe200078610ff */
[----:B------:R-:W-:Y:S01]  /*10d80*/  IMAD.MOV.U32 R55, RZ, RZ, R56 ;  /* 0x000000ffff377224 */ /* 0x000fe200078e0038 */
[----:B------:R-:W-:Y:S01]  /*10d90*/  LEA.HI.X.SX32 R41, R41, R0, 0x2, P4 ;  /* 0x0000000029297211 */ /* 0x000fe200020f16ff */
[----:B------:R-:W-:Y:S01]  /*10da0*/  IMAD.MOV.U32 R56, RZ, RZ, R157 ;  /* 0x000000ffff387224 */ /* 0x000fe200078e009d */
[----:B------:R-:W-:Y:S01]  /*10db0*/  ULDC UR25, c[0x0][0x240] ;  /* 0x0000900000197ab9 */ /* 0x000fe20000000800 */
[----:B------:R-:W-:-:S02]  /*10dc0*/  IMAD.MOV.U32 R157, RZ, RZ, R158 ;  /* 0x000000ffff9d7224 */ /* 0x000fc400078e009e */
[----:B------:R-:W-:Y:S02]  /*10dd0*/  IMAD.MOV.U32 R158, RZ, RZ, R159 ;  /* 0x000000ffff9e7224 */ /* 0x000fe400078e009f */
[----:B------:R-:W-:Y:S02]  /*10de0*/  IMAD.MOV.U32 R159, RZ, RZ, R160 ;  /* 0x000000ffff9f7224 */ /* 0x000fe400078e00a0 */
[----:B------:R-:W-:Y:S01]  /*10df0*/  IMAD R47, R55, UR26, RZ ;  /* 0x0000001a372f7c24 */ /* 0x000fe2000f8e02ff */
[----:B------:R-:W-:Y:S01]  /*10e00*/  MOV R55, R56 ;  /* 0x0000003800377202 */ /* 0x000fe20000000f00 */
[----:B------:R-:W-:Y:S01]  /*10e10*/  IMAD.MOV.U32 R160, RZ, RZ, R161 ;  /* 0x000000ffffa07224 */ /* 0x000fe200078e00a1 */
        /* <DEDUP_REMOVED lines=12> */
[----:B------:R-:W-:Y:S02]  /*10ee0*/  IMAD.MOV.U32 R162, RZ, RZ, R163 ;  /* 0x000000ffffa27224 */ /* 0x000fe400078e00a3 */
[----:B---3--:R-:W-:Y:S02]  /*10ef0*/  IMAD.MOV.U32 R164, RZ, RZ, R64 ;  /* 0x000000ffffa47224 */ /* 0x008fe400078e0040 */
[----:B------:R-:W-:Y:S02]  /*10f00*/  IMAD.MOV.U32 R64, RZ, RZ, R63 ;  /* 0x000000ffff407224 */ /* 0x000fe400078e003f */
[----:B------:R-:W-:Y:S01]  /*10f10*/  IMAD.MOV.U32 R163, RZ, RZ, R164 ;  /* 0x000000ffffa37224 */ /* 0x000fe200078e00a4 */
[----:B------:R-:W3:Y:S01]  /*10f20*/  LDL.LU R63, [R1+0x4c8] ;  /* 0x0004c800013f7983 */ /* 0x000ee20000300800 */
[----:B------:R-:W-:Y:S02]  /*10f30*/  IMAD.MOV.U32 R164, RZ, RZ, R64 ;  /* 0x000000ffffa47224 */ /* 0x000fe400078e0040 */
[----:B------:R-:W-:-:S02]  /*10f40*/  IMAD.MOV.U32 R64, RZ, RZ, R62 ;  /* 0x000000ffff407224 */ /* 0x000fc400078e003e */
[----:B------:R-:W4:Y:S01]  /*10f50*/  LDL.LU R62, [R1+0x4a4] ;  /* 0x0004a400013e7983 */ /* 0x000f220000300800 */
        /* <DEDUP_REMOVED lines=13> */
[----:B----4-:R-:W-:Y:S02]  /*11030*/  IMAD.MOV.U32 R64, RZ, RZ, R62 ;  /* 0x000000ffff407224 */ /* 0x010fe400078e003e */
[----:B------:R-:W-:-:S02]  /*11040*/  IMAD.MOV.U32 R62, RZ, RZ, R60 ;  /* 0x000000ffff3e7224 */ /* 0x000fc400078e003c */
[----:B------:R-:W4:Y:S01]  /*11050*/  LDL.LU R60, [R1+0x470] ;  /* 0x00047000013c7983 */ /* 0x000f220000300800 */
[----:B------:R-:W-:Y:S01]  /*11060*/  IMAD R51, R55, UR28, RZ ;  /* 0x0000001c37337c24 */ /* 0x000fe2000f8e02ff */
[-C--:B------:R-:W-:Y:S01]  /*11070*/  LEA R48, P2, R49, R232.reuse, 0x2 ;  /* 0x000000e831307211 */ /* 0x080fe200078410ff */
[----:B------:R-:W-:Y:S02]  /*11080*/  IMAD.MOV.U32 R55, RZ, RZ, R56 ;  /* 0x000000ffff377224 */ /* 0x000fe400078e0038 */
[----:B---3--:R-:W-:Y:S01]  /*11090*/  IMAD R63, R63, UR34, RZ ;  /* 0x000000223f3f7c24 */ /* 0x008fe2000f8e02ff */
[----:B------:R-:W-:Y:S01]  /*110a0*/  LEA R50, P1, R51, R232, 0x2 ;  /* 0x000000e833327211 */ /* 0x000fe200078210ff */
[----:B------:R-:W-:Y:S01]  /*110b0*/  IMAD.MOV.U32 R56, RZ, RZ, R157 ;  /* 0x000000ffff387224 */ /* 0x000fe200078e009d */
[-C--:B------:R-:W-:Y:S01]  /*110c0*/  LEA.HI.X.SX32 R47, R47, R0.reuse, 0x2, P5 ;  /* 0x000000002f2f7211 */ /* 0x080fe200028f16ff */
[----:B------:R-:W-:Y:S01]  /*110d0*/  IMAD.MOV.U32 R157, RZ, RZ, R158 ;  /* 0x000000ffff9d7224 */ /* 0x000fe200078e009e */
[----:B------:R-:W-:Y:S01]  /*110e0*/  LEA.HI.X.SX32 R49, R49, R0, 0x2, P2 ;  /* 0x0000000031317211 */ /* 0x000fe200010f16ff */
[----:B------:R-:W-:Y:S01]  /*110f0*/  IMAD.MOV.U32 R158, RZ, RZ, R159 ;  /* 0x000000ffff9e7224 */ /* 0x000fe200078e009f */
[----:B------:R-:W-:Y:S01]  /*11100*/  LEA R58, P6, R59, R232, 0x2 ;  /* 0x000000e83b3a7211 */ /* 0x000fe200078c10ff */
[----:B------:R-:W-:Y:S01]  /*11110*/  IMAD.MOV.U32 R159, RZ, RZ, R160 ;  /* 0x000000ffff9f7224 */ /* 0x000fe200078e00a0 */
[----:B------:R-:W-:Y:S01]  /*11120*/  ULDC UR28, c[0x0][0x240] ;  /* 0x00009000001c7ab9 */ /* 0x000fe20000000800 */
[----:B------:R-:W-:Y:S01]  /*11130*/  IMAD.MOV.U32 R160, RZ, RZ, R161 ;  /* 0x000000ffffa07224 */ /* 0x000fe200078e00a1 */
[----:B------:R-:W-:Y:S01]  /*11140*/  ULDC UR34, c[0x0][0x240] ;  /* 0x0000900000227ab9 */ /* 0x000fe20000000800 */
[----:B------:R-:W-:Y:S01]  /*11150*/  IMAD.MOV.U32 R161, RZ, RZ, R162 ;  /* 0x000000ffffa17224 */ /* 0x000fe200078e00a2 */
[----:B------:R-:W-:Y:S01]  /*11160*/  MOV R162, R163 ;  /* 0x000000a300a27202 */ /* 0x000fe20000000f00 */
[----:B------:R-:W-:-:S02]  /*11170*/  IMAD.MOV.U32 R163, RZ, RZ, R64 ;  /* 0x000000ffffa37224 */ /* 0x000fc400078e0040 */
[----:B------:R-:W-:Y:S02]  /*11180*/  IMAD.MOV.U32 R64, RZ, RZ, R62 ;  /* 0x000000ffff407224 */ /* 0x000fe400078e003e */
[----:B----4-:R-:W-:Y:S02]  /*11190*/  IMAD.MOV.U32 R62, RZ, RZ, R60 ;  /* 0x000000ffff3e7224 */ /* 0x010fe400078e003c */
[----:B------:R-:W3:Y:S01]  /*111a0*/  LDL.LU R60, [R1+0x4a0] ;  /* 0x0004a000013c7983 */ /* 0x000ee20000300800 */
[----:B------:R-:W-:Y:S01]  /*111b0*/  IMAD R53, R55, UR29, RZ ;  /* 0x0000001d37357c24 */ /* 0x000fe2000f8e02ff */
[-C--:B------:R-:W-:Y:S01]  /*111c0*/  LEA.HI.X.SX32 R51, R51, R0.reuse, 0x2, P1 ;  /* 0x0000000033337211 */ /* 0x080fe200008f16ff */
[----:B------:R-:W-:Y:S02]  /*111d0*/  IMAD.MOV.U32 R55, RZ, RZ, R56 ;  /* 0x000000ffff377224 */ /* 0x000fe400078e0038 */
[----:B------:R-:W-:Y:S02]  /*111e0*/  IMAD R73, R157, UR39, RZ ;  /* 0x000000279d497c24 */ /* 0x000fe4000f8e02ff */
        /* <DEDUP_REMOVED lines=13> */
[----:B---3--:R-:W-:Y:S02]  /*112c0*/  IMAD.MOV.U32 R163, RZ, RZ, R60 ;  /* 0x000000ffffa37224 */ /* 0x008fe400078e003c */
[----:B------:R-:W-:-:S02]  /*112d0*/  IMAD.MOV.U32 R60, RZ, RZ, R226 ;  /* 0x000000ffff3c7224 */ /* 0x000fc400078e00e2 */
[----:B------:R-:W-:Y:S01]  /*112e0*/  IMAD.MOV.U32 R162, RZ, RZ, R163 ;  /* 0x000000ffffa27224 */ /* 0x000fe200078e00a3 */
[----:B------:R-:W3:Y:S01]  /*112f0*/  LDL.LU R226, [R1+0x45c] ;  /* 0x00045c0001e27983 */ /* 0x000ee20000300800 */
[----:B------:R-:W-:Y:S02]  /*11300*/  IMAD.MOV.U32 R163, RZ, RZ, R230 ;  /* 0x000000ffffa37224 */ /* 0x000fe400078e00e6 */
[----:B------:R-:W-:Y:S01]  /*11310*/  IMAD R55, R55, UR30, RZ ;  /* 0x0000001e37377c24 */ /* 0x000fe2000f8e02ff */
[----:B------:R-:W4:Y:S01]  /*11320*/  LDL.LU R230, [R1+0x49c] ;  /* 0x00049c0001e67983 */ /* 0x000f220000300800 */
[----:B------:R-:W-:Y:S02]  /*11330*/  IMAD.MOV.U32 R52, RZ, RZ, R54 ;  /* 0x000000ffff347224 */ /* 0x000fe400078e0036 */
[----:B------:R-:W-:Y:S02]  /*11340*/  IMAD R107, R62, UR56, RZ ;  /* 0x000000383e6b7c24 */ /* 0x000fe4000f8e02ff */
[----:B------:R-:W-:Y:S01]  /*11350*/  IMAD R105, R64, UR55, RZ ;  /* 0x0000003740697c24 */ /* 0x000fe2000f8e02ff */
[-C--:B------:R-:W-:Y:S01]  /*11360*/  LEA R72, P6, R73, R232.reuse, 0x2 ;  /* 0x000000e849487211 */ /* 0x080fe200078c10ff */
[----:B------:R-:W-:Y:S01]  /*11370*/  IMAD.MOV.U32 R54, RZ, RZ, R56 ;  /* 0x000000ffff367224 */ /* 0x000fe200078e0038 */
[-C--:B------:R-:W-:Y:S01]  /*11380*/  LEA R62, P2, R63, R232.reuse, 0x2 ;  /* 0x000000e83f3e7211 */ /* 0x080fe200078410ff */
[----:B------:R-:W-:Y:S01]  /*11390*/  IMAD.MOV.U32 R56, RZ, RZ, R163 ;  /* 0x000000ffff387224 */ /* 0x000fe200078e00a3 */
[----:B------:R-:W-:Y:S01]  /*113a0*/  ULDC UR30, c[0x0][0x240] ;  /* 0x00009000001e7ab9 */ /* 0x000fe20000000800 */
[----:B------:R-:W-:Y:S01]  /*113b0*/  IMAD R67, R52, UR36, RZ ;  /* 0x0000002434437c24 */ /* 0x000fe2000f8e02ff */
[----:B------:R-:W-:Y:S01]  /*113c0*/  LEA R52, P0, R53, R232, 0x2 ;  /* 0x000000e835347211 */ /* 0x000fe200078010ff */
[----:B------:R-:W-:-:S02]  /*113d0*/  IMAD R69, R54, UR37, RZ ;  /* 0x0000002536457c24 */ /* 0x000fc4000f8e02ff */
[----:B------:R-:W-:Y:S01]  /*113e0*/  IMAD R109, R60, UR57, RZ ;  /* 0x000000393c6d7c24 */ /* 0x000fe2000f8e02ff */
[-C--:B------:R-:W-:Y:S01]  /*113f0*/  LEA R64, P1, R65, R232.reuse, 0x2 ;  /* 0x000000e841407211 */ /* 0x080fe200078210ff */
[----:B------:R-:W-:Y:S01]  /*11400*/  IMAD R77, R159, UR41, RZ ;  /* 0x000000299f4d7c24 */ /* 0x000fe2000f8e02ff */
[----:B------:R-:W-:Y:S01]  /*11410*/  ULDC UR55, c[0x0][0x240] ;  /* 0x0000900000377ab9 */ /* 0x000fe20000000800 */
[----:B------:R-:W-:Y:S01]  /*11420*/  IMAD R79, R160, UR42, RZ ;  /* 0x0000002aa04f7c24 */ /* 0x000fe2000f8e02ff */
[----:B------:R-:W-:Y:S01]  /*11430*/  ULDC UR56, c[0x0][0x240] ;  /* 0x0000900000387ab9 */ /* 0x000fe20000000800 */
[----:B----4-:R-:W-:Y:S01]  /*11440*/  IMAD.MOV.U32 R163, RZ, RZ, R230 ;  /* 0x000000ffffa37224 */ /* 0x010fe200078e00e6 */
[-C--:B------:R-:W-:Y:S01]  /*11450*/  LEA R54, P4, R55, R232.reuse, 0x2 ;  /* 0x000000e837367211 */ /* 0x080fe200078810ff */
[----:B------:R-:W-:Y:S01]  /*11460*/  IMAD.MOV.U32 R230, RZ, RZ, R228 ;  /* 0x000000ffffe67224 */ /* 0x000fe200078e00e4 */
[-C--:B------:R-:W-:Y:S01]  /*11470*/  LEA R60, P5, R61, R232.reuse, 0x2 ;  /* 0x000000e83d3c7211 */ /* 0x080fe200078a10ff */
[----:B------:R-:W4:Y:S01]  /*11480*/  LDL.LU R228, [R1+0x460] ;  /* 0x0004600001e47983 */ /* 0x000f220000300800 */
[----:B------:R-:W-:Y:S01]  /*11490*/  IMAD R71, R56, UR38, RZ ;  /* 0x0000002638477c24 */ /* 0x000fe2000f8e02ff */
[----:B------:R-:W-:Y:S01]  /*114a0*/  LEA R56, P3, R57, R232, 0x2 ;  /* 0x000000e839387211 */ /* 0x000fe200078610ff */
[----:B------:R-:W-:Y:S01]  /*114b0*/  IMAD R103, R66, UR54, RZ ;  /* 0x0000003642677c24 */ /* 0x000fe2000f8e02ff */
[-C--:B------:R-:W-:Y:S01]  /*114c0*/  LEA.HI.X.SX32 R53, R53, R0.reuse, 0x2, P0 ;  /* 0x0000000035357211 */ /* 0x080fe200000f16ff */
[----:B------:R-:W-:Y:S01]  /*114d0*/  IMAD R81, R161, UR43, RZ ;  /* 0x0000002ba1517c24 */ /* 0x000fe2000f8e02ff */
[-C--:B------:R-:W-:Y:S01]  /*114e0*/  LEA.HI.X.SX32 R55, R55, R0.reuse, 0x2, P4 ;  /* 0x0000000037377211 */ /* 0x080fe200020f16ff */
[----:B------:R-:W-:Y:S01]  /*114f0*/  IMAD R83, R162, UR44, RZ ;  /* 0x0000002ca2537c24 */ /* 0x000fe2000f8e02ff */
[-C--:B------:R-:W-:Y:S01]  /*11500*/  LEA.HI.X.SX32 R57, R57, R0.reuse, 0x2, P3 ;  /* 0x0000000039397211 */ /* 0x080fe200018f16ff */
[----:B------:R-:W-:Y:S01]  /*11510*/  IMAD R85, R163, UR45, RZ ;  /* 0x0000002da3557c24 */ /* 0x000fe2000f8e02ff */
[-C--:B------:R-:W-:Y:S01]  /*11520*/  LEA.HI.X.SX32 R61, R61, R0.reuse, 0x2, P5 ;  /* 0x000000003d3d7211 */ /* 0x080fe200028f16ff */
[----:B------:R-:W-:Y:S01]  /*11530*/  IMAD R87, R164, UR46, RZ ;  /* 0x0000002ea4577c24 */ /* 0x000fe2000f8e02ff */
[----:B------:R-:W-:Y:S01]  /*11540*/  LEA.HI.X.SX32 R63, R63, R0, 0x2, P2 ;  /* 0x000000003f3f7211 */ /* 0x000fe200010f16ff */
[----:B------:R-:W-:Y:S01]  /*11550*/  IMAD R89, R165, UR47, RZ ;  /* 0x0000002fa5597c24 */ /* 0x000fe2000f8e02ff */
[-C--:B------:R-:W-:Y:S01]  /*11560*/  LEA R66, P0, R67, R232.reuse, 0x2 ;  /* 0x000000e843427211 */ /* 0x080fe200078010ff */
[----:B------:R-:W-:Y:S01]  /*11570*/  IMAD R91, R166, UR48, RZ ;  /* 0x00000030a65b7c24 */ /* 0x000fe2000f8e02ff */
[-C--:B------:R-:W-:Y:S01]  /*11580*/  LEA R68, P4, R69, R232.reuse, 0x2 ;  /* 0x000000e845447211 */ /* 0x080fe200078810ff */
[----:B------:R-:W-:Y:S01]  /*11590*/  IMAD R93, R167, UR49, RZ ;  /* 0x00000031a75d7c24 */ /* 0x000fe2000f8e02ff */
[-C--:B------:R-:W-:Y:S01]  /*115a0*/  LEA R70, P3, R71, R232.reuse, 0x2 ;  /* 0x000000e847467211 */ /* 0x080fe200078610ff */
[----:B------:R-:W-:Y:S01]  /*115b0*/  IMAD R97, R169, UR51, RZ ;  /* 0x00000033a9617c24 */ /* 0x000fe2000f8e02ff */
[-C--:B------:R-:W-:Y:S01]  /*115c0*/  LEA R74, P5, R75, R232.reuse, 0x2 ;  /* 0x000000e84b4a7211 */ /* 0x080fe200078a10ff */
[----:B------:R-:W-:Y:S01]  /*115d0*/  IMAD R99, R170, UR52, RZ ;  /* 0x00000034aa637c24 */ /* 0x000fe2000f8e02ff */
[----:B------:R-:W-:Y:S01]  /*115e0*/  LEA R76, P2, R77, R232, 0x2 ;  /* 0x000000e84d4c7211 */ /* 0x000fe200078410ff */
[----:B--2---:R-:W-:Y:S01]  /*115f0*/  IMAD R101, R171, UR53, RZ ;  /* 0x00000035ab657c24 */ /* 0x004fe2000f8e02ff */
[----:B------:R-:W-:Y:S01]  /*11600*/  LEA.HI.X.SX32 R65, R65, R0, 0x2, P1 ;  /* 0x0000000041417211 */ /* 0x000fe200008f16ff */
[----:B------:R-:W-:Y:S01]  /*11610*/  IMAD R113, R230, UR59, RZ ;  /* 0x0000003be6717c24 */ /* 0x000fe2000f8e02ff */
[----:B------:R-:W-:Y:S01]  /*11620*/  LEA R78, P1, R79, R232, 0x2 ;  /* 0x000000e84f4e7211 */ /* 0x000fe200078210ff */
[----:B---3--:R-:W-:Y:S01]  /*11630*/  IMAD R117, R226, UR61, RZ ;  /* 0x0000003de2757c24 */ /* 0x008fe2000f8e02ff */
        /* <DEDUP_REMOVED lines=23> */
[----:B------:R-:W-:Y:S01]  /*117b0*/  IMAD R175, R175, UR32, RZ ;  /* 0x00000020afaf7c24 */ /* 0x000fe2000f8e02ff */
[----:B------:R-:W-:Y:S01]  /*117c0*/  LEA.HI.X.SX32 R79, R79, R0, 0x2, P1 ;  /* 0x000000004f4f7211 */ /* 0x000fe200008f16ff */
[----:B------:R-:W-:Y:S01]  /*117d0*/  IMAD R177, R177, UR33, RZ ;  /* 0x00000021b1b17c24 */ /* 0x000fe2000f8e02ff */
[----:B------:R-:W-:Y:S01]  /*117e0*/  LEA R92, P1, R93, R232, 0x2 ;  /* 0x000000e85d5c7211 */ /* 0x000fe200078210ff */
[----:B------:R-:W-:Y:S01]  /*117f0*/  ULDC UR36, c[0x0][0x240] ;  /* 0x0000900000247ab9 */ /* 0x000fe20000000800 */
[-C--:B------:R-:W-:Y:S01]  /*11800*/  LEA.HI.X.SX32 R81, R81, R0.reuse, 0x2, P0 ;  /* 0x0000000051517211 */ /* 0x080fe200000f16ff */
[----:B------:R-:W-:Y:S01]  /*11810*/  ULDC UR37, c[0x0][0x240] ;  /* 0x0000900000257ab9 */ /* 0x000fe20000000800 */
[-C--:B------:R-:W-:Y:S01]  /*11820*/  LEA.HI.X.SX32 R83, R83, R0.reuse, 0x2, P4 ;  /* 0x0000000053537211 */ /* 0x080fe200020f16ff */
[----:B------:R-:W-:Y:S01]  /*11830*/  ULDC UR38, c[0x0][0x240] ;  /* 0x0000900000267ab9 */ /* 0x000fe20000000800 */
        /* <DEDUP_REMOVED lines=15> */
[----:B------:R-:W-:Y:S01]  /*11930*/  ULDC UR41, c[0x0][0x240] ;  /* 0x0000900000297ab9 */ /* 0x000fe20000000800 */
[-C--:B------:R-:W-:Y:S01]  /*11940*/  LEA R102, P5, R103, R232.reuse, 0x2 ;  /* 0x000000e867667211 */ /* 0x080fe200078a10ff */
[----:B------:R-:W-:Y:S01]  /*11950*/  ULDC UR42, c[0x0][0x240] ;  /* 0x00009000002a7ab9 */ /* 0x000fe20000000800 */
[----:B------:R-:W-:Y:S01]  /*11960*/  LEA R104, P2, R105, R232, 0x2 ;  /* 0x000000e869687211 */ /* 0x000fe200078410ff */
[----:B------:R-:W-:Y:S01]  /*11970*/  ULDC UR43, c[0x0][0x240] ;  /* 0x00009000002b7ab9 */ /* 0x000fe20000000800 */
[----:B------:R-:W-:Y:S01]  /*11980*/  LEA.HI.X.SX32 R93, R93, R0, 0x2, P1 ;  /* 0x000000005d5d7211 */ /* 0x000fe200008f16ff */
[----:B------:R-:W-:Y:S01]  /*11990*/  ULDC UR44, c[0x0][0x240] ;  /* 0x00009000002c7ab9 */ /* 0x000fe20000000800 */
        /* <DEDUP_REMOVED lines=47> */
[----:B------:R-:W-:Y:S01]  /*11c90*/  ULDC UR57, c[0x0][0x240] ;  /* 0x0000900000397ab9 */ /* 0x000fe20000000800 */
[----:B------:R-:W-:Y:S01]  /*11ca0*/  LEA.HI.X.SX32 R121, R121, R0, 0x2, P1 ;  /* 0x0000000079797211 */ /* 0x000fe200008f16ff */
[----:B------:R-:W-:Y:S01]  /*11cb0*/  ULDC UR59, c[0x0][0x240] ;  /* 0x00009000003b7ab9 */ /* 0x000fe20000000800 */
[----:B------:R-:W-:Y:S01]  /*11cc0*/  LEA R134, P1, R135, R232, 0x2 ;  /* 0x000000e887867211 */ /* 0x000fe200078210ff */
[----:B------:R-:W-:Y:S01]  /*11cd0*/  ULDC UR61, c[0x0][0x240] ;  /* 0x00009000003d7ab9 */ /* 0x000fe20000000800 */
        /* <DEDUP_REMOVED lines=13> */
[----:B------:R-:W2:Y:S01]  /*11db0*/  S2UR UR4, SR_CgaCtaId ;  /* 0x00000000000479c3 */ /* 0x000ea20000008800 */
[-C--:B------:R-:W-:Y:S01]  /*11dc0*/  LEA R140, P3, R141, R232.reuse, 0x2 ;  /* 0x000000e88d8c7211 */ /* 0x080fe200078610ff */
[----:B------:R-:W-:Y:S01]  /*11dd0*/  VIADD R3, R245, 0xffffffeb ;  /* 0xffffffebf5037836 */ /* 0x000fe20000000000 */
[-C--:B------:R-:W-:Y:S01]  /*11de0*/  LEA R144, P5, R145, R232.reuse, 0x2 ;  /* 0x000000e891907211 */ /* 0x080fe200078a10ff */
[----:B------:R-:W-:Y:S01]  /*11df0*/  ULDC.64 UR58, c[0x0][0x208] ;  /* 0x00008200003a7ab9 */ /* 0x000fe20000000a00 */
[----:B------:R-:W-:Y:S01]  /*11e00*/  LEA R146, P2, R147, R232, 0x2 ;  /* 0x000000e893927211 */ /* 0x000fe200078410ff */
[----:B------:R-:W-:Y:S01]  /*11e10*/  STL.64 [R1+0x2618], R36 ;  /* 0x0026182401007387 */ /* 0x000fe20000100a00 */
[----:B------:R-:W-:Y:S01]  /*11e20*/  LEA.HI.X.SX32 R135, R135, R0, 0x2, P1 ;  /* 0x0000000087877211 */ /* 0x000fe200008f16ff */
[----:B------:R-:W3:Y:S01]  /*11e30*/  LDC R245, c[0x0][0x230] ;  /* 0x00008c00fff57b82 */ /* 0x000ee20000000800 */
[----:B------:R-:W-:Y:S01]  /*11e40*/  LEA R148, P1, R149, R232, 0x2 ;  /* 0x000000e895947211 */ /* 0x000fe200078210ff */
[----:B------:R-:W-:Y:S01]  /*11e50*/  STL.64 [R1+0x2620], R38 ;  /* 0x0026202601007387 */ /* 0x000fe20000100a00 */
[----:B------:R-:W-:-:S02]  /*11e60*/  LEA.HI.X.SX32 R137, R137, R0, 0x2, P0 ;  /* 0x0000000089897211 */ /* 0x000fc400000f16ff */
[-C--:B------:R-:W-:Y:S02]  /*11e70*/  LEA.HI.X.SX32 R139, R139, R0.reuse, 0x2, P4 ;  /* 0x000000008b8b7211 */ /* 0x080fe400020f16ff */
[-C--:B------:R-:W-:Y:S02]  /*11e80*/  LEA.HI.X.SX32 R141, R141, R0.reuse, 0x2, P3 ;  /* 0x000000008d8d7211 */ /* 0x080fe400018f16ff */
[-C--:B------:R-:W-:Y:S02]  /*11e90*/  LEA.HI.X.SX32 R145, R145, R0.reuse, 0x2, P5 ;  /* 0x0000000091917211 */ /* 0x080fe400028f16ff */
[----:B------:R-:W-:Y:S02]  /*11ea0*/  LEA.HI.X.SX32 R147, R147, R0, 0x2, P2 ;  /* 0x0000000093937211 */ /* 0x000fe400010f16ff */
[-C--:B------:R-:W-:Y:S02]  /*11eb0*/  LEA R150, P0, R151, R232.reuse, 0x2 ;  /* 0x000000e897967211 */ /* 0x080fe400078010ff */
[-C--:B------:R-:W-:Y:S01]  /*11ec0*/  LEA R152, P4, R153, R232.reuse, 0x2 ;  /* 0x000000e899987211 */ /* 0x080fe200078810ff */
[----:B--2---:R-:W-:Y:S01]  /*11ed0*/  ULEA UR4, UR4, UR5, 0x18 ;  /* 0x0000000504047291 */ /* 0x004fe2000f8ec03f */
[----:B------:R-:W-:-:S02]  /*11ee0*/  LEA R154, P3, R155, R232, 0x2 ;  /* 0x000000e89b9a7211 */ /* 0x000fc400078610ff */
[-C--:B------:R-:W-:Y:S01]  /*11ef0*/  LEA R158, P5, R159, R232.reuse, 0x2 ;  /* 0x000000e89f9e7211 */ /* 0x080fe200078a10ff */
[----:B------:R-:W-:Y:S01]  /*11f00*/  ULDC UR5, c[0x0][0x230] ;  /* 0x00008c0000057ab9 */ /* 0x000fe20000000800 */
[----:B------:R-:W-:Y:S02]  /*11f10*/  LEA R160, P2, R161, R232, 0x2 ;  /* 0x000000e8a1a07211 */ /* 0x000fe400078410ff */
[----:B------:R-:W-:Y:S02]  /*11f20*/  LEA.HI.X.SX32 R149, R149, R0, 0x2, P1 ;  /* 0x0000000095957211 */ /* 0x000fe400008f16ff */
[----:B------:R-:W-:Y:S02]  /*11f30*/  LEA R162, P1, R163, R232, 0x2 ;  /* 0x000000e8a3a27211 */ /* 0x000fe400078210ff */
        /* <DEDUP_REMOVED lines=56> */
[-C--:B------:R-:W-:Y:S02]  /*122c0*/  LEA.HI.X.SX32 R219, R219, R0.reuse, 0x2, P1 ;  /* 0x00000000dbdb7211 */ /* 0x080fe400008f16ff */
[-C--:B------:R-:W-:Y:S02]  /*122d0*/  LEA.HI.X.SX32 R221, R221, R0.reuse, 0x2, P0 ;  /* 0x00000000dddd7211 */ /* 0x080fe400000f16ff */
[----:B------:R-:W-:Y:S01]  /*122e0*/  LEA.HI.X.SX32 R223, R223, R0, 0x2, P4 ;  /* 0x00000000dfdf7211 */ /* 0x000fe200020f16ff */
[----:B----4-:R-:W-:Y:S01]  /*122f0*/  IMAD R115, R228, UR60, RZ ;  /* 0x0000003ce4737c24 */ /* 0x010fe2000f8e02ff */
[----:B------:R-:W-:Y:S01]  /*12300*/  ULDC UR60, c[0x0][0x240] ;  /* 0x00009000003c7ab9 */ /* 0x000fe20000000800 */
[----:B------:R-:W-:Y:S01]  /*12310*/  LEA R228, P5, R229, R232, 0x2 ;  /* 0x000000e8e5e47211 */ /* 0x000fe200078a10ff */
[----:B------:R-:W-:Y:S01]  /*12320*/  IMAD R231, R231, UR60, RZ ;  /* 0x0000003ce7e77c24 */ /* 0x000fe2000f8e02ff */
[----:B------:R-:W-:Y:S02]  /*12330*/  LEA.HI.X.SX32 R225, R225, R0, 0x2, P3 ;  /* 0x00000000e1e17211 */ /* 0x000fe400018f16ff */
[----:B------:R-:W-:-:S02]  /*12340*/  LEA R114, P6, R115, R232, 0x2 ;  /* 0x000000e873727211 */ /* 0x000fc400078c10ff */
[----:B------:R-:W-:Y:S02]  /*12350*/  LEA R230, P2, R231, R232, 0x2 ;  /* 0x000000e8e7e67211 */ /* 0x000fe400078410ff */
[----:B------:R-:W-:Y:S02]  /*12360*/  LEA.HI.X.SX32 R115, R115, R0, 0x2, P6 ;  /* 0x0000000073737211 */ /* 0x000fe400030f16ff */
[----:B------:R-:W-:Y:S02]  /*12370*/  LEA R128, P6, R129, R232, 0x2 ;  /* 0x000000e881807211 */ /* 0x000fe400078c10ff */
[-C--:B------:R-:W-:Y:S02]  /*12380*/  LEA.HI.X.SX32 R229, R229, R0.reuse, 0x2, P5 ;  /* 0x00000000e5e57211 */ /* 0x080fe400028f16ff */
[----:B------:R-:W-:Y:S02]  /*12390*/  LEA.HI.X.SX32 R129, R129, R0, 0x2, P6 ;  /* 0x0000000081817211 */ /* 0x000fe400030f16ff */
[----:B------:R-:W-:-:S02]  /*123a0*/  LEA R142, P6, R143, R232, 0x2 ;  /* 0x000000e88f8e7211 */ /* 0x000fc400078c10ff */
[-C--:B------:R-:W-:Y:S02]  /*123b0*/  LEA.HI.X.SX32 R231, R231, R0.reuse, 0x2, P2 ;  /* 0x00000000e7e77211 */ /* 0x080fe400010f16ff */
[----:B------:R-:W-:Y:S02]  /*123c0*/  LEA.HI.X.SX32 R143, R143, R0, 0x2, P6 ;  /* 0x000000008f8f7211 */ /* 0x000fe400030f16ff */
[C---:B------:R-:W-:Y:S02]  /*123d0*/  LEA R156, P6, R157.reuse, R232, 0x2 ;  /* 0x000000e89d9c7211 */ /* 0x040fe400078c10ff */
[----:B------:R-:W-:Y:S01]  /*123e0*/  ISETP.GE.U32.AND P0, PT, R240, 0x7fffffdc, PT ;  /* 0x7fffffdcf000780c */ /* 0x000fe20003f06070 */
[----:B------:R-:W-:Y:S01]  /*123f0*/  VIADD R240, R244, 0xffffffef ;  /* 0xffffffeff4f07836 */ /* 0x000fe20000000000 */
[----:B------:R-:W-:Y:S01]  /*12400*/  LEA.HI.X.SX32 R157, R157, R0, 0x2, P6 ;  /* 0x000000009d9d7211 */ /* 0x000fe200030f16ff */
[----:B------:R-:W2:Y:S01]  /*12410*/  LDC R244, c[0x0][0x230] ;  /* 0x00008c00fff47b82 */ /* 0x000ea20000000800 */
[----:B------:R-:W-:-:S02]  /*12420*/  LEA R170, P6, R171, R232, 0x2 ;  /* 0x000000e8abaa7211 */ /* 0x000fc400078c10ff */
[----:B------:R-:W-:Y:S01]  /*12430*/  ISETP.GE.U32.AND P3, PT, R3, 0x7fffffcc, PT ;  /* 0x7fffffcc0300780c */ /* 0x000fe20003f66070 */
[----:B------:R-:W-:Y:S01]  /*12440*/  IMAD.SHL.U32 R3, R2, 0x4, RZ ;  /* 0x0000000402037824 */ /* 0x000fe200078e00ff */
[----:B------:R-:W-:Y:S02]  /*12450*/  LEA.HI.X.SX32 R171, R171, R0, 0x2, P6 ;  /* 0x00000000abab7211 */ /* 0x000fe400030f16ff */
[----:B------:R-:W-:Y:S01]  /*12460*/  LEA R184, P6, R185, R232, 0x2 ;  /* 0x000000e8b9b87211 */ /* 0x000fe200078c10ff */
[----:B------:R-:W-:Y:S01]  /*12470*/  IMAD.WIDE R18, R3, 0x4, R4 ;  /* 0x0000000403127825 */ /* 0x000fe200078e0204 */
[----:B------:R-:W-:Y:S02]  /*12480*/  ISETP.GE.U32.AND P2, PT, R240, 0x7fffffd0, PT ;  /* 0x7fffffd0f000780c */ /* 0x000fe40003f46070 */
[----:B------:R-:W-:Y:S01]  /*12490*/  LEA.HI.X.SX32 R185, R185, R0, 0x2, P6 ;  /* 0x00000000b9b97211 */ /* 0x000fe200030f16ff */
[----:B------:R-:W-:Y:S01]  /*124a0*/  IMAD.WIDE R16, R3, 0x4, R234 ;  /* 0x0000000403107825 */ /* 0x000fe200078e02ea */
[----:B------:R-:W-:Y:S01]  /*124b0*/  LEA R198, P6, R199, R232, 0x2 ;  /* 0x000000e8c7c67211 */ /* 0x000fe200078c10ff */
[----:B------:R4:W-:Y:S01]  /*124c0*/  STL.64 [R1+0x738], R18 ;  /* 0x0007381201007387 */ /* 0x0009e20000100a00 */
[----:B------:R-:W-:Y:S01]  /*124d0*/  IADD3 R240, R12, -0x1d, RZ ;  /* 0xffffffe30cf07810 */ /* 0x000fe20007ffe0ff */
[----:B------:R-:W-:Y:S01]  /*124e0*/  IMAD.WIDE R14, R3, 0x4, R236 ;  /* 0x00000004030e7825 */ /* 0x000fe200078e02ec */
[----:B------:R-:W-:Y:S01]  /*124f0*/  LEA.HI.X.SX32 R199, R199, R0, 0x2, P6 ;  /* 0x00000000c7c77211 */ /* 0x000fe200030f16ff */
[----:B------:R1:W-:Y:S01]  /*12500*/  STL.64 [R1+0x730], R16 ;  /* 0x0007301001007387 */ /* 0x0003e20000100a00 */
[----:B------:R-:W-:Y:S01]  /*12510*/  LEA R212, P6, R213, R232, 0x2 ;  /* 0x000000e8d5d47211 */ /* 0x000fe200078c10ff */
[----:B------:R-:W-:-:S02]  /*12520*/  IMAD.WIDE R6, R3, 0x4, R238 ;  /* 0x0000000403067825 */ /* 0x000fc400078e02ee */
[----:B------:R3:W-:Y:S01]  /*12530*/  STL.64 [R1+0x728], R14 ;  /* 0x0007280e01007387 */ /* 0x0007e20000100a00 */
[----:B------:R-:W-:Y:S02]  /*12540*/  LEA.HI.X.SX32 R213, R213, R0, 0x2, P6 ;  /* 0x00000000d5d57211 */ /* 0x000fe400030f16ff */
[-C--:B------:R-:W-:Y:S01]  /*12550*/  LEA R226, P6, R227, R232.reuse, 0x2 ;  /* 0x000000e8e3e27211 */ /* 0x080fe200078c10ff */
[----:B------:R3:W-:Y:S01]  /*12560*/  STL.64 [R1+0x720], R6 ;  /* 0x0007200601007387 */ /* 0x0007e20000100a00 */
[----:B------:R-:W-:Y:S02]  /*12570*/  LEA R232, P1, R233, R232, 0x2 ;  /* 0x000000e8e9e87211 */ /* 0x000fe400078210ff */
[-C--:B------:R-:W-:Y:S02]  /*12580*/  LEA.HI.X.SX32 R227, R227, R0.reuse, 0x2, P6 ;  /* 0x00000000e3e37211 */ /* 0x080fe400030f16ff */
[----:B------:R-:W-:Y:S01]  /*12590*/  LEA.HI.X.SX32 R233, R233, R0, 0x2, P1 ;  /* 0x00000000e9e97211 */ /* 0x000fe200008f16ff */
[----:B------:R-:W-:Y:S01]  /*125a0*/  VIADD R0, R242, 0xfffffff7 ;  /* 0xfffffff7f2007836 */ /* 0x000fe20000000000 */
[----:B------:R-:W-:Y:S01]  /*125b0*/  ISETP.GE.U32.AND P6, PT, R241, 0x7fffffe0, PT ;  /* 0x7fffffe0f100780c */ /* 0x000fe20003fc6070 */
[----:B------:R-:W-:Y:S01]  /*125c0*/  VIADD R241, R243, 0xfffffff3 ;  /* 0xfffffff3f3f17836 */ /* 0x000fe20000000000 */
[----:B------:R-:W2:Y:S02]  /*125d0*/  LDC R242, c[0x0][0x230] ;  /* 0x00008c00fff27b82 */ /* 0x000ea40000000800 */
[----:B------:R-:W-:Y:S01]  /*125e0*/  ISETP.GE.U32.AND P1, PT, R0, 0x7fffffd8, PT ;  /* 0x7fffffd80000780c */ /* 0x000fe20003f26070 */
[----:B------:R-:W-:Y:S01]  /*125f0*/  VIADD R0, R13, 0xffffffe7 ;  /* 0xffffffe70d007836 */ /* 0x000fe20000000000 */
[----:B------:R-:W-:Y:S01]  /*12600*/  ISETP.GE.U32.AND P4, PT, R241, 0x7fffffd4, PT ;  /* 0x7fffffd4f100780c */ /* 0x000fe20003f86070 */
[----:B------:R-:W4:Y:S03]  /*12610*/  S2R R13, SR_TID.X ;  /* 0x00000000000d7919 */ /* 0x000f260000002100 */
[----:B------:R-:W1:Y:S01]  /*12620*/  LDC R241, c[0x0][0x230] ;  /* 0x00008c00fff17b82 */ /* 0x000e620000000800 */
[----:B------:R-:W-:-:S07]  /*12630*/  ISETP.GE.U32.AND P5, PT, R0, 0x7fffffc8, PT ;  /* 0x7fffffc80000780c */ /* 0x000fce0003fa6070 */
[----:B------:R-:W2:Y:S01]  /*12640*/  LDC R243, c[0x0][0x230] ;  /* 0x00008c00fff37b82 */ /* 0x000ea20000000800 */
[----:B-1----:R-:W-:-:S07]  /*12650*/  VIADD R3, R241, 0xfffffffe ;  /* 0xfffffffef1037836 */ /* 0x002fce0000000000 */
[----:B------:R-:W1:Y:S01]  /*12660*/  LDC R241, c[0x0][0x230] ;  /* 0x00008c00fff17b82 */ /* 0x000e620000000800 */
[----:B----4-:R-:W-:-:S05]  /*12670*/  LOP3.LUT R13, R13, 0x1f, RZ, 0xc0, !PT ;  /* 0x0000001f0d0d7812 */ /* 0x010fca00078ec0ff */
[----:B------:R-:W-:-:S04]  /*12680*/  IMAD.SHL.U32 R8, R13, 0x4, RZ ;  /* 0x000000040d087824 */ /* 0x000fc800078e00ff */
[C---:B------:R-:W-:Y:S01]  /*12690*/  VIADD R0, R8.reuse, UR4 ;  /* 0x0000000408007c36 */ /* 0x040fe20008000000 */
[----:B------:R-:W-:-:S04]  /*126a0*/  LOP3.LUT R12, R8, 0x60, RZ, 0x3c, !PT ;  /* 0x00000060080c7812 */ /* 0x000fc800078e3cff */
[----:B------:R-:W-:Y:S01]  /*126b0*/  @!PT LDS RZ, [RZ] ;  /* 0x00000000fffff984 */ /* 0x000fe20000000800 */
[----:B------:R-:W-:Y:S01]  /*126c0*/  @!PT LDS RZ, [RZ] ;  /* 0x00000000fffff984 */ /* 0x000fe20000000800 */
[----:B------:R-:W-:Y:S01]  /*126d0*/  @!PT LDS RZ, [RZ] ;  /* 0x00000000fffff984 */ /* 0x000fe20000000800 */
[----:B------:R-:W-:Y:S04]  /*126e0*/  LDGSTS.E [R0+0x10000], desc[UR58][R4.64], !P6 ;  /* 0x1000000004007fae */ /* 0x000fe8000f12187a */
[----:B------:R-:W-:Y:S04]  /*126f0*/  LDGSTS.E [R0+0x10080], desc[UR58][R234.64], !P6 ;  /* 0x10080000ea007fae */ /* 0x000fe8000f12187a */
[----:B------:R-:W-:Y:S04]  /*12700*/  LDGSTS.E [R0+0x10100], desc[UR58][R236.64], !P6 ;  /* 0x10100000ec007fae */ /* 0x000fe8000f12187a */
[----:B------:R-:W-:Y:S01]  /*12710*/  LDGSTS.E [R0+0x10180], desc[UR58][R238.64], !P6 ;  /* 0x10180000ee007fae */ /* 0x000fe2000f12187a */
[----:B------:R-:W-:Y:S01]  /*12720*/  ISETP.GE.U32.AND P6, PT, R240, 0x7fffffc4, PT ;  /* 0x7fffffc4f000780c */ /* 0x000fe20003fc6070 */
[----:B------:R-:W-:-:S02]  /*12730*/  IMAD.SHL.U32 R240, R2, 0x8, RZ ;  /* 0x0000000802f07824 */ /* 0x000fc400078e00ff */
[----:B------:R4:W-:Y:S04]  /*12740*/  LDGSTS.E [R0+0x10800], desc[UR58][R18.64], !P0 ;  /* 0x1080000012007fae */ /* 0x0009e8000c12187a */
[----:B------:R3:W-:Y:S04]  /*12750*/  LDGSTS.E [R0+0x10880], desc[UR58][R16.64], !P0 ;  /* 0x1088000010007fae */ /* 0x0007e8000c12187a */
[----:B------:R2:W-:Y:S04]  /*12760*/  LDGSTS.E [R0+0x10900], desc[UR58][R14.64], !P0 ;  /* 0x109000000e007fae */ /* 0x0005e8000c12187a */
[----:B------:R1:W-:Y:S01]  /*12770*/  LDGSTS.E [R0+0x10980], desc[UR58][R6.64], !P0 ;  /* 0x1098000006007fae */ /* 0x0003e2000c12187a */
[----:B----4-:R-:W-:Y:S01]  /*12780*/  IMAD.WIDE R18, R240, 0x4, R4 ;  /* 0x00000004f0127825 */ /* 0x010fe200078e0204 */
[----:B------:R-:W-:-:S03]  /*12790*/  ISETP.GE.U32.AND P0, PT, R3, 0x7fffffdf, PT ;  /* 0x7fffffdf0300780c */ /* 0x000fc60003f06070 */
[C---:B---3--:R-:W-:Y:S01]  /*127a0*/  IMAD.WIDE R16, R240.reuse, 0x4, R234 ;  /* 0x00000004f0107825 */ /* 0x048fe200078e02ea */
[----:B------:R3:W-:Y:S03]  /*127b0*/  STL.64 [R1+0x6d8], R18 ;  /* 0x0006d81201007387 */ /* 0x0007e60000100a00 */
[C---:B--2---:R-:W-:Y:S01]  /*127c0*/  IMAD.WIDE R14, R240.reuse, 0x4, R236 ;  /* 0x00000004f00e7825 */ /* 0x044fe200078e02ec */
[----:B------:R3:W-:Y:S03]  /*127d0*/  LDGSTS.E [R0+0x11000], desc[UR58][R18.64], !P1 ;  /* 0x1100000012007fae */ /* 0x0007e6000c92187a */
[----:B-1----:R-:W-:Y:S01]  /*127e0*/  IMAD.WIDE R6, R240, 0x4, R238 ;  /* 0x00000004f0067825 */ /* 0x002fe200078e02ee */
[----:B------:R1:W-:Y:S03]  /*127f0*/  STL.64 [R1+0x6d0], R16 ;  /* 0x0006d01001007387 */ /* 0x0003e60000100a00 */
[----:B------:R-:W-:Y:S01]  /*12800*/  VIADD R240, R242, 0xfffffffa ;  /* 0xfffffffaf2f07836 */ /* 0x000fe20000000000 */
[----:B------:R1:W-:Y:S01]  /*12810*/  LDGSTS.E [R0+0x11080], desc[UR58][R16.64], !P1 ;  /* 0x1108000010007fae */ /* 0x0003e2000c92187a */
[----:B------:R-:W2:Y:S01]  /*12820*/  LDC R242, c[0x0][0x230] ;  /* 0x00008c00fff27b82 */ /* 0x000ea20000000800 */
[----:B------:R-:W-:-:S02]  /*12830*/  IMAD R3, R2, 0xc, RZ ;  /* 0x0000000c02037824 */ /* 0x000fc400078e02ff */
[----:B------:R4:W-:Y:S02]  /*12840*/  STL.64 [R1+0x6c8], R14 ;  /* 0x0006c80e01007387 */ /* 0x0009e40000100a00 */
[C---:B---3--:R-:W-:Y:S02]  /*12850*/  IMAD.WIDE R18, R3.reuse, 0x4, R4 ;  /* 0x0000000403127825 */ /* 0x048fe400078e0204 */
[----:B------:R4:W-:Y:S04]  /*12860*/  LDGSTS.E [R0+0x11100], desc[UR58][R14.64], !P1 ;  /* 0x111000000e007fae */ /* 0x0009e8000c92187a */
[----:B------:R3:W-:Y:S01]  /*12870*/  STL.64 [R1+0x6c0], R6 ;  /* 0x0006c00601007387 */ /* 0x0007e20000100a00 */
[----:B-1----:R-:W-:-:S03]  /*12880*/  IMAD.WIDE R16, R3, 0x4, R234 ;  /* 0x0000000403107825 */ /* 0x002fc600078e02ea */
[----:B------:R3:W-:Y:S01]  /*12890*/  LDGSTS.E [R0+0x11180], desc[UR58][R6.64], !P1 ;  /* 0x1118000006007fae */ /* 0x0007e2000c92187a */
[----:B------:R-:W-:Y:S01]  /*128a0*/  ISETP.GE.U32.AND P1, PT, R240, 0x7fffffdb, PT ;  /* 0x7fffffdbf000780c */ /* 0x000fe20003f26070 */
[----:B------:R-:W-:Y:S02]  /*128b0*/  IMAD.SHL.U32 R240, R2, 0x10, RZ ;  /* 0x0000001002f07824 */ /* 0x000fe400078e00ff */
[C---:B----4-:R-:W-:Y:S01]  /*128c0*/  IMAD.WIDE R14, R3.reuse, 0x4, R236 ;  /* 0x00000004030e7825 */ /* 0x050fe200078e02ec */
[----:B------:R1:W-:Y:S04]  /*128d0*/  LDGSTS.E [R0+0x11800], desc[UR58][R18.64], !P4 ;  /* 0x1180000012007fae */ /* 0x0003e8000e12187a */
[----:B------:R4:W-:Y:S01]  /*128e0*/  LDGSTS.E [R0+0x11880], desc[UR58][R16.64], !P4 ;  /* 0x1188000010007fae */ /* 0x0009e2000e12187a */
[----:B---3--:R-:W-:-:S03]  /*128f0*/  IMAD.WIDE R6, R3, 0x4, R238 ;  /* 0x0000000403067825 */ /* 0x008fc600078e02ee */
[----:B------:R1:W-:Y:S01]  /*12900*/  STL.64 [R1+0x678], R18 ;  /* 0x0006781201007387 */ /* 0x0003e20000100a00 */
[----:B------:R-:W-:-:S03]  /*12910*/  VIADD R3, R243, 0xfffffff6 ;  /* 0xfffffff6f3037836 */ /* 0x000fc60000000000 */
[----:B------:R3:W-:Y:S01]  /*12920*/  LDGSTS.E [R0+0x11900], desc[UR58][R14.64], !P4 ;  /* 0x119000000e007fae */ /* 0x0007e2000e12187a */
[----:B------:R-:W2:Y:S03]  /*12930*/  LDC R243, c[0x0][0x230] ;  /* 0x00008c00fff37b82 */ /* 0x000ea60000000800 */
[----:B------:R4:W-:Y:S04]  /*12940*/  STL.64 [R1+0x670], R16 ;  /* 0x0006701001007387 */ /* 0x0009e80000100a00 */
[----:B------:R3:W-:Y:S01]  /*12950*/  LDGSTS.E [R0+0x11980], desc[UR58][R6.64], !P4 ;  /* 0x1198000006007fae */ /* 0x0007e2000e12187a */
[----:B-1----:R-:W-:Y:S01]  /*12960*/  IMAD.WIDE R18, R240, 0x4, R4 ;  /* 0x00000004f0127825 */ /* 0x002fe200078e0204 */
[----:B------:R-:W-:-:S02]  /*12970*/  ISETP.GE.U32.AND P4, PT, R3, 0x7fffffd7, PT ;  /* 0x7fffffd70300780c */ /* 0x000fc40003f86070 */
[----:B------:R3:W-:Y:S01]  /*12980*/  STL.64 [R1+0x668], R14 ;  /* 0x0006680e01007387 */ /* 0x0007e20000100a00 */
[----:B------:R-:W-:Y:S02]  /*12990*/  IMAD R3, R2, 0x14, RZ ;  /* 0x0000001402037824 */ /* 0x000fe400078e02ff */
[C---:B----4-:R-:W-:Y:S01]  /*129a0*/  IMAD.WIDE R16, R240.reuse, 0x4, R234 ;  /* 0x00000004f0107825 */ /* 0x050fe200078e02ea */
[----:B------:R1:W-:Y:S04]  /*129b0*/  STL.64 [R1+0x660], R6 ;  /* 0x0006600601007387 */ /* 0x0003e80000100a00 */
[----:B------:R4:W-:Y:S01]  /*129c0*/  STL.64 [R1+0x618], R18 ;  /* 0x0006181201007387 */ /* 0x0009e20000100a00 */
[----:B---3--:R-:W-:-:S03]  /*129d0*/  IMAD.WIDE R14, R240, 0x4, R236 ;  /* 0x00000004f00e7825 */ /* 0x008fc600078e02ec */
[----:B------:R4:W-:Y:S01]  /*129e0*/  LDGSTS.E [R0+0x12000], desc[UR58][R18.64], !P2 ;  /* 0x1200000012007fae */ /* 0x0009e2000d12187a */
[----:B-1----:R-:W-:-:S03]  /*129f0*/  IMAD.WIDE R6, R240, 0x4, R238 ;  /* 0x00000004f0067825 */ /* 0x002fc600078e02ee */
[----:B------:R1:W-:Y:S01]  /*12a00*/  STL.64 [R1+0x610], R16 ;  /* 0x0006101001007387 */ /* 0x0003e20000100a00 */
[----:B------:R-:W-:-:S03]  /*12a10*/  VIADD R240, R241, 0xfffffff2 ;  /* 0xfffffff2f1f07836 */ /* 0x000fc60000000000 */
[----:B------:R1:W-:Y:S01]  /*12a20*/  LDGSTS.E [R0+0x12080], desc[UR58][R16.64], !P2 ;  /* 0x1208000010007fae */ /* 0x0003e2000d12187a */
[----:B------:R-:W3:Y:S01]  /*12a30*/  LDC R241, c[0x0][0x230] ;  /* 0x00008c00fff17b82 */ /* 0x000ee20000000800 */
[C---:B----4-:R-:W-:Y:S02]  /*12a40*/  IMAD.WIDE R18, R3.reuse, 0x4, R4 ;  /* 0x0000000403127825 */ /* 0x050fe400078e0204 */
[----:B------:R4:W-:Y:S04]  /*12a50*/  STL.64 [R1+0x608], R14 ;  /* 0x0006080e01007387 */ /* 0x0009e80000100a00 */
[----:B------:R4:W-:Y:S01]  /*12a60*/  LDGSTS.E [R0+0x12100], desc[UR58][R14.64], !P2 ;  /* 0x121000000e007fae */ /* 0x0009e2000d12187a */
[----:B-1----:R-:W-:-:S03]  /*12a70*/  IMAD.WIDE R16, R3, 0x4, R234 ;  /* 0x0000000403107825 */ /* 0x002fc600078e02ea */
[----:B------:R1:W-:Y:S04]  /*12a80*/  STL.64 [R1+0x600], R6 ;  /* 0x0006000601007387 */ /* 0x0003e80000100a00 */
[----:B------:R1:W-:Y:S01]  /*12a90*/  LDGSTS.E [R0+0x12180], desc[UR58][R6.64], !P2 ;  /* 0x1218000006007fae */ /* 0x0003e2000d12187a */
[----:B------:R-:W-:Y:S01]  /*12aa0*/  ISETP.GE.U32.AND P2, PT, R240, 0x7fffffd3, PT ;  /* 0x7fffffd3f000780c */ /* 0x000fe20003f46070 */
[----:B------:R-:W-:Y:S02]  /*12ab0*/  IMAD R240, R2, 0x18, RZ ;  /* 0x0000001802f07824 */ /* 0x000fe400078e02ff */
[C---:B----4-:R-:W-:Y:S01]  /*12ac0*/  IMAD.WIDE R14, R3.reuse, 0x4, R236 ;  /* 0x00000004030e7825 */ /* 0x050fe200078e02ec */
[----:B------:R4:W-:Y:S04]  /*12ad0*/  LDGSTS.E [R0+0x12800], desc[UR58][R18.64], !P3 ;  /* 0x1280000012007fae */ /* 0x0009e8000d92187a */
[----:B------:R4:W-:Y:S01]  /*12ae0*/  LDGSTS.E [R0+0x12880], desc[UR58][R16.64], !P3 ;  /* 0x1288000010007fae */ /* 0x0009e2000d92187a */
[----:B-1----:R-:W-:-:S03]  /*12af0*/  IMAD.WIDE R6, R3, 0x4, R238 ;  /* 0x0000000403067825 */ /* 0x002fc600078e02ee */
[----:B------:R4:W-:Y:S01]  /*12b00*/  STL.64 [R1+0x5b8], R18 ;  /* 0x0005b81201007387 */ /* 0x0009e20000100a00 */
[----:B--2---:R-:W-:-:S03]  /*12b10*/  VIADD R3, R242, 0xffffffee ;  /* 0xffffffeef2037836 */ /* 0x004fc60000000000 */
[----:B------:R1:W-:Y:S01]  /*12b20*/  LDGSTS.E [R0+0x12900], desc[UR58][R14.64], !P3 ;  /* 0x129000000e007fae */ /* 0x0003e2000d92187a */
[----:B------:R-:W2:Y:S03]  /*12b30*/  LDC R242, c[0x0][0x230] ;  /* 0x00008c00fff27b82 */ /* 0x000ea60000000800 */
[----:B------:R3:W-:Y:S04]  /*12b40*/  STL.64 [R1+0x5b0], R16 ;  /* 0x0005b01001007387 */ /* 0x0007e80000100a00 */
[----:B------:R1:W-:Y:S01]  /*12b50*/  LDGSTS.E [R0+0x12980], desc[UR58][R6.64], !P3 ;  /* 0x1298000006007fae */ /* 0x0003e2000d92187a */
[----:B----4-:R-:W-:Y:S01]  /*12b60*/  IMAD.WIDE R18, R240, 0x4, R4 ;  /* 0x00000004f0127825 */ /* 0x010fe200078e0204 */
[----:B------:R-:W-:-:S02]  /*12b70*/  ISETP.GE.U32.AND P3, PT, R3, 0x7fffffcf, PT ;  /* 0x7fffffcf0300780c */ /* 0x000fc40003f66070 */
[----:B------:R1:W-:Y:S01]  /*12b80*/  STL.64 [R1+0x5a8], R14 ;  /* 0x0005a80e01007387 */ /* 0x0003e20000100a00 */
[----:B------:R-:W-:Y:S02]  /*12b90*/  IMAD R3, R2, 0x1c, RZ ;  /* 0x0000001c02037824 */ /* 0x000fe400078e02ff */
[C---:B---3--:R-:W-:Y:S01]  /*12ba0*/  IMAD.WIDE R16, R240.reuse, 0x4, R234 ;  /* 0x00000004f0107825 */ /* 0x048fe200078e02ea */
[----:B------:R3:W-:Y:S04]  /*12bb0*/  STL.64 [R1+0x5a0], R6 ;  /* 0x0005a00601007387 */ /* 0x0007e80000100a00 */
[----:B------:R4:W-:Y:S01]  /*12bc0*/  STL.64 [R1+0x558], R18 ;  /* 0x0005581201007387 */ /* 0x0009e20000100a00 */
[----:B-1----:R-:W-:-:S03]  /*12bd0*/  IMAD.WIDE R14, R240, 0x4, R236 ;  /* 0x00000004f00e7825 */ /* 0x002fc600078e02ec */
[----:B------:R4:W-:Y:S01]  /*12be0*/  LDGSTS.E [R0+0x13000], desc[UR58][R18.64], !P5 ;  /* 0x1300000012007fae */ /* 0x0009e2000e92187a */
[----:B---3--:R-:W-:-:S03]  /*12bf0*/  IMAD.WIDE R6, R240, 0x4, R238 ;  /* 0x00000004f0067825 */ /* 0x008fc600078e02ee */
        /* <DEDUP_REMOVED lines=11> */
[C---:B----4-:R-:W-:Y:S02]  /*12cb0*/  IMAD.WIDE R14, R3.reuse, 0x4, R236 ;  /* 0x00000004030e7825 */ /* 0x050fe400078e02ec */
[----:B------:R4:W-:Y:S04]  /*12cc0*/  STL.64 [R1+0x4d8], R18 ;  /* 0x0004d81201007387 */ /* 0x0009e80000100a00 */
[----:B------:R4:W-:Y:S01]  /*12cd0*/  LDGSTS.E [R0+0x13800], desc[UR58][R18.64], !P6 ;  /* 0x1380000012007fae */ /* 0x0009e2000f12187a */
[----:B-1----:R-:W-:-:S03]  /*12ce0*/  IMAD.WIDE R6, R3, 0x4, R238 ;  /* 0x0000000403067825 */ /* 0x002fc600078e02ee */
[----:B------:R1:W-:Y:S01]  /*12cf0*/  STL.64 [R1+0x4d0], R16 ;  /* 0x0004d01001007387 */ /* 0x0003e20000100a00 */
[----:B------:R-:W-:-:S03]  /*12d00*/  VIADD R3, R241, 0xffffffe6 ;  /* 0xffffffe6f1037836 */ /* 0x000fc60000000000 */
[----:B------:R1:W-:Y:S01]  /*12d10*/  LDGSTS.E [R0+0x13880], desc[UR58][R16.64], !P6 ;  /* 0x1388000010007fae */ /* 0x0003e2000f12187a */
[----:B--2---:R-:W-:Y:S02]  /*12d20*/  VIADD R241, R242, 0xffffffe2 ;  /* 0xffffffe2f2f17836 */ /* 0x004fe40000000000 */
[C---:B----4-:R-:W-:Y:S01]  /*12d30*/  IMAD.WIDE R18, R2.reuse, 0x4, R4 ;  /* 0x0000000402127825 */ /* 0x050fe200078e0204 */
[----:B------:R2:W-:Y:S01]  /*12d40*/  STL.64 [R1+0x4c8], R14 ;  /* 0x0004c80e01007387 */ /* 0x0005e20000100a00 */
[----:B------:R-:W4:Y:S03]  /*12d50*/  LDC R242, c[0x0][0x230] ;  /* 0x00008c00fff27b82 */ /* 0x000f260000000800 */
[----:B------:R2:W-:Y:S04]  /*12d60*/  LDGSTS.E [R0+0x13900], desc[UR58][R14.64], !P6 ;  /* 0x139000000e007fae */ /* 0x0005e8000f12187a */
[----:B------:R3:W-:Y:S01]  /*12d70*/  STL.64 [R1+0x4c0], R6 ;  /* 0x0004c00601007387 */ /* 0x0007e20000100a00 */
[----:B-1----:R-:W-:-:S03]  /*12d80*/  IMAD.WIDE R16, R2, 0x4, R234 ;  /* 0x0000000402107825 */ /* 0x002fc600078e02ea */
[----:B------:R3:W-:Y:S01]  /*12d90*/  LDGSTS.E [R0+0x13980], desc[UR58][R6.64], !P6 ;  /* 0x1398000006007fae */ /* 0x0007e2000f12187a */
[----:B------:R-:W-:Y:S01]  /*12da0*/  ISETP.GE.U32.AND P6, PT, R3, 0x7fffffc7, PT ;  /* 0x7fffffc70300780c */ /* 0x000fe20003fc6070 */
[C---:B------:R-:W-:Y:S02]  /*12db0*/  IMAD R3, R2.reuse, 0x5, RZ ;  /* 0x0000000502037824 */ /* 0x040fe400078e02ff */
[----:B--2---:R-:W-:Y:S01]  /*12dc0*/  IMAD.WIDE R14, R2, 0x4, R236 ;  /* 0x00000004020e7825 */ /* 0x004fe200078e02ec */
[----:B------:R1:W-:Y:S04]  /*12dd0*/  STL.64 [R1+0x798], R18 ;  /* 0x0007981201007387 */ /* 0x0003e80000100a00 */
[----:B------:R2:W-:Y:S01]  /*12de0*/  STL.64 [R1+0x790], R16 ;  /* 0x0007901001007387 */ /* 0x0005e20000100a00 */
[----:B---3--:R-:W-:-:S03]  /*12df0*/  LOP3.LUT R6, R8, 0x20, RZ, 0x3c, !PT ;  /* 0x0000002008067812 */ /* 0x008fc600078e3cff */
[----:B------:R3:W-:Y:S02]  /*12e00*/  STL.64 [R1+0x788], R14 ;  /* 0x0007880e01007387 */ /* 0x0007e40000100a00 */
[----:B------:R-:W-:Y:S02]  /*12e10*/  VIADD R240, R6, UR4 ;  /* 0x0000000406f07c36 */ /* 0x000fe40008000000 */
[----:B------:R-:W-:-:S03]  /*12e20*/  IMAD.WIDE R6, R2, 0x4, R238 ;  /* 0x0000000402067825 */ /* 0x000fc600078e02ee */
[----:B------:R1:W-:Y:S04]  /*12e30*/  LDGSTS.E [R240+0x10200], desc[UR58][R18.64], !P0 ;  /* 0x1020000012f07fae */ /* 0x0003e8000c12187a */
[----:B------:R2:W-:Y:S04]  /*12e40*/  LDGSTS.E [R240+0x10280], desc[UR58][R16.64], !P0 ;  /* 0x1028000010f07fae */ /* 0x0005e8000c12187a */
[----:B------:R3:W-:Y:S01]  /*12e50*/  LDGSTS.E [R240+0x10300], desc[UR58][R14.64], !P0 ;  /* 0x103000000ef07fae */ /* 0x0007e2000c12187a */
[----:B-1----:R-:W-:-:S03]  /*12e60*/  IMAD.WIDE R18, R3, 0x4, R4 ;  /* 0x0000000403127825 */ /* 0x002fc600078e0204 */
[----:B------:R1:W-:Y:S01]  /*12e70*/  STL.64 [R1+0x780], R6 ;  /* 0x0007800601007387 */ /* 0x0003e20000100a00 */
[----:B--2---:R-:W-:-:S03]  /*12e80*/  IMAD.WIDE R16, R3, 0x4, R234 ;  /* 0x0000000403107825 */ /* 0x004fc600078e02ea */
[----:B------:R1:W-:Y:S01]  /*12e90*/  LDGSTS.E [R240+0x10380], desc[UR58][R6.64], !P0 ;  /* 0x1038000006f07fae */ /* 0x0003e2000c12187a */
[----:B------:R-:W-:Y:S01]  /*12ea0*/  ISETP.GE.U32.AND P0, PT, R241, 0x7fffffc3, PT ;  /* 0x7fffffc3f100780c */ /* 0x000fe20003f06070 */
[C---:B---3--:R-:W-:Y:S02]  /*12eb0*/  IMAD.WIDE R14, R3.reuse, 0x4, R236 ;  /* 0x00000004030e7825 */ /* 0x048fe400078e02ec */
[----:B------:R2:W-:Y:S02]  /*12ec0*/  STL.64 [R1+0x718], R18 ;  /* 0x0007181201007387 */ /* 0x0005e40000100a00 */
[----:B------:R-:W-:Y:S02]  /*12ed0*/  IMAD R241, R2, 0x9, RZ ;  /* 0x0000000902f17824 */ /* 0x000fe400078e02ff */
[----:B------:R2:W-:Y:S01]  /*12ee0*/  LDGSTS.E [R240+0x10a00], desc[UR58][R18.64], !P1 ;  /* 0x10a0000012f07fae */ /* 0x0005e2000c92187a */
[----:B-1----:R-:W-:-:S03]  /*12ef0*/  IMAD.WIDE R6, R3, 0x4, R238 ;  /* 0x0000000403067825 */ /* 0x002fc600078e02ee */
[----:B------:R1:W-:Y:S01]  /*12f00*/  STL.64 [R1+0x710], R16 ;  /* 0x0007101001007387 */ /* 0x0003e20000100a00 */
[----:B------:R-:W-:-:S03]  /*12f10*/  VIADD R3, R243, 0xfffffffd ;  /* 0xfffffffdf3037836 */ /* 0x000fc60000000000 */
[----:B------:R1:W-:Y:S01]  /*12f20*/  LDGSTS.E [R240+0x10a80], desc[UR58][R16.64], !P1 ;  /* 0x10a8000010f07fae */ /* 0x0003e2000c92187a */
[----:B------:R-:W3:Y:S01]  /*12f30*/  LDC R243, c[0x0][0x230] ;  /* 0x00008c00fff37b82 */ /* 0x000ee20000000800 */
[C---:B--2---:R-:W-:Y:S02]  /*12f40*/  IMAD.WIDE R18, R241.reuse, 0x4, R4 ;  /* 0x00000004f1127825 */ /* 0x044fe400078e0204 */
[----:B------:R2:W-:Y:S04]  /*12f50*/  STL.64 [R1+0x708], R14 ;  /* 0x0007080e01007387 */ /* 0x0005e80000100a00 */
[----:B------:R2:W-:Y:S04]  /*12f60*/  LDGSTS.E [R240+0x10b00], desc[UR58][R14.64], !P1 ;  /* 0x10b000000ef07fae */ /* 0x0005e8000c92187a */
[----:B------:R4:W-:Y:S01]  /*12f70*/  STL.64 [R1+0x700], R6 ;  /* 0x0007000601007387 */ /* 0x0009e20000100a00 */
[----:B-1----:R-:W-:-:S03]  /*12f80*/  IMAD.WIDE R16, R241, 0x4, R234 ;  /* 0x00000004f1107825 */ /* 0x002fc600078e02ea */
[----:B------:R4:W-:Y:S01]  /*12f90*/  LDGSTS.E [R240+0x10b80], desc[UR58][R6.64], !P1 ;  /* 0x10b8000006f07fae */ /* 0x0009e2000c92187a */
[----:B------:R-:W-:Y:S01]  /*12fa0*/  ISETP.GE.U32.AND P1, PT, R3, 0x7fffffde, PT ;  /* 0x7fffffde0300780c */ /* 0x000fe20003f26070 */
[----:B------:R-:W-:Y:S02]  /*12fb0*/  IMAD R3, R2, 0xd, RZ ;  /* 0x0000000d02037824 */ /* 0x000fe400078e02ff */
[C---:B--2---:R-:W-:Y:S01]  /*12fc0*/  IMAD.WIDE R14, R241.reuse, 0x4, R236 ;  /* 0x00000004f10e7825 */ /* 0x044fe200078e02ec */
[----:B------:R1:W-:Y:S04]  /*12fd0*/  STL.64 [R1+0x6b8], R18 ;  /* 0x0006b81201007387 */ /* 0x0003e80000100a00 */
[----:B------:R1:W-:Y:S01]  /*12fe0*/  LDGSTS.E [R240+0x11200], desc[UR58][R18.64], !P4 ;  /* 0x1120000012f07fae */ /* 0x0003e2000e12187a */
[----:B----4-:R-:W-:-:S03]  /*12ff0*/  IMAD.WIDE R6, R241, 0x4, R238 ;  /* 0x00000004f1067825 */ /* 0x010fc600078e02ee */
[----:B------:R2:W-:Y:S01]  /*13000*/  STL.64 [R1+0x6b0], R16 ;  /* 0x0006b01001007387 */ /* 0x0005e20000100a00 */
[----:B------:R-:W-:-:S03]  /*13010*/  VIADD R241, R244, 0xfffffff9 ;  /* 0xfffffff9f4f17836 */ /* 0x000fc60000000000 */
[----:B------:R2:W-:Y:S01]  /*13020*/  LDGSTS.E [R240+0x11280], desc[UR58][R16.64], !P4 ;  /* 0x1128000010f07fae */ /* 0x0005e2000e12187a */
[----:B------:R-:W4:Y:S01]  /*13030*/  LDC R244, c[0x0][0x230] ;  /* 0x00008c00fff47b82 */ /* 0x000f220000000800 */
[C---:B-1----:R-:W-:Y:S02]  /*13040*/  IMAD.WIDE R18, R3.reuse, 0x4, R4 ;  /* 0x0000000403127825 */ /* 0x042fe400078e0204 */
[----:B------:R1:W-:Y:S04]  /*13050*/  STL.64 [R1+0x6a8], R14 ;  /* 0x0006a80e01007387 */ /* 0x0003e80000100a00 */
[----:B------:R1:W-:Y:S01]  /*13060*/  LDGSTS.E [R240+0x11300], desc[UR58][R14.64], !P4 ;  /* 0x113000000ef07fae */ /* 0x0003e2000e12187a */
[----:B--2---:R-:W-:-:S03]  /*13070*/  IMAD.WIDE R16, R3, 0x4, R234 ;  /* 0x0000000403107825 */ /* 0x004fc600078e02ea */
[----:B------:R2:W-:Y:S04]  /*13080*/  STL.64 [R1+0x6a0], R6 ;  /* 0x0006a00601007387 */ /* 0x0005e80000100a00 */
[----:B------:R2:W-:Y:S01]  /*13090*/  LDGSTS.E [R240+0x11380], desc[UR58][R6.64], !P4 ;  /* 0x1138000006f07fae */ /* 0x0005e2000e12187a */
[----:B------:R-:W-:Y:S01]  /*130a0*/  ISETP.GE.U32.AND P4, PT, R241, 0x7fffffda, PT ;  /* 0x7fffffdaf100780c */ /* 0x000fe20003f86070 */
[----:B------:R-:W-:Y:S02]  /*130b0*/  IMAD R241, R2, 0x11, RZ ;  /* 0x0000001102f17824 */ /* 0x000fe400078e02ff */
[C---:B-1----:R-:W-:Y:S01]  /*130c0*/  IMAD.WIDE R14, R3.reuse, 0x4, R236 ;  /* 0x00000004030e7825 */ /* 0x042fe200078e02ec */
[----:B------:R1:W-:Y:S04]  /*130d0*/  LDGSTS.E [R240+0x11a00], desc[UR58][R18.64], !P2 ;  /* 0x11a0000012f07fae */ /* 0x0003e8000d12187a */
[----:B------:R3:W-:Y:S01]  /*130e0*/  LDGSTS.E [R240+0x11a80], desc[UR58][R16.64], !P2 ;  /* 0x11a8000010f07fae */ /* 0x0007e2000d12187a */
[----:B--2---:R-:W-:-:S03]  /*130f0*/  IMAD.WIDE R6, R3, 0x4, R238 ;  /* 0x0000000403067825 */ /* 0x004fc600078e02ee */
[----:B------:R1:W-:Y:S01]  /*13100*/  STL.64 [R1+0x658], R18 ;  /* 0x0006581201007387 */ /* 0x0003e20000100a00 */
[----:B------:R-:W-:-:S03]  /*13110*/  VIADD R3, R242, 0xfffffff5 ;  /* 0xfffffff5f2037836 */ /* 0x000fc60000000000 */
[----:B------:R2:W-:Y:S01]  /*13120*/  LDGSTS.E [R240+0x11b00], desc[UR58][R14.64], !P2 ;  /* 0x11b000000ef07fae */ /* 0x0005e2000d12187a */
[----:B------:R-:W4:Y:S03]  /*13130*/  LDC R242, c[0x0][0x230] ;  /* 0x00008c00fff27b82 */ /* 0x000f260000000800 */
[----:B------:R3:W-:Y:S04]  /*13140*/  STL.64 [R1+0x650], R16 ;  /* 0x0006501001007387 */ /* 0x0007e80000100a00 */
[----:B------:R2:W-:Y:S01]  /*13150*/  LDGSTS.E [R240+0x11b80], desc[UR58][R6.64], !P2 ;  /* 0x11b8000006f07fae */ /* 0x0005e2000d12187a */
[----:B-1----:R-:W-:Y:S01]  /*13160*/  IMAD.WIDE R18, R241, 0x4, R4 ;  /* 0x00000004f1127825 */ /* 0x002fe200078e0204 */
[----:B------:R-:W-:-:S02]  /*13170*/  ISETP.GE.U32.AND P2, PT, R3, 0x7fffffd6, PT ;  /* 0x7fffffd60300780c */ /* 0x000fc40003f46070 */
[----:B------:R2:W-:Y:S01]  /*13180*/  STL.64 [R1+0x648], R14 ;  /* 0x0006480e01007387 */ /* 0x0005e20000100a00 */
[----:B------:R-:W-:Y:S02]  /*13190*/  IMAD R3, R2, 0x15, RZ ;  /* 0x0000001502037824 */ /* 0x000fe400078e02ff */
[C---:B---3--:R-:W-:Y:S01]  /*131a0*/  IMAD.WIDE R16, R241.reuse, 0x4, R234 ;  /* 0x00000004f1107825 */ /* 0x048fe200078e02ea */
[----:B------:R1:W-:Y:S04]  /*131b0*/  STL.64 [R1+0x640], R6 ;  /* 0x0006400601007387 */ /* 0x0003e80000100a00 */
[----:B------:R3:W-:Y:S01]  /*131c0*/  STL.64 [R1+0x5f8], R18 ;  /* 0x0005f81201007387 */ /* 0x0007e20000100a00 */
[----:B--2---:R-:W-:-:S03]  /*131d0*/  IMAD.WIDE R14, R241, 0x4, R236 ;  /* 0x00000004f10e7825 */ /* 0x004fc600078e02ec */
[----:B------:R3:W-:Y:S01]  /*131e0*/  LDGSTS.E [R240+0x12200], desc[UR58][R18.64], !P3 ;  /* 0x1220000012f07fae */ /* 0x0007e2000d92187a */
[----:B-1----:R-:W-:-:S03]  /*131f0*/  IMAD.WIDE R6, R241, 0x4, R238 ;  /* 0x00000004f1067825 */ /* 0x002fc600078e02ee */
[----:B------:R1:W-:Y:S01]  /*13200*/  STL.64 [R1+0x5f0], R16 ;  /* 0x0005f01001007387 */ /* 0x0003e20000100a00 */
[----:B------:R-:W-:-:S03]  /*13210*/  VIADD R241, R243, 0xfffffff1 ;  /* 0xfffffff1f3f17836 */ /* 0x000fc60000000000 */
[----:B------:R1:W-:Y:S01]  /*13220*/  LDGSTS.E [R240+0x12280], desc[UR58][R16.64], !P3 ;  /* 0x1228000010f07fae */ /* 0x0003e2000d92187a */
[----:B------:R-:W2:Y:S01]  /*13230*/  LDC R243, c[0x0][0x230] ;  /* 0x00008c00fff37b82 */ /* 0x000ea20000000800 */
[C---:B---3--:R-:W-:Y:S02]  /*13240*/  IMAD.WIDE R18, R3.reuse, 0x4, R4 ;  /* 0x0000000403127825 */ /* 0x048fe400078e0204 */
[----:B------:R3:W-:Y:S04]  /*13250*/  STL.64 [R1+0x5e8], R14 ;  /* 0x0005e80e01007387 */ /* 0x0007e80000100a00 */
[----:B------:R3:W-:Y:S01]  /*13260*/  LDGSTS.E [R240+0x12300], desc[UR58][R14.64], !P3 ;  /* 0x123000000ef07fae */ /* 0x0007e2000d92187a */
[----:B-1----:R-:W-:-:S03]  /*13270*/  IMAD.WIDE R16, R3, 0x4, R234 ;  /* 0x0000000403107825 */ /* 0x002fc600078e02ea */
[----:B------:R1:W-:Y:S04]  /*13280*/  STL.64 [R1+0x5e0], R6 ;  /* 0x0005e00601007387 */ /* 0x0003e80000100a00 */
[----:B------:R1:W-:Y:S01]  /*13290*/  LDGSTS.E [R240+0x12380], desc[UR58][R6.64], !P3 ;  /* 0x1238000006f07fae */ /* 0x0003e2000d92187a */
[----:B------:R-:W-:Y:S01]  /*132a0*/  ISETP.GE.U32.AND P3, PT, R241, 0x7fffffd2, PT ;  /* 0x7fffffd2f100780c */ /* 0x000fe20003f66070 */
[----:B------:R-:W-:Y:S02]  /*132b0*/  IMAD R241, R2, 0x19, RZ ;  /* 0x0000001902f17824 */ /* 0x000fe400078e02ff */
[C---:B---3--:R-:W-:Y:S01]  /*132c0*/  IMAD.WIDE R14, R3.reuse, 0x4, R236 ;  /* 0x00000004030e7825 */ /* 0x048fe200078e02ec */
[----:B------:R3:W-:Y:S04]  /*132d0*/  LDGSTS.E [R240+0x12a00], desc[UR58][R18.64], !P5 ;  /* 0x12a0000012f07fae */ /* 0x0007e8000e92187a */
[----:B------:R3:W-:Y:S01]  /*132e0*/  LDGSTS.E [R240+0x12a80], desc[UR58][R16.64], !P5 ;  /* 0x12a8000010f07fae */ /* 0x0007e2000e92187a */
[----:B-1----:R-:W-:-:S03]  /*132f0*/  IMAD.WIDE R6, R3, 0x4, R238 ;  /* 0x0000000403067825 */ /* 0x002fc600078e02ee */
[----:B------:R3:W-:Y:S01]  /*13300*/  STL.64 [R1+0x598], R18 ;  /* 0x0005981201007387 */ /* 0x0007e20000100a00 */
[----:B----4-:R-:W-:-:S03]  /*13310*/  VIADD R3, R244, 0xffffffed ;  /* 0xffffffedf4037836 */ /* 0x010fc60000000000 */
[----:B------:R1:W-:Y:S01]  /*13320*/  LDGSTS.E [R240+0x12b00], desc[UR58][R14.64], !P5 ;  /* 0x12b000000ef07fae */ /* 0x0003e2000e92187a */
[----:B------:R-:W4:Y:S03]  /*13330*/  LDC R244, c[0x0][0x230] ;  /* 0x00008c00fff47b82 */ /* 0x000f260000000800 */
[----:B------:R2:W-:Y:S04]  /*13340*/  STL.64 [R1+0x590], R16 ;  /* 0x0005901001007387 */ /* 0x0005e80000100a00 */
[----:B------:R1:W-:Y:S01]  /*13350*/  LDGSTS.E [R240+0x12b80], desc[UR58][R6.64], !P5 ;  /* 0x12b8000006f07fae */ /* 0x0003e2000e92187a */
[----:B---3--:R-:W-:Y:S01]  /*13360*/  IMAD.WIDE R18, R241, 0x4, R4 ;  /* 0x00000004f1127825 */ /* 0x008fe200078e0204 */
[----:B------:R-:W-:-:S02]  /*13370*/  ISETP.GE.U32.AND P5, PT, R3, 0x7fffffce, PT ;  /* 0x7fffffce0300780c */ /* 0x000fc40003fa6070 */
[----:B------:R1:W-:Y:S01]  /*13380*/  STL.64 [R1+0x588], R14 ;  /* 0x0005880e01007387 */ /* 0x0003e20000100a00 */
[----:B------:R-:W-:Y:S02]  /*13390*/  IMAD R3, R2, 0x1d, RZ ;  /* 0x0000001d02037824 */ /* 0x000fe400078e02ff */
[C---:B--2---:R-:W-:Y:S01]  /*133a0*/  IMAD.WIDE R16, R241.reuse, 0x4, R234 ;  /* 0x00000004f1107825 */ /* 0x044fe200078e02ea */
[----:B------:R2:W-:Y:S04]  /*133b0*/  STL.64 [R1+0x580], R6 ;  /* 0x0005800601007387 */ /* 0x0005e80000100a00 */
[----:B------:R3:W-:Y:S01]  /*133c0*/  STL.64 [R1+0x538], R18 ;  /* 0x0005381201007387 */ /* 0x0007e20000100a00 */
[----:B-1----:R-:W-:-:S03]  /*133d0*/  IMAD.WIDE R14, R241, 0x4, R236 ;  /* 0x00000004f10e7825 */ /* 0x002fc600078e02ec */
[----:B------:R3:W-:Y:S01]  /*133e0*/  LDGSTS.E [R240+0x13200], desc[UR58][R18.64], !P6 ;  /* 0x1320000012f07fae */ /* 0x0007e2000f12187a */
[----:B--2---:R-:W-:-:S03]  /*133f0*/  IMAD.WIDE R6, R241, 0x4, R238 ;  /* 0x00000004f1067825 */ /* 0x004fc600078e02ee */
[----:B------:R1:W-:Y:S01]  /*13400*/  STL.64 [R1+0x530], R16 ;  /* 0x0005301001007387 */ /* 0x0003e20000100a00 */
[----:B------:R-:W-:-:S03]  /*13410*/  VIADD R241, R242, 0xffffffe9 ;  /* 0xffffffe9f2f17836 */ /* 0x000fc60000000000 */
[----:B------:R1:W-:Y:S01]  /*13420*/  LDGSTS.E [R240+0x13280], desc[UR58][R16.64], !P6 ;  /* 0x1328000010f07fae */ /* 0x0003e2000f12187a */
[----:B------:R-:W-:Y:S02]  /*13430*/  IMAD.SHL.U32 R242, R2, 0x2, RZ ;  /* 0x0000000202f27824 */ /* 0x000fe400078e00ff */
[C---:B---3--:R-:W-:Y:S01]  /*13440*/  IMAD.WIDE R18, R3.reuse, 0x4, R4 ;  /* 0x0000000403127825 */ /* 0x048fe200078e0204 */
[----:B------:R2:W-:Y:S04]  /*13450*/  STL.64 [R1+0x528], R14 ;  /* 0x0005280e01007387 */ /* 0x0005e80000100a00 */
[----:B------:R2:W-:Y:S01]  /*13460*/  LDGSTS.E [R240+0x13300], desc[UR58][R14.64], !P6 ;  /* 0x133000000ef07fae */ /* 0x0005e2000f12187a */
[----:B-1----:R-:W-:-:S03]  /*13470*/  IMAD.WIDE R16, R3, 0x4, R234 ;  /* 0x0000000403107825 */ /* 0x002fc600078e02ea */
[----:B------:R1:W-:Y:S04]  /*13480*/  STL.64 [R1+0x520], R6 ;  /* 0x0005200601007387 */ /* 0x0003e80000100a00 */
[----:B------:R1:W-:Y:S01]  /*13490*/  LDGSTS.E [R240+0x13380], desc[UR58][R6.64], !P6 ;  /* 0x1338000006f07fae */ /* 0x0003e2000f12187a */
[----:B------:R-:W-:Y:S01]  /*134a0*/  ISETP.GE.U32.AND P6, PT, R241, 0x7fffffca, PT ;  /* 0x7fffffcaf100780c */ /* 0x000fe20003fc6070 */
[C---:B--2---:R-:W-:Y:S02]  /*134b0*/  IMAD.WIDE R14, R3.reuse, 0x4, R236 ;  /* 0x00000004030e7825 */ /* 0x044fe400078e02ec */
[----:B------:R2:W-:Y:S04]  /*134c0*/  STL.64 [R1+0x4b8], R18 ;  /* 0x0004b81201007387 */ /* 0x0005e80000100a00 */
        /* <DEDUP_REMOVED lines=14> */
[----:B--2---:R-:W-:Y:S01]  /*135b0*/  IMAD.WIDE R14, R242, 0x4, R236 ;  /* 0x00000004f20e7825 */ /* 0x004fe200078e02ec */
[----:B------:R1:W-:Y:S04]  /*135c0*/  STL.64 [R1+0x778], R18 ;  /* 0x0007781201007387 */ /* 0x0003e80000100a00 */
[----:B------:R2:W-:Y:S01]  /*135d0*/  STL.64 [R1+0x770], R16 ;  /* 0x0007701001007387 */ /* 0x0005e20000100a00 */
[----:B----4-:R-:W-:-:S03]  /*135e0*/  LOP3.LUT R6, R8, 0x40, RZ, 0x3c, !PT ;  /* 0x0000004008067812 */ /* 0x010fc600078e3cff */
[----:B------:R4:W-:Y:S02]  /*135f0*/  STL.64 [R1+0x768], R14 ;  /* 0x0007680e01007387 */ /* 0x0009e40000100a00 */
[----:B------:R-:W-:Y:S02]  /*13600*/  VIADD R241, R6, UR4 ;  /* 0x0000000406f17c36 */ /* 0x000fe40008000000 */
[----:B------:R-:W-:-:S03]  /*13610*/  IMAD.WIDE R6, R242, 0x4, R238 ;  /* 0x00000004f2067825 */ /* 0x000fc600078e02ee */
[----:B------:R1:W-:Y:S01]  /*13620*/  LDGSTS.E [R241+0x10400], desc[UR58][R18.64], !P1 ;  /* 0x1040000012f17fae */ /* 0x0003e2000c92187a */
[----:B------:R-:W-:Y:S02]  /*13630*/  VIADD R242, R244, 0xffffffe1 ;  /* 0xffffffe1f4f27836 */ /* 0x000fe40000000000 */
[----:B------:R-:W3:Y:S01]  /*13640*/  LDC R244, c[0x0][0x230] ;  /* 0x00008c00fff47b82 */ /* 0x000ee20000000800 */
[----:B------:R2:W-:Y:S04]  /*13650*/  LDGSTS.E [R241+0x10480], desc[UR58][R16.64], !P1 ;  /* 0x1048000010f17fae */ /* 0x0005e8000c92187a */
[----:B------:R4:W-:Y:S04]  /*13660*/  LDGSTS.E [R241+0x10500], desc[UR58][R14.64], !P1 ;  /* 0x105000000ef17fae */ /* 0x0009e8000c92187a */
[----:B------:R4:W-:Y:S01]  /*13670*/  STL.64 [R1+0x760], R6 ;  /* 0x0007600601007387 */ /* 0x0009e20000100a00 */
[----:B-1----:R-:W-:-:S03]  /*13680*/  IMAD.WIDE R18, R3, 0x4, R4 ;  /* 0x0000000403127825 */ /* 0x002fc600078e0204 */
[----:B------:R1:W-:Y:S01]  /*13690*/  LDGSTS.E [R241+0x10580], desc[UR58][R6.64], !P1 ;  /* 0x1058000006f17fae */ /* 0x0003e2000c92187a */
[C---:B--2---:R-:W-:Y:S01]  /*136a0*/  IMAD.WIDE R16, R3.reuse, 0x4, R234 ;  /* 0x0000000403107825 */ /* 0x044fe200078e02ea */
[----:B------:R-:W-:Y:S02]  /*136b0*/  ISETP.GE.U32.AND P1, PT, R242, 0x7fffffc2, PT ;  /* 0x7fffffc2f200780c */ /* 0x000fe40003f26070 */
[----:B------:R2:W-:Y:S01]  /*136c0*/  STL.64 [R1+0x6f8], R18 ;  /* 0x0006f81201007387 */ /* 0x0005e20000100a00 */
[----:B----4-:R-:W-:-:S03]  /*136d0*/  IMAD.WIDE R14, R3, 0x4, R236 ;  /* 0x00000004030e7825 */ /* 0x010fc600078e02ec */
[----:B------:R2:W-:Y:S01]  /*136e0*/  LDGSTS.E [R241+0x10c00], desc[UR58][R18.64], !P4 ;  /* 0x10c0000012f17fae */ /* 0x0005e2000e12187a */
[----:B------:R-:W-:Y:S02]  /*136f0*/  IMAD R242, R2, 0xa, RZ ;  /* 0x0000000a02f27824 */ /* 0x000fe400078e02ff */
[----:B-1----:R-:W-:Y:S01]  /*13700*/  IMAD.WIDE R6, R3, 0x4, R238 ;  /* 0x0000000403067825 */ /* 0x002fe200078e02ee */
[----:B------:R1:W-:Y:S03]  /*13710*/  STL.64 [R1+0x6f0], R16 ;  /* 0x0006f01001007387 */ /* 0x0003e60000100a00 */
[----:B------:R-:W-:Y:S01]  /*13720*/  VIADD R3, R245, 0xfffffffc ;  /* 0xfffffffcf5037836 */ /* 0x000fe20000000000 */
[----:B------:R1:W-:Y:S01]  /*13730*/  LDGSTS.E [R241+0x10c80], desc[UR58][R16.64], !P4 ;  /* 0x10c8000010f17fae */ /* 0x0003e2000e12187a */
[----:B------:R-:W4:Y:S01]  /*13740*/  LDC R245, c[0x0][0x230] ;  /* 0x00008c00fff57b82 */ /* 0x000f220000000800 */
[----:B--2---:R-:W-:-:S02]  /*13750*/  IMAD.WIDE R18, R242, 0x4, R4 ;  /* 0x00000004f2127825 */ /* 0x004fc400078e0204 */
[----:B------:R2:W-:Y:S04]  /*13760*/  STL.64 [R1+0x6e8], R14 ;  /* 0x0006e80e01007387 */ /* 0x0005e80000100a00 */
[----:B------:R2:W-:Y:S01]  /*13770*/  LDGSTS.E [R241+0x10d00], desc[UR58][R14.64], !P4 ;  /* 0x10d000000ef17fae */ /* 0x0005e2000e12187a */
[----:B-1----:R-:W-:-:S03]  /*13780*/  IMAD.WIDE R16, R242, 0x4, R234 ;  /* 0x00000004f2107825 */ /* 0x002fc600078e02ea */
[----:B------:R1:W-:Y:S04]  /*13790*/  STL.64 [R1+0x6e0], R6 ;  /* 0x0006e00601007387 */ /* 0x0003e80000100a00 */
[----:B------:R1:W-:Y:S01]  /*137a0*/  LDGSTS.E [R241+0x10d80], desc[UR58][R6.64], !P4 ;  /* 0x10d8000006f17fae */ /* 0x0003e2000e12187a */
[----:B------:R-:W-:Y:S01]  /*137b0*/  ISETP.GE.U32.AND P4, PT, R3, 0x7fffffdd, PT ;  /* 0x7fffffdd0300780c */ /* 0x000fe20003f86070 */
[----:B------:R-:W-:Y:S02]  /*137c0*/  IMAD R3, R2, 0xe, RZ ;  /* 0x0000000e02037824 */ /* 0x000fe400078e02ff */
[C---:B--2---:R-:W-:Y:S01]  /*137d0*/  IMAD.WIDE R14, R242.reuse, 0x4, R236 ;  /* 0x00000004f20e7825 */ /* 0x044fe200078e02ec */
[----:B------:R2:W-:Y:S04]  /*137e0*/  LDGSTS.E [R241+0x11400], desc[UR58][R18.64], !P2 ;  /* 0x1140000012f17fae */ /* 0x0005e8000d12187a */
[----:B------:R2:W-:Y:S01]  /*137f0*/  LDGSTS.E [R241+0x11480], desc[UR58][R16.64], !P2 ;  /* 0x1148000010f17fae */ /* 0x0005e2000d12187a */
[----:B-1----:R-:W-:-:S03]  /*13800*/  IMAD.WIDE R6, R242, 0x4, R238 ;  /* 0x00000004f2067825 */ /* 0x002fc600078e02ee */
[----:B------:R2:W-:Y:S01]  /*13810*/  STL.64 [R1+0x698], R18 ;  /* 0x0006981201007387 */ /* 0x0005e20000100a00 */
[----:B---3--:R-:W-:-:S03]  /*13820*/  VIADD R242, R243, 0xfffffff8 ;  /* 0xfffffff8f3f27836 */ /* 0x008fc60000000000 */
[----:B------:R1:W-:Y:S01]  /*13830*/  LDGSTS.E [R241+0x11500], desc[UR58][R14.64], !P2 ;  /* 0x115000000ef17fae */ /* 0x0003e2000d12187a */
[----:B------:R-:W3:Y:S03]  /*13840*/  LDC R243, c[0x0][0x230] ;  /* 0x00008c00fff37b82 */ /* 0x000ee60000000800 */
[----:B------:R4:W-:Y:S04]  /*13850*/  STL.64 [R1+0x690], R16 ;  /* 0x0006901001007387 */ /* 0x0009e80000100a00 */
[----:B------:R1:W-:Y:S01]  /*13860*/  LDGSTS.E [R241+0x11580], desc[UR58][R6.64], !P2 ;  /* 0x1158000006f17fae */ /* 0x0003e2000d12187a */
[----:B--2---:R-:W-:Y:S01]  /*13870*/  IMAD.WIDE R18, R3, 0x4, R4 ;  /* 0x0000000403127825 */ /* 0x004fe200078e0204 */
[----:B------:R-:W-:-:S02]  /*13880*/  ISETP.GE.U32.AND P2, PT, R242, 0x7fffffd9, PT ;  /* 0x7fffffd9f200780c */ /* 0x000fc40003f46070 */
[----:B------:R1:W-:Y:S01]  /*13890*/  STL.64 [R1+0x688], R14 ;  /* 0x0006880e01007387 */ /* 0x0003e20000100a00 */
[----:B------:R-:W-:Y:S02]  /*138a0*/  IMAD R242, R2, 0x12, RZ ;  /* 0x0000001202f27824 */ /* 0x000fe400078e02ff */
[C---:B----4-:R-:W-:Y:S01]  /*138b0*/  IMAD.WIDE R16, R3.reuse, 0x4, R234 ;  /* 0x0000000403107825 */ /* 0x050fe200078e02ea */
        /* <DEDUP_REMOVED lines=8> */
[----:B------:R-:W2:Y:S01]  /*13940*/  LDC R244, c[0x0][0x230] ;  /* 0x00008c00fff47b82 */ /* 0x000ea20000000800 */
[C---:B----4-:R-:W-:Y:S02]  /*13950*/  IMAD.WIDE R18, R242.reuse, 0x4, R4 ;  /* 0x00000004f2127825 */ /* 0x050fe400078e0204 */
[----:B------:R4:W-:Y:S04]  /*13960*/  STL.64 [R1+0x628], R14 ;  /* 0x0006280e01007387 */ /* 0x0009e80000100a00 */
[----:B------:R4:W-:Y:S01]  /*13970*/  LDGSTS.E [R241+0x11d00], desc[UR58][R14.64], !P3 ;  /* 0x11d000000ef17fae */ /* 0x0009e2000d92187a */
[----:B-1----:R-:W-:-:S03]  /*13980*/  IMAD.WIDE R16, R242, 0x4, R234 ;  /* 0x00000004f2107825 */ /* 0x002fc600078e02ea */
[----:B------:R1:W-:Y:S04]  /*13990*/  STL.64 [R1+0x620], R6 ;  /* 0x0006200601007387 */ /* 0x0003e80000100a00 */
[----:B------:R1:W-:Y:S01]  /*139a0*/  LDGSTS.E [R241+0x11d80], desc[UR58][R6.64], !P3 ;  /* 0x11d8000006f17fae */ /* 0x0003e2000d92187a */
[----:B------:R-:W-:Y:S01]  /*139b0*/  ISETP.GE.U32.AND P3, PT, R3, 0x7fffffd5, PT ;  /* 0x7fffffd50300780c */ /* 0x000fe20003f66070 */
[----:B------:R-:W-:Y:S02]  /*139c0*/  VIADD R3, R245, 0xfffffff0 ;  /* 0xfffffff0f5037836 */ /* 0x000fe40000000000 */
[C---:B----4-:R-:W-:Y:S01]  /*139d0*/  IMAD.WIDE R14, R242.reuse, 0x4, R236 ;  /* 0x00000004f20e7825 */ /* 0x050fe200078e02ec */
[----:B------:R4:W-:Y:S01]  /*139e0*/  LDGSTS.E [R241+0x12400], desc[UR58][R18.64], !P5 ;  /* 0x1240000012f17fae */ /* 0x0009e2000e92187a */
[----:B------:R-:W2:Y:S03]  /*139f0*/  LDC R245, c[0x0][0x230] ;  /* 0x00008c00fff57b82 */ /* 0x000ea60000000800 */
[----:B------:R3:W-:Y:S01]  /*13a00*/  LDGSTS.E [R241+0x12480], desc[UR58][R16.64], !P5 ;  /* 0x1248000010f17fae */ /* 0x0007e2000e92187a */
[----:B-1----:R-:W-:-:S03]  /*13a10*/  IMAD.WIDE R6, R242, 0x4, R238 ;  /* 0x00000004f2067825 */ /* 0x002fc600078e02ee */
[----:B------:R1:W-:Y:S01]  /*13a20*/  LDGSTS.E [R241+0x12500], desc[UR58][R14.64], !P5 ;  /* 0x125000000ef17fae */ /* 0x0003e2000e92187a */
[----:B------:R-:W-:-:S03]  /*13a30*/  IMAD R242, R2, 0x1a, RZ ;  /* 0x0000001a02f27824 */ /* 0x000fc600078e02ff */
[----:B------:R1:W-:Y:S01]  /*13a40*/  LDGSTS.E [R241+0x12580], desc[UR58][R6.64], !P5 ;  /* 0x1258000006f17fae */ /* 0x0003e2000e92187a */
[----:B------:R-:W-:Y:S01]  /*13a50*/  ISETP.GE.U32.AND P5, PT, R3, 0x7fffffd1, PT ;  /* 0x7fffffd10300780c */ /* 0x000fe20003fa6070 */
[----:B------:R-:W-:Y:S02]  /*13a60*/  IMAD R3, R2, 0x16, RZ ;  /* 0x0000001602037824 */ /* 0x000fe400078e02ff */
[----:B------:R4:W-:Y:S02]  /*13a70*/  STL.64 [R1+0x5d8], R18 ;  /* 0x0005d81201007387 */ /* 0x0009e40000100a00 */
[C---:B------:R-:W-:Y:S02]  /*13a80*/  IMAD.WIDE R20, R3.reuse, 0x4, R4 ;  /* 0x0000000403147825 */ /* 0x040fe400078e0204 */
[----:B------:R3:W-:Y:S04]  /*13a90*/  STL.64 [R1+0x5d0], R16 ;  /* 0x0005d01001007387 */ /* 0x0007e80000100a00 */
[----:B------:R1:W-:Y:S01]  /*13aa0*/  STL.64 [R1+0x5c8], R14 ;  /* 0x0005c80e01007387 */ /* 0x0003e20000100a00 */
[----:B----4-:R-:W-:-:S03]  /*13ab0*/  IMAD.WIDE R18, R3, 0x4, R234 ;  /* 0x0000000403127825 */ /* 0x010fc600078e02ea */
[----:B------:R4:W-:Y:S01]  /*13ac0*/  STL.64 [R1+0x5c0], R6 ;  /* 0x0005c00601007387 */ /* 0x0009e20000100a00 */
[----:B---3--:R-:W-:-:S03]  /*13ad0*/  IMAD.WIDE R16, R3, 0x4, R236 ;  /* 0x0000000403107825 */ /* 0x008fc600078e02ec */
[----:B------:R3:W-:Y:S01]  /*13ae0*/  STL.64 [R1+0x578], R20 ;  /* 0x0005781401007387 */ /* 0x0007e20000100a00 */
[----:B-1----:R-:W-:-:S03]  /*13af0*/  IMAD.WIDE R14, R3, 0x4, R238 ;  /* 0x00000004030e7825 */ /* 0x002fc600078e02ee */
[----:B------:R3:W-:Y:S01]  /*13b00*/  LDGSTS.E [R241+0x12c00], desc[UR58][R20.64], !P6 ;  /* 0x12c0000014f17fae */ /* 0x0007e2000f12187a */
[----:B------:R-:W-:-:S03]  /*13b10*/  VIADD R3, R243, 0xffffffec ;  /* 0xffffffecf3037836 */ /* 0x000fc60000000000 */
[----:B------:R1:W-:Y:S01]  /*13b20*/  STL.64 [R1+0x570], R18 ;  /* 0x0005701201007387 */ /* 0x0003e20000100a00 */
[----:B----4-:R-:W4:Y:S01]  /*13b30*/  LDC R6, c[0x0][0x230] ;  /* 0x00008c00ff067b82 */ /* 0x010f220000000800 */
[----:B--2---:R-:W-:Y:S01]  /*13b40*/  IADD3 R7, R245, -0x1c, RZ ;  /* 0xffffffe4f5077810 */ /* 0x004fe20007ffe0ff */
[----:B------:R-:W-:Y:S01]  /*13b50*/  VIADD R245, R9, 0xffffffe0 ;  /* 0xffffffe009f57836 */ /* 0x000fe20000000000 */
[----:B------:R1:W-:Y:S01]  /*13b60*/  LDGSTS.E [R241+0x12c80], desc[UR58][R18.64], !P6 ;  /* 0x12c8000012f17fae */ /* 0x0003e2000f12187a */
[----:B---3--:R-:W-:-:S03]  /*13b70*/  IMAD.WIDE R20, R242, 0x4, R4 ;  /* 0x00000004f2147825 */ /* 0x008fc600078e0204 */
[----:B------:R2:W-:Y:S04]  /*13b80*/  STL.64 [R1+0x568], R16 ;  /* 0x0005681001007387 */ /* 0x0005e80000100a00 */
[----:B------:R2:W-:Y:S01]  /*13b90*/  LDGSTS.E [R241+0x12d00], desc[UR58][R16.64], !P6 ;  /* 0x12d0000010f17fae */ /* 0x0005e2000f12187a */
[----:B-1----:R-:W-:-:S03]  /*13ba0*/  IMAD.WIDE R18, R242, 0x4, R234 ;  /* 0x00000004f2127825 */ /* 0x002fc600078e02ea */
[----:B------:R1:W-:Y:S04]  /*13bb0*/  STL.64 [R1+0x560], R14 ;  /* 0x0005600e01007387 */ /* 0x0003e80000100a00 */
[----:B------:R1:W-:Y:S01]  /*13bc0*/  LDGSTS.E [R241+0x12d80], desc[UR58][R14.64], !P6 ;  /* 0x12d800000ef17fae */ /* 0x0003e2000f12187a */
[----:B------:R-:W-:Y:S01]  /*13bd0*/  ISETP.GE.U32.AND P6, PT, R3, 0x7fffffcd, PT ;  /* 0x7fffffcd0300780c */ /* 0x000fe20003fc6070 */
[----:B------:R-:W-:Y:S02]  /*13be0*/  VIADD R3, R244, 0xffffffe8 ;  /* 0xffffffe8f4037836 */ /* 0x000fe40000000000 */
[----:B--2---:R-:W-:Y:S01]  /*13bf0*/  IMAD.WIDE R16, R242, 0x4, R236 ;  /* 0x00000004f2107825 */ /* 0x004fe200078e02ec */
[----:B------:R-:W-:Y:S03]  /*13c00*/  LDGSTS.E [R241+0x13400], desc[UR58][R20.64], !P0 ;  /* 0x1340000014f17fae */ /* 0x000fe6000c12187a */
[----:B------:R-:W-:Y:S01]  /*13c10*/  IMAD R244, R2, 0x7, RZ ;  /* 0x0000000702f47824 */ /* 0x000fe200078e02ff */
[----:B------:R2:W-:Y:S01]  /*13c20*/  LDGSTS.E [R241+0x13480], desc[UR58][R18.64], !P0 ;  /* 0x1348000012f17fae */ /* 0x0005e2000c12187a */
[----:B----4-:R-:W-:-:S02]  /*13c30*/  VIADD R6, R6, 0x1f ;  /* 0x0000001f06067836 */ /* 0x010fc40000000000 */
[----:B-1----:R-:W-:Y:S01]  /*13c40*/  IMAD.WIDE R14, R242, 0x4, R238 ;  /* 0x00000004f20e7825 */ /* 0x002fe200078e02ee */
[----:B------:R1:W-:Y:S03]  /*13c50*/  LDGSTS.E [R241+0x13500], desc[UR58][R16.64], !P0 ;  /* 0x1350000010f17fae */ /* 0x0003e6000c12187a */
[C---:B------:R-:W-:Y:S01]  /*13c60*/  IMAD R242, R2.reuse, 0x1e, RZ ;  /* 0x0000001e02f27824 */ /* 0x040fe200078e02ff */
[----:B------:R3:W-:Y:S01]  /*13c70*/  LDGSTS.E [R241+0x13580], desc[UR58][R14.64], !P0 ;  /* 0x135800000ef17fae */ /* 0x0007e2000c12187a */
[----:B------:R-:W-:Y:S01]  /*13c80*/  ISETP.GE.U32.AND P0, PT, R3, 0x7fffffc9, PT ;  /* 0x7fffffc90300780c */ /* 0x000fe20003f06070 */
[----:B------:R-:W-:Y:S02]  /*13c90*/  IMAD R3, R2, 0x3, RZ ;  /* 0x0000000302037824 */ /* 0x000fe400078e02ff */
[----:B------:R-:W-:Y:S01]  /*13ca0*/  STL.64 [R1+0x518], R20 ;  /* 0x0005181401007387 */ /* 0x000fe20000100a00 */
[----:B------:R-:W-:-:S03]  /*13cb0*/  IMAD.WIDE R28, R242, 0x4, R4 ;  /* 0x00000004f21c7825 */ /* 0x000fc600078e0204 */
[----:B------:R2:W-:Y:S01]  /*13cc0*/  STL.64 [R1+0x510], R18 ;  /* 0x0005101201007387 */ /* 0x0005e20000100a00 */
[----:B------:R-:W-:-:S03]  /*13cd0*/  IMAD.WIDE R24, R242, 0x4, R234 ;  /* 0x00000004f2187825 */ /* 0x000fc600078e02ea */
[----:B------:R1:W-:Y:S01]  /*13ce0*/  STL.64 [R1+0x508], R16 ;  /* 0x0005081001007387 */ /* 0x0003e20000100a00 */
[----:B------:R-:W-:-:S03]  /*13cf0*/  IMAD.WIDE R8, R3, 0x4, R238 ;  /* 0x0000000403087825 */ /* 0x000fc600078e02ee */
[----:B------:R3:W-:Y:S01]  /*13d00*/  STL.64 [R1+0x500], R14 ;  /* 0x0005000e01007387 */ /* 0x0007e20000100a00 */
[----:B------:R-:W-:-:S03]  /*13d10*/  IMAD.WIDE R22, R242, 0x4, R236 ;  /* 0x00000004f2167825 */ /* 0x000fc600078e02ec */
[----:B------:R-:W-:Y:S01]  /*13d20*/  LDGSTS.E [R241+0x13c00], desc[UR58][R28.64], !P1 ;  /* 0x13c000001cf17fae */ /* 0x000fe2000c92187a */
[----:B--2---:R-:W-:-:S03]  /*13d30*/  IMAD.WIDE R18, R3, 0x4, R4 ;  /* 0x0000000403127825 */ /* 0x004fc600078e0204 */
[----:B------:R-:W-:Y:S01]  /*13d40*/  LDGSTS.E [R241+0x13c80], desc[UR58][R24.64], !P1 ;  /* 0x13c8000018f17fae */ /* 0x000fe2000c92187a */
[----:B-1----:R-:W-:-:S03]  /*13d50*/  IMAD.WIDE R16, R3, 0x4, R234 ;  /* 0x0000000403107825 */ /* 0x002fc600078e02ea */
[----:B------:R-:W-:Y:S01]  /*13d60*/  STL.64 [R1+0x758], R18 ;  /* 0x0007581201007387 */ /* 0x000fe20000100a00 */
[----:B---3--:R-:W-:-:S03]  /*13d70*/  IMAD.WIDE R14, R3, 0x4, R236 ;  /* 0x00000004030e7825 */ /* 0x008fc600078e02ec */
[----:B------:R-:W-:Y:S01]  /*13d80*/  STL.64 [R1+0x498], R28 ;  /* 0x0004981c01007387 */ /* 0x000fe20000100a00 */
[----:B------:R-:W-:-:S03]  /*13d90*/  IMAD.WIDE R20, R242, 0x4, R238 ;  /* 0x00000004f2147825 */ /* 0x000fc600078e02ee */
[----:B------:R-:W-:Y:S01]  /*13da0*/  STL.64 [R1+0x750], R16 ;  /* 0x0007501001007387 */ /* 0x000fe20000100a00 */
[----:B------:R-:W-:-:S03]  /*13db0*/  VIADD R242, R12, UR4 ;  /* 0x000000040cf27c36 */ /* 0x000fc60008000000 */
[----:B------:R-:W-:Y:S04]  /*13dc0*/  STL.64 [R1+0x748], R14 ;  /* 0x0007480e01007387 */ /* 0x000fe80000100a00 */
[----:B------:R-:W-:Y:S04]  /*13dd0*/  STL.64 [R1+0x490], R24 ;  /* 0x0004901801007387 */ /* 0x000fe80000100a00 */
[----:B------:R-:W-:Y:S04]  /*13de0*/  STL.64 [R1+0x740], R8 ;  /* 0x0007400801007387 */ /* 0x000fe80000100a00 */
[----:B------:R-:W-:Y:S04]  /*13df0*/  LDGSTS.E [R241+0x13d00], desc[UR58][R22.64], !P1 ;  /* 0x13d0000016f17fae */ /* 0x000fe8000c92187a */
[----:B------:R-:W-:Y:S04]  /*13e00*/  STL.64 [R1+0x488], R22 ;  /* 0x0004881601007387 */ /* 0x000fe80000100a00 */
[----:B------:R1:W-:Y:S01]  /*13e10*/  LDGSTS.E [R241+0x13d80], desc[UR58][R20.64], !P1 ;  /* 0x13d8000014f17fae */ /* 0x0003e2000c92187a */
[----:B------:R-:W-:-:S03]  /*13e20*/  ISETP.GE.AND P1, PT, R13, R245, PT ;  /* 0x000000f50d00720c */ /* 0x000fc60003f26270 */
[----:B------:R1:W-:Y:S01]  /*13e30*/  STL.64 [R1+0x480], R20 ;  /* 0x0004801401007387 */ /* 0x0003e20000100a00 */
[----:B------:R-:W-:Y:S02]  /*13e40*/  SEL R243, RZ, 0x4, P1 ;  /* 0x00000004fff37807 */ /* 0x000fe40000800000 */
[----:B------:R-:W-:Y:S01]  /*13e50*/  ISETP.GE.U32.AND P1, PT, R7, 0x7fffffc5, PT ;  /* 0x7fffffc50700780c */ /* 0x000fe20003f26070 */
[----:B------:R2:W-:Y:S04]  /*13e60*/  LDGSTS.E [R242+0x10600], desc[UR58][R18.64], !P4 ;  /* 0x1060000012f27fae */ /* 0x0005e8000e12187a */
[----:B------:R3:W-:Y:S01]  /*13e70*/  LDGSTS.E [R242+0x10680], desc[UR58][R16.64], !P4 ;  /* 0x1068000010f27fae */ /* 0x0007e2000e12187a */
[----:B-1----:R-:W-:-:S03]  /*13e80*/  IMAD.WIDE R20, R244, 0x4, R4 ;  /* 0x00000004f4147825 */ /* 0x002fc600078e0204 */
[----:B------:R1:W-:Y:S01]  /*13e90*/  LDGSTS.E [R242+0x10700], desc[UR58][R14.64], !P4 ;  /* 0x107000000ef27fae */ /* 0x0003e2000e12187a */
[----:B--2---:R-:W-:-:S03]  /*13ea0*/  IMAD.WIDE R18, R244, 0x4, R234 ;  /* 0x00000004f4127825 */ /* 0x004fc600078e02ea */
[----:B------:R2:W-:Y:S01]  /*13eb0*/  LDGSTS.E [R242+0x10780], desc[UR58][R8.64], !P4 ;  /* 0x1078000008f27fae */ /* 0x0005e2000e12187a */
[----:B------:R-:W-:Y:S01]  /*13ec0*/  ISETP.GT.AND P4, PT, R6, 0x1f, PT ;  /* 0x0000001f0600780c */ /* 0x000fe20003f84270 */
[----:B---3--:R-:W3:Y:S02]  /*13ed0*/  LDC R17, c[0x0][0x230] ;  /* 0x00008c00ff117b82 */ /* 0x008ee40000000800 */
[----:B------:R-:W-:Y:S01]  /*13ee0*/  LDGSTS.E [R242+0x10e00], desc[UR58][R20.64], !P2 ;  /* 0x10e0000014f27fae */ /* 0x000fe2000d12187a */
[----:B------:R-:W-:Y:S02]  /*13ef0*/  SEL R3, RZ, 0x4, !P4 ;  /* 0x00000004ff037807 */ /* 0x000fe40006000000 */
[----:B------:R-:W-:Y:S01]  /*13f00*/  ISETP.GE.AND P4, PT, R13, UR5, PT ;  /* 0x000000050d007c0c */ /* 0x000fe2000bf86270 */
[C---:B-1----:R-:W-:Y:S01]  /*13f10*/  IMAD.WIDE R14, R244.reuse, 0x4, R236 ;  /* 0x00000004f40e7825 */ /* 0x042fe200078e02ec */
[----:B------:R-:W-:Y:S01]  /*13f20*/  LDGSTS.E [R242+0x10e80], desc[UR58][R18.64], !P2 ;  /* 0x10e8000012f27fae */ /* 0x000fe2000d12187a */
[----:B------:R-:W1:Y:S02]  /*13f30*/  LDC R16, c[0x0][0x230] ;  /* 0x00008c00ff107b82 */ /* 0x000e640000000800 */
[----:B--2---:R-:W-:Y:S01]  /*13f40*/  IMAD.WIDE R8, R244, 0x4, R238 ;  /* 0x00000004f4087825 */ /* 0x004fe200078e02ee */
[----:B------:R2:W-:Y:S01]  /*13f50*/  LDGSTS.E [R242+0x10f00], desc[UR58][R14.64], !P2 ;  /* 0x10f000000ef27fae */ /* 0x0005e2000d12187a */
[----:B------:R-:W-:-:S02]  /*13f60*/  SEL R244, R3, RZ, !P4 ;  /* 0x000000ff03f47207 */ /* 0x000fc40006000000 */
[----:B------:R-:W-:Y:S01]  /*13f70*/  ISETP.GT.AND P4, PT, R6, 0x3f, PT ;  /* 0x0000003f0600780c */ /* 0x000fe20003f84270 */
[----:B------:R4:W-:Y:S01]  /*13f80*/  LDGSTS.E [R242+0x10f80], desc[UR58][R8.64], !P2 ;  /* 0x10f8000008f27fae */ /* 0x0009e2000d12187a */
[----:B------:R-:W-:Y:S01]  /*13f90*/  ISETP.GE.U32.AND P2, PT, R245, 0x7fffffc1, PT ;  /* 0x7fffffc1f500780c */ /* 0x000fe20003f46070 */
[C---:B------:R-:W-:Y:S01]  /*13fa0*/  IMAD R245, R2.reuse, 0xb, RZ ;  /* 0x0000000b02f57824 */ /* 0x040fe200078e02ff */
[----:B------:R-:W-:Y:S01]  /*13fb0*/  SEL R3, R243, RZ, P4 ;  /* 0x000000fff3037207 */ /* 0x000fe20002000000 */
[----:B------:R-:W-:Y:S01]  /*13fc0*/  STL.64 [R1+0x838], R20 ;  /* 0x0008381401007387 */ /* 0x000fe20000100a00 */
[----:B------:R-:W-:Y:S01]  /*13fd0*/  IMAD R243, R2, 0x13, RZ ;  /* 0x0000001302f37824 */ /* 0x000fe200078e02ff */
[----:B------:R-:W-:Y:S01]  /*13fe0*/  ISETP.NE.U32.AND P4, PT, R244, RZ, PT ;  /* 0x000000fff400720c */ /* 0x000fe20003f85070 */
[C---:B------:R-:W-:Y:S01]  /*13ff0*/  IMAD.WIDE R12, R245.reuse, 0x4, R234 ;  /* 0x00000004f50c7825 */ /* 0x040fe200078e02ea */
[----:B------:R-:W-:Y:S01]  /*14000*/  STL.64 [R1+0x830], R18 ;  /* 0x0008301201007387 */ /* 0x000fe20000100a00 */
[----:B------:R-:W1:Y:S02]  /*14010*/  LDC R244, c[0x0][0x230] ;  /* 0x00008c00fff47b82 */ /* 0x000e640000000800 */
[C---:B------:R-:W-:Y:S01]  /*14020*/  IMAD.WIDE R6, R245.reuse, 0x4, R238 ;  /* 0x00000004f5067825 */ /* 0x040fe200078e02ee */
[----:B------:R2:W-:Y:S04]  /*14030*/  STL.64 [R1+0x828], R14 ;  /* 0x0008280e01007387 */ /* 0x0005e80000100a00 */
[----:B------:R4:W-:Y:S01]  /*14040*/  STL.64 [R1+0x820], R8 ;  /* 0x0008200801007387 */ /* 0x0009e20000100a00 */
[----:B--2---:R-:W-:-:S04]  /*14050*/  IMAD.WIDE R14, R245, 0x4, R4 ;  /* 0x00000004f50e7825 */ /* 0x004fc800078e0204 */
[----:B----4-:R-:W-:Y:S01]  /*14060*/  IMAD.WIDE R8, R245, 0x4, R236 ;  /* 0x00000004f5087825 */ /* 0x010fe200078e02ec */
[----:B------:R2:W-:Y:S01]  /*14070*/  LDGSTS.E [R242+0x11600], desc[UR58][R14.64], !P3 ;  /* 0x116000000ef27fae */ /* 0x0005e2000d92187a */
[----:B------:R-:W4:Y:S03]  /*14080*/  LDC R245, c[0x0][0x230] ;  /* 0x00008c00fff57b82 */ /* 0x000f260000000800 */
[----:B------:R3:W-:Y:S04]  /*14090*/  LDGSTS.E [R242+0x11680], desc[UR58][R12.64], !P3 ;  /* 0x116800000cf27fae */ /* 0x0007e8000d92187a */
[----:B------:R3:W-:Y:S04]  /*140a0*/  LDGSTS.E [R242+0x11700], desc[UR58][R8.64], !P3 ;  /* 0x1170000008f27fae */ /* 0x0007e8000d92187a */
[----:B------:R1:W-:Y:S01]  /*140b0*/  LDGSTS.E [R242+0x11780], desc[UR58][R6.64], !P3 ;  /* 0x1178000006f27fae */ /* 0x0003e2000d92187a */
[----:B------:R-:W-:Y:S01]  /*140c0*/  ISETP.NE.U32.AND P3, PT, R3, RZ, PT ;  /* 0x000000ff0300720c */ /* 0x000fe20003f65070 */
[----:B------:R-:W-:-:S02]  /*140d0*/  IMAD R3, R2, 0xf, RZ ;  /* 0x0000000f02037824 */ /* 0x000fc400078e02ff */
[----:B------:R2:W-:Y:S04]  /*140e0*/  STL.64 [R1+0x818], R14 ;  /* 0x0008180e01007387 */ /* 0x0005e80000100a00 */
[----:B------:R3:W-:Y:S04]  /*140f0*/  STL.64 [R1+0x810], R12 ;  /* 0x0008100c01007387 */ /* 0x0007e80000100a00 */
[----:B------:R1:W-:Y:S01]  /*14100*/  STL.64 [R1+0x808], R8 ;  /* 0x0008080801007387 */ /* 0x0003e20000100a00 */
[----:B--2---:R-:W-:-:S03]  /*14110*/  IMAD.WIDE R14, R3, 0x4, R4 ;  /* 0x00000004030e7825 */ /* 0x004fc600078e0204 */
[----:B------:R2:W-:Y:S01]  /*14120*/  STL.64 [R1+0x800], R6 ;  /* 0x0008000601007387 */ /* 0x0005e20000100a00 */
[----:B---3--:R-:W-:-:S03]  /*14130*/  IMAD.WIDE R12, R3, 0x4, R234 ;  /* 0x00000004030c7825 */ /* 0x008fc600078e02ea */
[----:B------:R3:W-:Y:S01]  /*14140*/  LDGSTS.E [R242+0x11e00], desc[UR58][R14.64], !P5 ;  /* 0x11e000000ef27fae */ /* 0x0007e2000e92187a */
[----:B-1----:R-:W-:-:S03]  /*14150*/  IMAD.WIDE R8, R3, 0x4, R236 ;  /* 0x0000000403087825 */ /* 0x002fc600078e02ec */
[----:B------:R1:W-:Y:S01]  /*14160*/  LDGSTS.E [R242+0x11e80], desc[UR58][R12.64], !P5 ;  /* 0x11e800000cf27fae */ /* 0x0003e2000e92187a */
[----:B--2---:R-:W-:-:S03]  /*14170*/  IMAD.WIDE R6, R3, 0x4, R238 ;  /* 0x0000000403067825 */ /* 0x004fc600078e02ee */
[----:B------:R3:W-:Y:S01]  /*14180*/  STL.64 [R1+0x7f8], R14 ;  /* 0x0007f80e01007387 */ /* 0x0007e20000100a00 */
[----:B------:R-:W-:-:S03]  /*14190*/  VIADD R3, R17, 0xffffffdf ;  /* 0xffffffdf11037836 */ /* 0x000fc60000000000 */
[----:B------:R2:W-:Y:S04]  /*141a0*/  LDGSTS.E [R242+0x11f00], desc[UR58][R8.64], !P5 ;  /* 0x11f0000008f27fae */ /* 0x0005e8000e92187a */
[----:B------:R1:W-:Y:S04]  /*141b0*/  STL.64 [R1+0x7f0], R12 ;  /* 0x0007f00c01007387 */ /* 0x0003e80000100a00 */
[----:B------:R4:W-:Y:S01]  /*141c0*/  LDGSTS.E [R242+0x11f80], desc[UR58][R6.64], !P5 ;  /* 0x11f8000006f27fae */ /* 0x0009e2000e92187a */
[----:B---3--:R-:W-:Y:S01]  /*141d0*/  IMAD.WIDE R14, R243, 0x4, R4 ;  /* 0x00000004f30e7825 */ /* 0x008fe200078e0204 */
[----:B------:R-:W-:-:S02]  /*141e0*/  ISETP.GE.U32.AND P5, PT, R3, 0x7fffffc0, PT ;  /* 0x7fffffc00300780c */ /* 0x000fc40003fa6070 */
[----:B------:R2:W-:Y:S01]  /*141f0*/  STL.64 [R1+0x7e8], R8 ;  /* 0x0007e80801007387 */ /* 0x0005e20000100a00 */
[----:B------:R-:W-:Y:S02]  /*14200*/  IMAD R3, R2, 0x17, RZ ;  /* 0x0000001702037824 */ /* 0x000fe400078e02ff */
[C---:B-1----:R-:W-:Y:S01]  /*14210*/  IMAD.WIDE R12, R243.reuse, 0x4, R234 ;  /* 0x00000004f30c7825 */ /* 0x042fe200078e02ea */
[----:B------:R4:W-:Y:S04]  /*14220*/  STL.64 [R1+0x7e0], R6 ;  /* 0x0007e00601007387 */ /* 0x0009e80000100a00 */
[----:B------:R1:W-:Y:S01]  /*14230*/  STL.64 [R1+0x7d8], R14 ;  /* 0x0007d80e01007387 */ /* 0x0003e20000100a00 */
[----:B--2---:R-:W-:-:S03]  /*14240*/  IMAD.WIDE R8, R243, 0x4, R236 ;  /* 0x00000004f3087825 */ /* 0x004fc600078e02ec */
[----:B------:R1:W-:Y:S01]  /*14250*/  LDGSTS.E [R242+0x12600], desc[UR58][R14.64], !P6 ;  /* 0x126000000ef27fae */ /* 0x0003e2000f12187a */
[----:B----4-:R-:W-:-:S03]  /*14260*/  IMAD.WIDE R6, R243, 0x4, R238 ;  /* 0x00000004f3067825 */ /* 0x010fc600078e02ee */
[----:B------:R2:W-:Y:S01]  /*14270*/  STL.64 [R1+0x7d0], R12 ;  /* 0x0007d00c01007387 */ /* 0x0005e20000100a00 */
[----:B------:R-:W-:-:S03]  /*14280*/  VIADD R243, R16, 0xffffffdb ;  /* 0xffffffdb10f37836 */ /* 0x000fc60000000000 */
[----:B------:R2:W-:Y:S01]  /*14290*/  LDGSTS.E [R242+0x12680], desc[UR58][R12.64], !P6 ;  /* 0x126800000cf27fae */ /* 0x0005e2000f12187a */
[----:B------:R-:W3:Y:S01]  /*142a0*/  LDC R16, c[0x0][0x230] ;  /* 0x00008c00ff107b82 */ /* 0x000ee20000000800 */
[C---:B-1----:R-:W-:Y:S02]  /*142b0*/  IMAD.WIDE R14, R3.reuse, 0x4, R4 ;  /* 0x00000004030e7825 */ /* 0x042fe400078e0204 */
[----:B------:R1:W-:Y:S04]  /*142c0*/  STL.64 [R1+0x7c8], R8 ;  /* 0x0007c80801007387 */ /* 0x0003e80000100a00 */
[----:B------:R1:W-:Y:S01]  /*142d0*/  LDGSTS.E [R242+0x12700], desc[UR58][R8.64], !P6 ;  /* 0x1270000008f27fae */ /* 0x0003e2000f12187a */
[----:B--2---:R-:W-:-:S03]  /*142e0*/  IMAD.WIDE R12, R3, 0x4, R234 ;  /* 0x00000004030c7825 */ /* 0x004fc600078e02ea */
[----:B------:R2:W-:Y:S04]  /*142f0*/  STL.64 [R1+0x7c0], R6 ;  /* 0x0007c00601007387 */ /* 0x0005e80000100a00 */
[----:B------:R2:W-:Y:S01]  /*14300*/  LDGSTS.E [R242+0x12780], desc[UR58][R6.64], !P6 ;  /* 0x1278000006f27fae */ /* 0x0005e2000f12187a */
[----:B------:R-:W-:Y:S01]  /*14310*/  ISETP.GE.U32.AND P6, PT, R243, 0x7fffffbc, PT ;  /* 0x7fffffbcf300780c */ /* 0x000fe20003fc6070 */
[C---:B-1----:R-:W-:Y:S02]  /*14320*/  IMAD.WIDE R8, R3.reuse, 0x4, R236 ;  /* 0x0000000403087825 */ /* 0x042fe400078e02ec */
[----:B------:R1:W-:Y:S04]  /*14330*/  STL.64 [R1+0x7b8], R14 ;  /* 0x0007b80e01007387 */ /* 0x0003e80000100a00 */
[----:B------:R1:W-:Y:S01]  /*14340*/  LDGSTS.E [R242+0x12e00], desc[UR58][R14.64], !P0 ;  /* 0x12e000000ef27fae */ /* 0x0003e2000c12187a */
[----:B--2---:R-:W-:-:S03]  /*14350*/  IMAD.WIDE R6, R3, 0x4, R238 ;  /* 0x0000000403067825 */ /* 0x004fc600078e02ee */
[----:B------:R2:W-:Y:S01]  /*14360*/  STL.64 [R1+0x7b0], R12 ;  /* 0x0007b00c01007387 */ /* 0x0005e20000100a00 */
[----:B------:R-:W-:-:S03]  /*14370*/  VIADD R3, R244, 0xffffffd7 ;  /* 0xffffffd7f4037836 */ /* 0x000fc60000000000 */
[----:B------:R2:W-:Y:S04]  /*14380*/  LDGSTS.E [R242+0x12e80], desc[UR58][R12.64], !P0 ;  /* 0x12e800000cf27fae */ /* 0x0005e8000c12187a */
[----:B------:R-:W-:Y:S04]  /*14390*/  STL.64 [R1+0x7a8], R8 ;  /* 0x0007a80801007387 */ /* 0x000fe80000100a00 */
[----:B------:R-:W-:Y:S04]  /*143a0*/  LDGSTS.E [R242+0x12f00], desc[UR58][R8.64], !P0 ;  /* 0x12f0000008f27fae */ /* 0x000fe8000c12187a */
[----:B------:R4:W-:Y:S04]  /*143b0*/  STL.64 [R1+0x7a0], R6 ;  /* 0x0007a00601007387 */ /* 0x0009e80000100a00 */
[----:B------:R4:W-:Y:S01]  /*143c0*/  LDGSTS.E [R242+0x12f80], desc[UR58][R6.64], !P0 ;  /* 0x12f8000006f27fae */ /* 0x0009e2000c12187a */
[----:B------:R-:W-:Y:S01]  /*143d0*/  ISETP.GE.U32.AND P0, PT, R3, 0x7fffffb8, PT ;  /* 0x7fffffb80300780c */ /* 0x000fe20003f06070 */
[----:B------:R-:W-:-:S02]  /*143e0*/  IMAD R3, R2, 0x1b, RZ ;  /* 0x0000001b02037824 */ /* 0x000fc400078e02ff */
[----:B------:R-:W-:Y:S02]  /*143f0*/  IMAD R2, R2, 0x1f, RZ ;  /* 0x0000001f02027824 */ /* 0x000fe400078e02ff */
[----:B-1----:R-:W-:-:S04]  /*14400*/  IMAD.WIDE R14, R3, 0x4, R4 ;  /* 0x00000004030e7825 */ /* 0x002fc800078e0204 */
[C---:B--2---:R-:W-:Y:S01]  /*14410*/  IMAD.WIDE R12, R3.reuse, 0x4, R234 ;  /* 0x00000004030c7825 */ /* 0x044fe200078e02ea */
[----:B------:R1:W-:Y:S01]  /*14420*/  STL.64 [R1+0x4f8], R14 ;  /* 0x0004f80e01007387 */ /* 0x0003e20000100a00 */
[----:B----4-:R-:W2:Y:S02]  /*14430*/  LDC.64 R6, c[0x0][0x238] ;  /* 0x00008e00ff067b82 */ /* 0x010ea40000000a00 */
[----:B------:R-:W-:Y:S01]  /*14440*/  IMAD.WIDE R8, R3, 0x4, R236 ;  /* 0x0000000403087825 */ /* 0x000fe200078e02ec */
[----:B------:R1:W-:Y:S04]  /*14450*/  LDGSTS.E [R242+0x13600], desc[UR58][R14.64], !P1 ;  /* 0x136000000ef27fae */ /* 0x0003e8000c92187a */
[----:B------:R4:W-:Y:S04]  /*14460*/  STL.64 [R1+0x4f0], R12 ;  /* 0x0004f00c01007387 */ /* 0x0009e80000100a00 */
[----:B------:R4:W-:Y:S01]  /*14470*/  LDGSTS.E [R242+0x13680], desc[UR58][R12.64], !P1 ;  /* 0x136800000cf27fae */ /* 0x0009e2000c92187a */
[----:B-1----:R-:W-:-:S03]  /*14480*/  IMAD.WIDE R14, R2, 0x4, R4 ;  /* 0x00000004020e7825 */ /* 0x002fc600078e0204 */
[----:B------:R1:W-:Y:S04]  /*14490*/  STL.64 [R1+0x4e8], R8 ;  /* 0x0004e80801007387 */ /* 0x0003e80000100a00 */
[----:B------:R1:W-:Y:S01]  /*144a0*/  LDGSTS.E [R242+0x13700], desc[UR58][R8.64], !P1 ;  /* 0x1370000008f27fae */ /* 0x0003e2000c92187a */
[----:B----4-:R-:W-:-:S04]  /*144b0*/  IMAD.WIDE R12, R2, 0x4, R234 ;  /* 0x00000004020c7825 */ /* 0x010fc800078e02ea */
[----:B--2---:R-:W-:Y:S02]  /*144c0*/  IMAD.MOV.U32 R244, RZ, RZ, R6 ;  /* 0x000000fffff47224 */ /* 0x004fe400078e0006 */
[----:B------:R-:W-:Y:S02]  /*144d0*/  IMAD.MOV.U32 R252, RZ, RZ, R7 ;  /* 0x000000fffffc7224 */ /* 0x000fe400078e0007 */
[----:B------:R-:W-:-:S04]  /*144e0*/  IMAD.WIDE R6, R3, 0x4, R238 ;  /* 0x0000000403067825 */ /* 0x000fc800078e02ee */
[----:B-1----:R-:W-:Y:S01]  /*144f0*/  IMAD.WIDE R8, R2, 0x4, R236 ;  /* 0x0000000402087825 */ /* 0x002fe200078e02ec */
[----:B------:R1:W-:Y:S03]  /*14500*/  STL.64 [R1+0x4e0], R6 ;  /* 0x0004e00601007387 */ /* 0x0003e60000100a00 */
[----:B------:R-:W-:Y:S01]  /*14510*/  VIADD R3, R245, 0xffffffd3 ;  /* 0xffffffd3f5037836 */ /* 0x000fe20000000000 */
[----:B------:R1:W-:Y:S04]  /*14520*/  LDGSTS.E [R242+0x13780], desc[UR58][R6.64], !P1 ;  /* 0x1378000006f27fae */ /* 0x0003e8000c92187a */
[----:B------:R-:W-:Y:S01]  /*14530*/  STL.64 [R1+0x478], R14 ;  /* 0x0004780e01007387 */ /* 0x000fe20000100a00 */
[----:B------:R-:W-:-:S03]  /*14540*/  ISETP.GE.U32.AND P1, PT, R3, 0x7fffffb4, PT ;  /* 0x7fffffb40300780c */ /* 0x000fc60003f26070 */
[----:B------:R-:W-:Y:S04]  /*14550*/  LDGSTS.E [R242+0x13e00], desc[UR58][R14.64], !P2 ;  /* 0x13e000000ef27fae */ /* 0x000fe8000d12187a */
[----:B------:R2:W-:Y:S01]  /*14560*/  STL.64 [R1+0x470], R12 ;  /* 0x0004700c01007387 */ /* 0x0005e20000100a00 */
[----:B-1----:R-:W-:-:S03]  /*14570*/  IMAD.WIDE R6, R2, 0x4, R238 ;  /* 0x0000000402067825 */ /* 0x002fc600078e02ee */
[----:B------:R2:W-:Y:S01]  /*14580*/  LDGSTS.E [R242+0x13e80], desc[UR58][R12.64], !P2 ;  /* 0x13e800000cf27fae */ /* 0x0005e2000d12187a */
[----:B---3--:R-:W-:-:S03]  /*14590*/  VIADD R2, R16, 0xffffffcf ;  /* 0xffffffcf10027836 */ /* 0x008fc60000000000 */
[----:B------:R1:W-:Y:S04]  /*145a0*/  STL.64 [R1+0x468], R8 ;  /* 0x0004680801007387 */ /* 0x0003e80000100a00 */
[----:B------:R3:W-:Y:S01]  /*145b0*/  STL.64 [R1+0x460], R6 ;  /* 0x0004600601007387 */ /* 0x0007e20000100a00 */
[----:B--2---:R-:W2:Y:S03]  /*145c0*/  S2R R13, SR_TID.X ;  /* 0x00000000000d7919 */ /* 0x004ea60000002100 */
[----:B------:R-:W4:Y:S04]  /*145d0*/  LDL.64 R38, [R1+0x450] ;  /* 0x0004500001267983 */ /* 0x000f280000100a00 */
[----:B------:R-:W4:Y:S04]  /*145e0*/  LDL.64 R36, [R1+0x410] ;  /* 0x0004100001247983 */ /* 0x000f280000100a00 */
[----:B------:R-:W-:Y:S04]  /*145f0*/  LDGSTS.E [R242+0x13f00], desc[UR58][R8.64], !P2 ;  /* 0x13f0000008f27fae */ /* 0x000fe8000d12187a */
[----:B------:R-:W4:Y:S04]  /*14600*/  LDL.64 R24, [R1+0x3d0] ;  /* 0x0003d00001187983 */ /* 0x000f280000100a00 */
[----:B------:R-:W-:Y:S04]  /*14610*/  LDGSTS.E [R242+0x13f80], desc[UR58][R6.64], !P2 ;  /* 0x13f8000006f27fae */ /* 0x000fe8000d12187a */
[----:B-1----:R-:W4:Y:S04]  /*14620*/  LDL.64 R8, [R1+0x390] ;  /* 0x0003900001087983 */ /* 0x002f280000100a00 */
[----:B------:R-:W4:Y:S04]  /*14630*/  LDL.64 R22, [R1+0x350] ;  /* 0x0003500001167983 */ /* 0x000f280000100a00 */
[----:B---3--:R-:W3:Y:S04]  /*14640*/  LDL.64 R6, [R1+0x310] ;  /* 0x0003100001067983 */ /* 0x008ee80000100a00 */
[----:B------:R-:W3:Y:S04]  /*14650*/  LDL.64 R20, [R1+0x2d0] ;  /* 0x0002d00001147983 */ /* 0x000ee80000100a00 */
[----:B------:R-:W3:Y:S04]  /*14660*/  LDL.64 R246, [R1+0x290] ;  /* 0x0002900001f67983 */ /* 0x000ee80000100a00 */
[----:B------:R-:W3:Y:S04]  /*14670*/  LDL.64 R34, [R1+0x250] ;  /* 0x0002500001227983 */ /* 0x000ee80000100a00 */
[----:B------:R-:W3:Y:S04]  /*14680*/  LDL.64 R18, [R1+0x210] ;  /* 0x0002100001127983 */ /* 0x000ee80000100a00 */
[----:B------:R-:W3:Y:S04]  /*14690*/  LDL.64 R248, [R1+0x1d0] ;  /* 0x0001d00001f87983 */ /* 0x000ee80000100a00 */
[----:B------:R-:W3:Y:S04]  /*146a0*/  LDL.64 R32, [R1+0x190] ;  /* 0x0001900001207983 */ /* 0x000ee80000100a00 */
[----:B------:R-:W3:Y:S01]  /*146b0*/  LDL.64 R16, [R1+0x150] ;  /* 0x0001500001107983 */ /* 0x000ee20000100a00 */
[----:B--2---:R-:W-:-:S03]  /*146c0*/  LOP3.LUT R243, R13, 0x1f, RZ, 0xc0, !PT ;  /* 0x0000001f0df37812 */ /* 0x004fc600078ec0ff */
[----:B------:R-:W2:Y:S04]  /*146d0*/  LDL.64 R250, [R1+0x110] ;  /* 0x0001100001fa7983 */ /* 0x000ea80000100a00 */
[----:B------:R-:W2:Y:S04]  /*146e0*/  LDL.64 R30, [R1+0xd0] ;  /* 0x0000d000011e7983 */ /* 0x000ea80000100a00 */
[----:B------:R-:W2:Y:S04]  /*146f0*/  LDL.64 R14, [R1+0x90] ;  /* 0x00009000010e7983 */ /* 0x000ea80000100a00 */
[----:B------:R-:W2:Y:S04]  /*14700*/  LDL.64 R28, [R1+0x50] ;  /* 0x00005000011c7983 */ /* 0x000ea80000100a00 */
[----:B------:R-:W2:Y:S04]  /*14710*/  LDL.64 R12, [R1+0x10] ;  /* 0x00001000010c7983 */ /* 0x000ea80000100a00 */
[----:B------:R-:W0:Y:S04]  /*14720*/  LDGDEPBAR ;  /* 0x00000000000079af */ /* 0x000e280000000000 */
[----:B----4-:R-:W-:Y:S04]  /*14730*/  LDGSTS.E [R0], desc[UR58][R38.64], P4 ;  /* 0x0000000026007fae */ /* 0x010fe8000a12187a */
[----:B------:R-:W-:Y:S04]  /*14740*/  LDGSTS.E [R0+0x400], desc[UR58][R36.64], P4 ;  /* 0x0040000024007fae */ /* 0x000fe8000a12187a */
[----:B------:R-:W-:Y:S04]  /*14750*/  LDGSTS.E [R0+0x800], desc[UR58][R24.64], P4 ;  /* 0x0080000018007fae */ /* 0x000fe8000a12187a */
[----:B------:R-:W4:Y:S04]  /*14760*/  LDL.64 R38, [R1+0x448] ;  /* 0x0004480001267983 */ /* 0x000f280000100a00 */
[----:B------:R-:W-:Y:S04]  /*14770*/  LDGSTS.E [R0+0xc00], desc[UR58][R8.64], P4 ;  /* 0x00c0000008007fae */ /* 0x000fe8000a12187a */
[----:B------:R-:W-:Y:S04]  /*14780*/  LDGSTS.E [R0+0x1000], desc[UR58][R22.64], P4 ;  /* 0x0100000016007fae */ /* 0x000fe8000a12187a */
[----:B---3--:R-:W-:Y:S04]  /*14790*/  LDGSTS.E [R0+0x1400], desc[UR58][R6.64], P4 ;  /* 0x0140000006007fae */ /* 0x008fe8000a12187a */
[----:B------:R-:W-:Y:S04]  /*147a0*/  LDGSTS.E [R0+0x1800], desc[UR58][R20.64], P4 ;  /* 0x0180000014007fae */ /* 0x000fe8000a12187a */
[----:B------:R-:W-:Y:S04]  /*147b0*/  LDGSTS.E [R0+0x1c00], desc[UR58][R246.64], P4 ;  /* 0x01c00000f6007fae */ /* 0x000fe8000a12187a */
[----:B------:R-:W-:Y:S04]  /*147c0*/  LDGSTS.E [R0+0x2000], desc[UR58][R34.64], P4 ;  /* 0x0200000022007fae */ /* 0x000fe8000a12187a */
[----:B------:R-:W-:Y:S04]  /*147d0*/  LDGSTS.E [R0+0x2400], desc[UR58][R18.64], P4 ;  /* 0x0240000012007fae */ /* 0x000fe8000a12187a */
[----:B------:R-:W-:Y:S04]  /*147e0*/  LDGSTS.E [R0+0x2800], desc[UR58][R248.64], P4 ;  /* 0x02800000f8007fae */ /* 0x000fe8000a12187a */
[----:B------:R-:W-:Y:S04]  /*147f0*/  LDGSTS.E [R0+0x2c00], desc[UR58][R32.64], P4 ;  /* 0x02c0000020007fae */ /* 0x000fe8000a12187a */
[----:B------:R-:W-:Y:S04]  /*14800*/  LDGSTS.E [R0+0x3000], desc[UR58][R16.64], P4 ;  /* 0x0300000010007fae */ /* 0x000fe8000a12187a */
[----:B--2---:R-:W-:Y:S04]  /*14810*/  LDGSTS.E [R0+0x3400], desc[UR58][R250.64], P4 ;  /* 0x03400000fa007fae */ /* 0x004fe8000a12187a */
[----:B------:R-:W-:Y:S04]  /*14820*/  LDGSTS.E [R0+0x3800], desc[UR58][R30.64], P4 ;  /* 0x038000001e007fae */ /* 0x000fe8000a12187a */
[----:B------:R-:W-:Y:S04]  /*14830*/  LDGSTS.E [R0+0x3c00], desc[UR58][R14.64], P4 ;  /* 0x03c000000e007fae */ /* 0x000fe8000a12187a */
[----:B------:R-:W-:Y:S04]  /*14840*/  LDGSTS.E [R0+0x4000], desc[UR58][R28.64], P4 ;  /* 0x040000001c007fae */ /* 0x000fe8000a12187a */
[----:B------:R-:W-:Y:S04]  /*14850*/  LDGSTS.E [R0+0x4400], desc[UR58][R12.64], P4 ;  /* 0x044000000c007fae */ /* 0x000fe8000a12187a */
[----:B------:R-:W2:Y:S04]  /*14860*/  LDL.64 R36, [R1+0x408] ;  /* 0x0004080001247983 */ /* 0x000ea80000100a00 */
[----:B------:R-:W3:Y:S04]  /*14870*/  LDL.64 R28, [R1+0x388] ;  /* 0x00038800011c7983 */ /* 0x000ee80000100a00 */
[----:B------:R-:W3:Y:S01]  /*14880*/  LDL.64 R12, [R1+0x3c8] ;  /* 0x0003c800010c7983 */ /* 0x000ee20000100a00 */
[----:B------:R-:W-:-:S03]  /*14890*/  IMAD.SHL.U32 R245, R243, 0x4, RZ ;  /* 0x00000004f3f57824 */ /* 0x000fc600078e00ff */
[----:B------:R-:W-:Y:S01]  /*148a0*/  LDGSTS.E [R0+0x4800], desc[UR58][R10.64], P4 ;  /* 0x048000000a007fae */ /* 0x000fe2000a12187a */
[----:B------:R-:W-:-:S03]  /*148b0*/  ISETP.GE.U32.AND P2, PT, R2, 0x7fffffb0, PT ;  /* 0x7fffffb00200780c */ /* 0x000fc60003f46070 */
[----:B------:R-:W-:Y:S01]  /*148c0*/  LDGSTS.E [R0+0x4c00], desc[UR58][R26.64], P4 ;  /* 0x04c000001a007fae */ /* 0x000fe2000a12187a */
[----:B------:R-:W-:-:S03]  /*148d0*/  LOP3.LUT R2, R245, 0x10, RZ, 0x3c, !PT ;  /* 0x00000010f5027812 */ /* 0x000fc600078e3cff */
[----:B------:R-:W3:Y:S04]  /*148e0*/  LDL.64 R14, [R1+0x348] ;  /* 0x00034800010e7983 */ /* 0x000ee80000100a00 */
[----:B------:R-:W-:Y:S04]  /*148f0*/  LDGSTS.E [R0+0x5000], desc[UR58][R44.64], P4 ;  /* 0x050000002c007fae */ /* 0x000fe8000a12187a */
[----:B------:R-:W3:Y:S04]  /*14900*/  LDL.64 R30, [R1+0x308] ;  /* 0x00030800011e7983 */ /* 0x000ee80000100a00 */
[----:B------:R-:W-:Y:S04]  /*14910*/  LDGSTS.E [R0+0x5400], desc[UR58][R60.64], P4 ;  /* 0x054000003c007fae */ /* 0x000fe8000a12187a */
[----:B------:R-:W3:Y:S04]  /*14920*/  LDL.64 R250, [R1+0x2c8] ;  /* 0x0002c80001fa7983 */ /* 0x000ee80000100a00 */
[----:B------:R-:W-:Y:S04]  /*14930*/  LDGSTS.E [R0+0x5800], desc[UR58][R76.64], P4 ;  /* 0x058000004c007fae */ /* 0x000fe8000a12187a */
[----:B------:R-:W3:Y:S04]  /*14940*/  LDL.64 R16, [R1+0x288] ;  /* 0x0002880001107983 */ /* 0x000ee80000100a00 */
[----:B------:R-:W-:Y:S01]  /*14950*/  LDGSTS.E [R0+0x5c00], desc[UR58][R92.64], P4 ;  /* 0x05c000005c007fae */ /* 0x000fe2000a12187a */
[----:B------:R-:W-:-:S03]  /*14960*/  VIADD R2, R2, UR4 ;  /* 0x0000000402027c36 */ /* 0x000fc60008000000 */
[----:B------:R-:W3:Y:S04]  /*14970*/  LDL.64 R32, [R1+0x248] ;  /* 0x0002480001207983 */ /* 0x000ee80000100a00 */
[----:B------:R-:W-:Y:S04]  /*14980*/  LDGSTS.E [R0+0x6000], desc[UR58][R108.64], P4 ;  /* 0x060000006c007fae */ /* 0x000fe8000a12187a */
        /* <DEDUP_REMOVED lines=15> */
[----:B------:R-:W3:Y:S04]  /*14a80*/  LDL.64 R6, [R1+0x8] ;  /* 0x0000080001067983 */ /* 0x000ee80000100a00 */
[----:B----4-:R-:W-:Y:S04]  /*14a90*/  LDGSTS.E [R2+0x80], desc[UR58][R38.64], P4 ;  /* 0x0008000026027fae */ /* 0x010fe8000a12187a */
[----:B------:R-:W4:Y:S04]  /*14aa0*/  LDL.LU.64 R38, [R1+0x2620] ;  /* 0x0026200001267983 */ /* 0x000f280000300a00 */
[----:B--2---:R-:W-:Y:S04]  /*14ab0*/  LDGSTS.E [R2+0x480], desc[UR58][R36.64], P4 ;  /* 0x0048000024027fae */ /* 0x004fe8000a12187a */
[----:B---3--:R-:W-:Y:S04]  /*14ac0*/  LDGSTS.E [R2+0x880], desc[UR58][R12.64], P4 ;  /* 0x008800000c027fae */ /* 0x008fe8000a12187a */
[----:B------:R-:W2:Y:S04]  /*14ad0*/  LDL.LU.64 R36, [R1+0x2618] ;  /* 0x0026180001247983 */ /* 0x000ea80000300a00 */
[----:B------:R-:W-:Y:S04]  /*14ae0*/  LDGSTS.E [R2+0xc80], desc[UR58][R28.64], P4 ;  /* 0x00c800001c027fae */ /* 0x000fe8000a12187a */
[----:B------:R-:W3:Y:S04]  /*14af0*/  LDL.LU.64 R12, [R1+0x2610] ;  /* 0x00261000010c7983 */ /* 0x000ee80000300a00 */
[----:B------:R-:W-:Y:S04]  /*14b00*/  LDGSTS.E [R2+0x1080], desc[UR58][R14.64], P4 ;  /* 0x010800000e027fae */ /* 0x000fe8000a12187a */
[----:B------:R-:W4:Y:S04]  /*14b10*/  LDL.LU.64 R28, [R1+0x2608] ;  /* 0x00260800011c7983 */ /* 0x000f280000300a00 */
[----:B------:R-:W-:Y:S04]  /*14b20*/  LDGSTS.E [R2+0x1480], desc[UR58][R30.64], P4 ;  /* 0x014800001e027fae */ /* 0x000fe8000a12187a */
[----:B------:R-:W-:Y:S04]  /*14b30*/  LDGSTS.E [R2+0x1880], desc[UR58][R250.64], P4 ;  /* 0x01880000fa027fae */ /* 0x000fe8000a12187a */
[----:B------:R-:W2:Y:S04]  /*14b40*/  LDL.LU.64 R14, [R1+0x2600] ;  /* 0x00260000010e7983 */ /* 0x000ea80000300a00 */
        /* <DEDUP_REMOVED lines=19> */
[----:B------:R-:W-:Y:S04]  /*14c80*/  LDGSTS.E [R2+0x4480], desc[UR58][R6.64], P4 ;  /* 0x0448000006027fae */ /* 0x000fe8000a12187a */
[----:B------:R-:W2:Y:S04]  /*14c90*/  LDL.64 R8, [R1+0x3c0] ;  /* 0x0003c00001087983 */ /* 0x000ea80000100a00 */
[----:B------:R-:W2:Y:S04]  /*14ca0*/  LDL.64 R22, [R1+0x400] ;  /* 0x0004000001167983 */ /* 0x000ea80000100a00 */
[----:B------:R-:W2:Y:S04]  /*14cb0*/  LDL.64 R6, [R1+0x440] ;  /* 0x0004400001067983 */ /* 0x000ea80000100a00 */
[----:B------:R-:W2:Y:S04]  /*14cc0*/  LDL.64 R24, [R1+0x380] ;  /* 0x0003800001187983 */ /* 0x000ea80000100a00 */
[----:B---3--:R-:W-:Y:S04]  /*14cd0*/  LDGSTS.E [R2+0x4880], desc[UR58][R12.64], P4 ;  /* 0x048800000c027fae */ /* 0x008fe8000a12187a */
[----:B------:R1:W-:Y:S04]  /*14ce0*/  STL.64 [R1+0x2490], R12 ;  /* 0x0024900c01007387 */ /* 0x0003e80000100a00 */
[----:B----4-:R-:W-:Y:S04]  /*14cf0*/  LDGSTS.E [R2+0x4c80], desc[UR58][R28.64], P4 ;  /* 0x04c800001c027fae */ /* 0x010fe8000a12187a */
[----:B------:R-:W-:Y:S04]  /*14d00*/  LDGSTS.E [R2+0x5080], desc[UR58][R46.64], P4 ;  /* 0x050800002e027fae */ /* 0x000fe8000a12187a */
[----:B-1----:R-:W3:Y:S04]  /*14d10*/  LDL.64 R12, [R1] ;  /* 0x00000000010c7983 */ /* 0x002ee80000100a00 */
[----:B------:R1:W-:Y:S04]  /*14d20*/  STL.64 [R1+0x2498], R28 ;  /* 0x0024981c01007387 */ /* 0x0003e80000100a00 */
[----:B------:R-:W-:Y:S04]  /*14d30*/  LDGSTS.E [R2+0x5480], desc[UR58][R62.64], P4 ;  /* 0x054800003e027fae */ /* 0x000fe8000a12187a */
[----:B------:R-:W-:Y:S04]  /*14d40*/  LDGSTS.E [R2+0x5880], desc[UR58][R78.64], P4 ;  /* 0x058800004e027fae */ /* 0x000fe8000a12187a */
[----:B-1----:R-:W4:Y:S04]  /*14d50*/  LDL.64 R28, [R1+0x40] ;  /* 0x00004000011c7983 */ /* 0x002f280000100a00 */
[----:B------:R1:W-:Y:S04]  /*14d60*/  STL.64 [R1+0x24a0], R46 ;  /* 0x0024a02e01007387 */ /* 0x0003e80000100a00 */
[----:B------:R-:W-:Y:S04]  /*14d70*/  LDGSTS.E [R2+0x5c80], desc[UR58][R94.64], P4 ;  /* 0x05c800005e027fae */ /* 0x000fe8000a12187a */
[----:B------:R-:W-:Y:S04]  /*14d80*/  LDGSTS.E [R2+0x6080], desc[UR58][R110.64], P4 ;  /* 0x060800006e027fae */ /* 0x000fe8000a12187a */
[----:B-1----:R-:W3:Y:S04]  /*14d90*/  LDL.64 R46, [R1+0x80] ;  /* 0x00008000012e7983 */ /* 0x002ee80000100a00 */
        /* <DEDUP_REMOVED lines=14> */
[----:B-1----:R-:W3:Y:S04]  /*14e80*/  LDL.64 R110, [R1+0x180] ;  /* 0x00018000016e7983 */ /* 0x002ee80000100a00 */
[----:B------:R1:W-:Y:S04]  /*14e90*/  STL.64 [R1+0x24c8], R126 ;  /* 0x0024c87e01007387 */ /* 0x0003e80000100a00 */
[----:B--2---:R-:W-:Y:S04]  /*14ea0*/  LDGSTS.E [R240+0x100], desc[UR58][R6.64], P4 ;  /* 0x0010000006f07fae */ /* 0x004fe8000a12187a */
[----:B------:R-:W-:Y:S04]  /*14eb0*/  LDGSTS.E [R240+0x500], desc[UR58][R22.64], P4 ;  /* 0x0050000016f07fae */ /* 0x000fe8000a12187a */
[----:B-1----:R-:W2:Y:S04]  /*14ec0*/  LDL.64 R126, [R1+0x1c0] ;  /* 0x0001c000017e7983 */ /* 0x002ea80000100a00 */
[----:B------:R1:W-:Y:S04]  /*14ed0*/  STL.64 [R1+0x24d0], R142 ;  /* 0x0024d08e01007387 */ /* 0x0003e80000100a00 */
[----:B------:R-:W-:Y:S04]  /*14ee0*/  LDGSTS.E [R240+0x900], desc[UR58][R8.64], P4 ;  /* 0x0090000008f07fae */ /* 0x000fe8000a12187a */
[----:B------:R-:W-:Y:S04]  /*14ef0*/  LDGSTS.E [R240+0xd00], desc[UR58][R24.64], P4 ;  /* 0x00d0000018f07fae */ /* 0x000fe8000a12187a */
[----:B-1----:R-:W4:Y:S04]  /*14f00*/  LDL.64 R142, [R1+0x200] ;  /* 0x00020000018e7983 */ /* 0x002f280000100a00 */
[----:B------:R1:W-:Y:S04]  /*14f10*/  STL.64 [R1+0x24d8], R158 ;  /* 0x0024d89e01007387 */ /* 0x0003e80000100a00 */
[----:B-1----:R-:W3:Y:S04]  /*14f20*/  LDL.64 R158, [R1+0x240] ;  /* 0x00024000019e7983 */ /* 0x002ee80000100a00 */
[----:B------:R1:W-:Y:S04]  /*14f30*/  STL.64 [R1+0x24e0], R174 ;  /* 0x0024e0ae01007387 */ /* 0x0003e80000100a00 */
[----:B-1----:R-:W2:Y:S04]  /*14f40*/  LDL.64 R174, [R1+0x280] ;  /* 0x0002800001ae7983 */ /* 0x002ea80000100a00 */
[----:B------:R1:W-:Y:S04]  /*14f50*/  STL.64 [R1+0x24e8], R190 ;  /* 0x0024e8be01007387 */ /* 0x0003e80000100a00 */
[----:B-1----:R-:W4:Y:S04]  /*14f60*/  LDL.64 R190, [R1+0x2c0] ;  /* 0x0002c00001be7983 */ /* 0x002f280000100a00 */
[----:B------:R1:W-:Y:S04]  /*14f70*/  STL.64 [R1+0x24f0], R206 ;  /* 0x0024f0ce01007387 */ /* 0x0003e80000100a00 */
[----:B-1----:R-:W3:Y:S04]  /*14f80*/  LDL.64 R206, [R1+0x300] ;  /* 0x0003000001ce7983 */ /* 0x002ee80000100a00 */
[----:B------:R1:W-:Y:S04]  /*14f90*/  STL.64 [R1+0x24f8], R222 ;  /* 0x0024f8de01007387 */ /* 0x0003e80000100a00 */
[----:B-1----:R-:W2:Y:S04]  /*14fa0*/  LDL.64 R222, [R1+0x340] ;  /* 0x0003400001de7983 */ /* 0x002ea80000100a00 */
[----:B------:R-:W4:Y:S04]  /*14fb0*/  LDL.LU.64 R6, [R1+0x25b0] ;  /* 0x0025b00001067983 */ /* 0x000f280000300a00 */
[----:B------:R-:W4:Y:S04]  /*14fc0*/  LDL.LU.64 R22, [R1+0x25a8] ;  /* 0x0025a80001167983 */ /* 0x000f280000300a00 */
[----:B------:R-:W4:Y:S04]  /*14fd0*/  LDL.LU.64 R8, [R1+0x25a0] ;  /* 0x0025a00001087983 */ /* 0x000f280000300a00 */
[----:B------:R-:W4:Y:S04]  /*14fe0*/  LDL.LU.64 R24, [R1+0x2598] ;  /* 0x0025980001187983 */ /* 0x000f280000300a00 */
[----:B--2---:R-:W-:Y:S04]  /*14ff0*/  LDGSTS.E [R240+0x1100], desc[UR58][R222.64], P4 ;  /* 0x01100000def07fae */ /* 0x004fe8000a12187a */
[----:B---3--:R-:W-:Y:S04]  /*15000*/  LDGSTS.E [R240+0x1500], desc[UR58][R206.64], P4 ;  /* 0x01500000cef07fae */ /* 0x008fe8000a12187a */
[----:B----4-:R-:W-:Y:S04]  /*15010*/  LDGSTS.E [R240+0x1900], desc[UR58][R190.64], P4 ;  /* 0x01900000bef07fae */ /* 0x010fe8000a12187a */
[----:B------:R-:W-:Y:S04]  /*15020*/  LDGSTS.E [R240+0x1d00], desc[UR58][R174.64], P4 ;  /* 0x01d00000aef07fae */ /* 0x000fe8000a12187a */
        /* <DEDUP_REMOVED lines=10> */
[----:B------:R-:W2:Y:S04]  /*150d0*/  LDL.64 R222, [R1+0x378] ;  /* 0x0003780001de7983 */ /* 0x000ea80000100a00 */
[----:B------:R-:W3:Y:S04]  /*150e0*/  LDL.64 R206, [R1+0x338] ;  /* 0x0003380001ce7983 */ /* 0x000ee80000100a00 */
[----:B------:R-:W4:Y:S04]  /*150f0*/  LDL.64 R190, [R1+0x2f8] ;  /* 0x0002f80001be7983 */ /* 0x000f280000100a00 */
        /* <DEDUP_REMOVED lines=11> */
[----:B------:R-:W-:Y:S04]  /*151b0*/  LDGSTS.E [R240+0x4900], desc[UR58][R14.64], P4 ;  /* 0x049000000ef07fae */ /* 0x000fe8000a12187a */
[----:B------:R1:W-:Y:S04]  /*151c0*/  STL.64 [R1+0x2430], R14 ;  /* 0x0024300e01007387 */ /* 0x0003e80000100a00 */
[----:B------:R-:W-:Y:S04]  /*151d0*/  LDGSTS.E [R240+0x4d00], desc[UR58][R30.64], P4 ;  /* 0x04d000001ef07fae */ /* 0x000fe8000a12187a */
[----:B------:R-:W-:Y:S04]  /*151e0*/  LDGSTS.E [R240+0x5100], desc[UR58][R48.64], P4 ;  /* 0x0510000030f07fae */ /* 0x000fe8000a12187a */
[----:B-1----:R-:W2:Y:S04]  /*151f0*/  LDL.64 R14, [R1+0x3b8] ;  /* 0x0003b800010e7983 */ /* 0x002ea80000100a00 */
[----:B------:R1:W-:Y:S01]  /*15200*/  STL.64 [R1+0x2438], R30 ;  /* 0x0024381e01007387 */ /* 0x0003e20000100a00 */
[----:B------:R-:W-:-:S03]  /*15210*/  LOP3.LUT R243, R245, 0x30, RZ, 0x3c, !PT ;  /* 0x00000030f5f37812 */ /* 0x000fc600078e3cff */
[----:B------:R-:W-:Y:S04]  /*15220*/  LDGSTS.E [R240+0x5500], desc[UR58][R64.64], P4 ;  /* 0x0550000040f07fae */ /* 0x000fe8000a12187a */
[----:B------:R-:W-:Y:S04]  /*15230*/  LDGSTS.E [R240+0x5900], desc[UR58][R80.64], P4 ;  /* 0x0590000050f07fae */ /* 0x000fe8000a12187a */
[----:B-1----:R-:W3:Y:S04]  /*15240*/  LDL.64 R30, [R1+0x3f8] ;  /* 0x0003f800011e7983 */ /* 0x002ee80000100a00 */
[----:B------:R1:W-:Y:S04]  /*15250*/  STL.64 [R1+0x2440], R48 ;  /* 0x0024403001007387 */ /* 0x0003e80000100a00 */
[----:B------:R-:W-:Y:S01]  /*15260*/  LDGSTS.E [R240+0x5d00], desc[UR58][R96.64], P4 ;  /* 0x05d0000060f07fae */ /* 0x000fe2000a12187a */
[----:B------:R-:W-:-:S03]  /*15270*/  VIADD R243, R243, UR4 ;  /* 0x00000004f3f37c36 */ /* 0x000fc60008000000 */
[----:B------:R-:W-:Y:S04]  /*15280*/  LDGSTS.E [R240+0x6100], desc[UR58][R112.64], P4 ;  /* 0x0610000070f07fae */ /* 0x000fe8000a12187a */
[----:B-1----:R-:W4:Y:S04]  /*15290*/  LDL.64 R48, [R1+0x438] ;  /* 0x0004380001307983 */ /* 0x002f280000100a00 */
[----:B------:R-:W-:Y:S04]  /*152a0*/  STL.64 [R1+0x2448], R64 ;  /* 0x0024484001007387 */ /* 0x000fe80000100a00 */
[----:B------:R-:W-:Y:S04]  /*152b0*/  STL.64 [R1+0x2450], R80 ;  /* 0x0024505001007387 */ /* 0x000fe80000100a00 */
[----:B------:R-:W-:Y:S04]  /*152c0*/  STL.64 [R1+0x2458], R96 ;  /* 0x0024586001007387 */ /* 0x000fe80000100a00 */
[----:B------:R-:W-:Y:S04]  /*152d0*/  STL.64 [R1+0x2460], R112 ;  /* 0x0024607001007387 */ /* 0x000fe80000100a00 */
[----:B------:R-:W-:Y:S04]  /*152e0*/  LDGSTS.E [R240+0x6500], desc[UR58][R128.64], P4 ;  /* 0x0650000080f07fae */ /* 0x000fe8000a12187a */
        /* <DEDUP_REMOVED lines=13> */
[----:B----4-:R-:W-:Y:S04]  /*153c0*/  LDGSTS.E [R243+0x180], desc[UR58][R48.64], P4 ;  /* 0x0018000030f37fae */ /* 0x010fe8000a12187a */
[----:B---3--:R-:W-:Y:S04]  /*153d0*/  LDGSTS.E [R243+0x580], desc[UR58][R30.64], P4 ;  /* 0x005800001ef37fae */ /* 0x008fe8000a12187a */
[----:B--2---:R-:W-:Y:S04]  /*153e0*/  LDGSTS.E [R243+0x980], desc[UR58][R14.64], P4 ;  /* 0x009800000ef37fae */ /* 0x004fe8000a12187a */
[----:B------:R-:W2:Y:S04]  /*153f0*/  LDL.64 R48, [R1+0x430] ;  /* 0x0004300001307983 */ /* 0x000ea80000100a00 */
[----:B------:R-:W3:Y:S04]  /*15400*/  LDL.64 R30, [R1+0x3f0] ;  /* 0x0003f000011e7983 */ /* 0x000ee80000100a00 */
[----:B------:R-:W-:Y:S04]  /*15410*/  LDGSTS.E [R243+0xd80], desc[UR58][R222.64], P4 ;  /* 0x00d80000def37fae */ /* 0x000fe8000a12187a */
[----:B------:R-:W4:Y:S04]  /*15420*/  LDL.64 R14, [R1+0x3b0] ;  /* 0x0003b000010e7983 */ /* 0x000f280000100a00 */
        /* <DEDUP_REMOVED lines=28> */
[----:B------:R-:W-:Y:S04]  /*155f0*/  STL.64 [R1+0x2510], R250 ;  /* 0x002510fa01007387 */ /* 0x000fe80000100a00 */
[----:B------:R-:W-:Y:S04]  /*15600*/  LDGSTS.E [R243+0x4980], desc[UR58][R16.64], P4 ;  /* 0x0498000010f37fae */ /* 0x000fe8000a12187a */
[----:B------:R-:W-:Y:S04]  /*15610*/  STL.64 [R1+0x2518], R16 ;  /* 0x0025181001007387 */ /* 0x000fe80000100a00 */
[----:B------:R1:W-:Y:S04]  /*15620*/  LDGSTS.E [R243+0x4d80], desc[UR58][R32.64], P4 ;  /* 0x04d8000020f37fae */ /* 0x0003e8000a12187a */
[----:B------:R1:W-:Y:S04]  /*15630*/  STL.64 [R1+0x2520], R32 ;  /* 0x0025202001007387 */ /* 0x0003e80000100a00 */
[----:B------:R-:W-:Y:S04]  /*15640*/  LDGSTS.E [R243+0x5180], desc[UR58][R50.64], P4 ;  /* 0x0518000032f37fae */ /* 0x000fe8000a12187a */
[----:B------:R-:W-:Y:S04]  /*15650*/  STL.64 [R1+0x2528], R50 ;  /* 0x0025283201007387 */ /* 0x000fe80000100a00 */
[----:B------:R-:W-:Y:S01]  /*15660*/  LDGSTS.E [R243+0x5580], desc[UR58][R66.64], P4 ;  /* 0x0558000042f37fae */ /* 0x000fe2000a12187a */
[----:B------:R-:W-:Y:S01]  /*15670*/  IMAD.SHL.U32 R3, R244, 0x20, RZ ;  /* 0x00000020f4037824 */ /* 0x000fe200078e00ff */
[----:B-1----:R-:W1:Y:S02]  /*15680*/  LDC R32, c[0x0][0x230] ;  /* 0x00008c00ff207b82 */ /* 0x002e640000000800 */
        /* <DEDUP_REMOVED lines=21> */
[----:B--2---:R-:W-:Y:S04]  /*157e0*/  LDGSTS.E [R241+0x200], desc[UR58][R48.64], P4 ;  /* 0x0020000030f17fae */ /* 0x004fe8000a12187a */
[----:B---3--:R-:W-:Y:S04]  /*157f0*/  LDGSTS.E [R241+0x600], desc[UR58][R30.64], P4 ;  /* 0x006000001ef17fae */ /* 0x008fe8000a12187a */
[----:B------:R-:W2:Y:S04]  /*15800*/  LDL.64 R48, [R1+0x428] ;  /* 0x0004280001307983 */ /* 0x000ea80000100a00 */
[----:B----4-:R-:W-:Y:S04]  /*15810*/  LDGSTS.E [R241+0xa00], desc[UR58][R14.64], P4 ;  /* 0x00a000000ef17fae */ /* 0x010fe8000a12187a */
        /* <DEDUP_REMOVED lines=31> */
[----:B------:R-:W-:Y:S01]  /*15a10*/  LDGSTS.E [R241+0x4a00], desc[UR58][R18.64], P4 ;  /* 0x04a0000012f17fae */ /* 0x000fe2000a12187a */
[----:B------:R-:W-:-:S03]  /*15a20*/  LOP3.LUT R244, R245, 0x50, RZ, 0x3c, !PT ;  /* 0x00000050f5f47812 */ /* 0x000fc600078e3cff */
[----:B------:R-:W-:Y:S04]  /*15a30*/  LDGSTS.E [R241+0x4e00], desc[UR58][R34.64], P4 ;  /* 0x04e0000022f17fae */ /* 0x000fe8000a12187a */
[----:B------:R-:W-:Y:S04]  /*15a40*/  LDGSTS.E [R241+0x5200], desc[UR58][R52.64], P4 ;  /* 0x0520000034f17fae */ /* 0x000fe8000a12187a */
[----:B------:R-:W-:Y:S04]  /*15a50*/  LDGSTS.E [R241+0x5600], desc[UR58][R68.64], P4 ;  /* 0x0560000044f17fae */ /* 0x000fe8000a12187a */
[----:B------:R-:W-:Y:S04]  /*15a60*/  LDGSTS.E [R241+0x5a00], desc[UR58][R84.64], P4 ;  /* 0x05a0000054f17fae */ /* 0x000fe8000a12187a */
[----:B------:R-:W-:Y:S01]  /*15a70*/  LDGSTS.E [R241+0x5e00], desc[UR58][R100.64], P4 ;  /* 0x05e0000064f17fae */ /* 0x000fe2000a12187a */
[----:B------:R-:W-:-:S03]  /*15a80*/  VIADD R244, R244, UR4 ;  /* 0x00000004f4f47c36 */ /* 0x000fc60008000000 */
        /* <DEDUP_REMOVED lines=117> */
[----:B------:R2:W-:Y:S04]  /*161e0*/  LDGSTS.E [R245+0x2380], desc[UR58][R142.64], P4 ;  /* 0x023800008ef57fae */ /* 0x0005e8000a12187a */
[----:B------:R-:W-:Y:S01]  /*161f0*/  LDGSTS.E [R245+0x2780], desc[UR58][R126.64], P4 ;  /* 0x027800007ef57fae */ /* 0x000fe2000a12187a */
[----:B------:R-:W-:Y:S01]  /*16200*/  IMAD.WIDE R4, R3, 0x4, R4 ;  /* 0x0000000403047825 */ /* 0x000fe200078e0204 */
[----:B--2---:R-:W2:Y:S02]  /*16210*/  LDC R143, c[0x0][0x230] ;  /* 0x00008c00ff8f7b82 */ /* 0x004ea40000000800 */
[----:B------:R-:W-:Y:S04]  /*16220*/  LDGSTS.E [R245+0x2b80], desc[UR58][R110.64], P4 ;  /* 0x02b800006ef57fae */ /* 0x000fe8000a12187a */
[----:B------:R-:W-:Y:S04]  /*16230*/  LDGSTS.E [R245+0x2f80], desc[UR58][R94.64], P4 ;  /* 0x02f800005ef57fae */ /* 0x000fe8000a12187a */
[----:B------:R-:W-:Y:S04]  /*16240*/  LDGSTS.E [R245+0x3380], desc[UR58][R78.64], P4 ;  /* 0x033800004ef57fae */ /* 0x000fe8000a12187a */
[----:B------:R-:W3:Y:S04]  /*16250*/  LDL.LU.64 R94, [R1+0x738] ;  /* 0x00073800015e7983 */ /* 0x000ee80000300a00 */
[----:B------:R-:W-:Y:S04]  /*16260*/  LDGSTS.E [R245+0x3780], desc[UR58][R62.64], P4 ;  /* 0x037800003ef57fae */ /* 0x000fe8000a12187a */
[----:B------:R-:W-:Y:S04]  /*16270*/  LDGSTS.E [R245+0x3b80], desc[UR58][R46.64], P4 ;  /* 0x03b800002ef57fae */ /* 0x000fe8000a12187a */
[----:B------:R4:W-:Y:S04]  /*16280*/  LDGSTS.E [R245+0x3f80], desc[UR58][R28.64], P4 ;  /* 0x03f800001cf57fae */ /* 0x0009e8000a12187a */
[----:B------:R-:W-:Y:S01]  /*16290*/  LDGSTS.E [R245+0x4380], desc[UR58][R12.64], P4 ;  /* 0x043800000cf57fae */ /* 0x000fe2000a12187a */
[----:B----4-:R-:W4:Y:S03]  /*162a0*/  LDC R28, c[0x0][0x230] ;  /* 0x00008c00ff1c7b82 */ /* 0x010f260000000800 */
[----:B------:R-:W-:Y:S04]  /*162b0*/  LDGSTS.E [R245+0x4780], desc[UR58][R8.64], P4 ;  /* 0x0478000008f57fae */ /* 0x000fe8000a12187a */
[----:B------:R-:W-:Y:S01]  /*162c0*/  LDGSTS.E [R245+0x4b80], desc[UR58][R24.64], P4 ;  /* 0x04b8000018f57fae */ /* 0x000fe2000a12187a */
[----:B------:R-:W1:Y:S03]  /*162d0*/  LDC R29, c[0x0][0x230] ;  /* 0x00008c00ff1d7b82 */ /* 0x000e660000000800 */
[----:B------:R-:W3:Y:S04]  /*162e0*/  LDL.LU.64 R12, [R1+0x730] ;  /* 0x00073000010c7983 */ /* 0x000ee80000300a00 */
[----:B------:R-:W-:Y:S04]  /*162f0*/  LDGSTS.E [R245+0x4f80], desc[UR58][R42.64], P4 ;  /* 0x04f800002af57fae */ /* 0x000fe8000a12187a */
[----:B------:R-:W-:Y:S04]  /*16300*/  LDGSTS.E [R245+0x5380], desc[UR58][R58.64], P4 ;  /* 0x053800003af57fae */ /* 0x000fe8000a12187a */
[----:B------:R-:W-:Y:S04]  /*16310*/  LDGSTS.E [R245+0x5780], desc[UR58][R74.64], P4 ;  /* 0x057800004af57fae */ /* 0x000fe8000a12187a */
[----:B------:R-:W-:Y:S04]  /*16320*/  LDGSTS.E [R245+0x5b80], desc[UR58][R90.64], P4 ;  /* 0x05b800005af57fae */ /* 0x000fe8000a12187a */
[----:B------:R-:W-:Y:S01]  /*16330*/  LDGSTS.E [R245+0x5f80], desc[UR58][R106.64], P4 ;  /* 0x05f800006af57fae */ /* 0x000fe2000a12187a */
[----:B----4-:R-:W-:-:S03]  /*16340*/  VIADD R28, R28, 0xffffffcb ;  /* 0xffffffcb1c1c7836 */ /* 0x010fc60000000000 */
[----:B------:R-:W4:Y:S04]  /*16350*/  LDL.LU.64 R174, [R1+0x728] ;  /* 0x0007280001ae7983 */ /* 0x000f280000300a00 */
[----:B------:R-:W-:Y:S04]  /*16360*/  LDGSTS.E [R245+0x6380], desc[UR58][R122.64], P4 ;  /* 0x063800007af57fae */ /* 0x000fe8000a12187a */
[----:B------:R-:W4:Y:S04]  /*16370*/  LDL.LU.64 R158, [R1+0x720] ;  /* 0x00072000019e7983 */ /* 0x000f280000300a00 */
[----:B------:R-:W-:Y:S04]  /*16380*/  LDGSTS.E [R245+0x6780], desc[UR58][R138.64], P4 ;  /* 0x067800008af57fae */ /* 0x000fe8000a12187a */
[----:B------:R-:W-:Y:S04]  /*16390*/  LDGSTS.E [R245+0x6b80], desc[UR58][R154.64], P4 ;  /* 0x06b800009af57fae */ /* 0x000fe8000a12187a */
[----:B------:R-:W-:Y:S04]  /*163a0*/  LDGSTS.E [R245+0x6f80], desc[UR58][R170.64], P4 ;  /* 0x06f80000aaf57fae */ /* 0x000fe8000a12187a */
[----:B------:R-:W-:Y:S04]  /*163b0*/  LDGSTS.E [R245+0x7380], desc[UR58][R186.64], P4 ;  /* 0x07380000baf57fae */ /* 0x000fe8000a12187a */
[----:B------:R-:W4:Y:S01]  /*163c0*/  LDL.LU.64 R78, [R1+0x6d8] ;  /* 0x0006d800014e7983 */ /* 0x000f220000300a00 */
[----:B-1----:R-:W-:-:S03]  /*163d0*/  VIADD R14, R29, 0xffffffc7 ;  /* 0xffffffc71d0e7836 */ /* 0x002fc60000000000 */
[----:B------:R-:W-:Y:S04]  /*163e0*/  LDGSTS.E [R245+0x7780], desc[UR58][R202.64], P4 ;  /* 0x07780000caf57fae */ /* 0x000fe8000a12187a */
[----:B------:R-:W-:Y:S04]  /*163f0*/  LDGSTS.E [R245+0x7b80], desc[UR58][R218.64], P4 ;  /* 0x07b80000daf57fae */ /* 0x000fe8000a12187a */
[----:B------:R-:W-:Y:S01]  /*16400*/  LDGSTS.E [R245+0x7f80], desc[UR58][R36.64], P4 ;  /* 0x07f8000024f57fae */ /* 0x000fe2000a12187a */
[----:B------:R-:W-:-:S03]  /*16410*/  ISETP.GE.U32.AND P4, PT, R28, 0x7fffffac, PT ;  /* 0x7fffffac1c00780c */ /* 0x000fc60003f86070 */
[----:B------:R-:W4:Y:S04]  /*16420*/  LDL.LU.64 R28, [R1+0x6d0] ;  /* 0x0006d000011c7983 */ /* 0x000f280000300a00 */
[----:B------:R-:W0:Y:S01]  /*16430*/  LDGDEPBAR ;  /* 0x00000000000079af */ /* 0x000e220000000000 */
[----:B------:R-:W-:Y:S01]  /*16440*/  BAR.SYNC.DEFER_BLOCKING 0x0 ;  /* 0x0000000000007b1d */ /* 0x000fe20000010000 */
[----:B------:R-:W-:-:S04]  /*16450*/  IMAD.WIDE R48, R3, 0x4, R234 ;  /* 0x0000000403307825 */ /* 0x000fc800078e02ea */
[----:B------:R-:W-:-:S03]  /*16460*/  IMAD.WIDE R30, R3, 0x4, R236 ;  /* 0x00000004031e7825 */ /* 0x000fc600078e02ec */
[----:B------:R-:W1:Y:S01]  /*16470*/  LDC R234, c[0x0][0x230] ;  /* 0x00008c00ffea7b82 */ /* 0x000e620000000800 */
[----:B------:R-:W4:Y:S01]  /*16480*/  LDL.LU.64 R62, [R1+0x6c8] ;  /* 0x0006c800013e7983 */ /* 0x000f220000300a00 */
[----:B------:R-:W-:-:S03]  /*16490*/  IMAD.WIDE R16, R3, 0x4, R238 ;  /* 0x0000000403107825 */ /* 0x000fc600078e02ee */
[----:B------:R-:W4:Y:S03]  /*164a0*/  LDL.LU.64 R46, [R1+0x6c0] ;  /* 0x0006c000012e7983 */ /* 0x000f260000300a00 */
[----:B------:R-:W1:Y:S01]  /*164b0*/  LDC R236, c[0x0][0x230] ;  /* 0x00008c00ffec7b82 */ /* 0x000e620000000800 */
[----:B------:R2:W-:Y:S04]  /*164c0*/  STL.64 [R1+0xd20], R4 ;  /* 0x000d200401007387 */ /* 0x0005e80000100a00 */
[----:B------:R3:W-:Y:S03]  /*164d0*/  STL.64 [R1+0xd28], R48 ;  /* 0x000d283001007387 */ /* 0x0007e60000100a00 */
[----:B------:R-:W1:Y:S01]  /*164e0*/  LDC R235, c[0x0][0x230] ;  /* 0x00008c00ffeb7b82 */ /* 0x000e620000000800 */
[----:B------:R-:W-:Y:S01]  /*164f0*/  @!PT LDS RZ, [RZ] ;  /* 0x00000000fffff984 */ /* 0x000fe20000000800 */
[----:B------:R-:W-:Y:S01]  /*16500*/  @!PT LDS RZ, [RZ] ;  /* 0x00000000fffff984 */ /* 0x000fe20000000800 */
[----:B------:R-:W-:Y:S01]  /*16510*/  @!PT LDS RZ, [RZ] ;  /* 0x00000000fffff984 */ /* 0x000fe20000000800 */
[----:B------:R2:W-:Y:S04]  /*16520*/  LDGSTS.E [R0+0x14000], desc[UR58][R4.64], !P5 ;  /* 0x1400000004007fae */ /* 0x0005e8000e92187a */
[----:B------:R3:W-:Y:S04]  /*16530*/  LDGSTS.E [R0+0x14080], desc[UR58][R48.64], !P5 ;  /* 0x1408000030007fae */ /* 0x0007e8000e92187a */
[----:B------:R1:W-:Y:S04]  /*16540*/  STL.64 [R1+0xd30], R30 ;  /* 0x000d301e01007387 */ /* 0x0003e80000100a00 */
[----:B------:R1:W-:Y:S01]  /*16550*/  LDGSTS.E [R0+0x14100], desc[UR58][R30.64], !P5 ;  /* 0x141000001e007fae */ /* 0x0003e2000e92187a */
[----:B--2---:R-:W2:Y:S03]  /*16560*/  LDC R5, c[0x0][0x230] ;  /* 0x00008c00ff057b82 */ /* 0x004ea60000000800 */
[----:B------:R4:W-:Y:S04]  /*16570*/  STL.64 [R1+0xd38], R16 ;  /* 0x000d381001007387 */ /* 0x0009e80000100a00 */
[----:B------:R-:W2:Y:S04]  /*16580*/  LDL.LU.64 R126, [R1+0x678] ;  /* 0x00067800017e7983 */ /* 0x000ea80000300a00 */
[----:B------:R-:W2:Y:S04]  /*16590*/  LDL.LU.64 R110, [R1+0x670] ;  /* 0x00067000016e7983 */ /* 0x000ea80000300a00 */
[----:B------:R4:W-:Y:S01]  /*165a0*/  LDGSTS.E [R0+0x14180], desc[UR58][R16.64], !P5 ;  /* 0x1418000010007fae */ /* 0x0009e2000e92187a */
[----:B------:R-:W-:Y:S01]  /*165b0*/  ISETP.GE.U32.AND P5, PT, R14, 0x7fffffa8, PT ;  /* 0x7fffffa80e00780c */ /* 0x000fe20003fa6070 */
[----:B------:R-:W-:-:S02]  /*165c0*/  VIADD R4, R143, 0xffffffc3 ;  /* 0xffffffc38f047836 */ /* 0x000fc40000000000 */
[----:B---3--:R-:W-:-:S05]  /*165d0*/  IMAD.WIDE R48, R3, 0x4, R94 ;  /* 0x0000000403307825 */ /* 0x008fca00078e025e */
[----:B------:R-:W-:Y:S04]  /*165e0*/  STL.64 [R1+0x9e0], R48 ;  /* 0x0009e03001007387 */ /* 0x000fe80000100a00 */
[----:B------:R-:W3:Y:S04]  /*165f0*/  LDL.LU.64 R94, [R1+0x668] ;  /* 0x00066800015e7983 */ /* 0x000ee80000300a00 */
[----:B------:R-:W-:Y:S01]  /*16600*/  LDGSTS.E [R0+0x14800], desc[UR58][R48.64], !P6 ;  /* 0x1480000030007fae */ /* 0x000fe2000f12187a */
[----:B-1----:R-:W-:-:S05]  /*16610*/  IMAD.WIDE R30, R3, 0x4, R12 ;  /* 0x00000004031e7825 */ /* 0x002fca00078e020c */
[----:B------:R1:W-:Y:S04]  /*16620*/  STL.64 [R1+0x9e8], R30 ;  /* 0x0009e81e01007387 */ /* 0x0003e80000100a00 */
[----:B------:R-:W3:Y:S04]  /*16630*/  LDL.LU.64 R12, [R1+0x660] ;  /* 0x00066000010c7983 */ /* 0x000ee80000300a00 */
[----:B------:R1:W-:Y:S01]  /*16640*/  LDGSTS.E [R0+0x14880], desc[UR58][R30.64], !P6 ;  /* 0x148800001e007fae */ /* 0x0003e2000f12187a */
[----:B----4-:R-:W-:-:S04]  /*16650*/  IMAD.WIDE R16, R3, 0x4, R174 ;  /* 0x0000000403107825 */ /* 0x010fc800078e02ae */
[C---:B------:R-:W-:Y:S01]  /*16660*/  IMAD.WIDE R14, R3.reuse, 0x4, R158 ;  /* 0x00000004030e7825 */ /* 0x040fe200078e029e */
[----:B------:R4:W-:Y:S04]  /*16670*/  STL.64 [R1+0xa60], R16 ;  /* 0x000a601001007387 */ /* 0x0009e80000100a00 */
[----:B------:R4:W-:Y:S04]  /*16680*/  STL.64 [R1+0xa68], R14 ;  /* 0x000a680e01007387 */ /* 0x0009e80000100a00 */
[----:B------:R-:W3:Y:S04]  /*16690*/  LDL.LU.64 R174, [R1+0x618] ;  /* 0x0006180001ae7983 */ /* 0x000ee80000300a00 */
[----:B------:R-:W3:Y:S04]  /*166a0*/  LDL.LU.64 R158, [R1+0x610] ;  /* 0x00061000019e7983 */ /* 0x000ee80000300a00 */
[----:B------:R4:W-:Y:S01]  /*166b0*/  LDGSTS.E [R0+0x14900], desc[UR58][R16.64], !P6 ;  /* 0x1490000010007fae */ /* 0x0009e2000f12187a */
[----:B-1----:R-:W-:-:S03]  /*166c0*/  IMAD.WIDE R30, R3, 0x4, R78 ;  /* 0x00000004031e7825 */ /* 0x002fc600078e024e */
[----:B------:R1:W-:Y:S04]  /*166d0*/  LDGSTS.E [R0+0x14980], desc[UR58][R14.64], !P6 ;  /* 0x149800000e007fae */ /* 0x0003e8000f12187a */
[----:B------:R-:W-:Y:S04]  /*166e0*/  STL.64 [R1+0xac0], R30 ;  /* 0x000ac01e01007387 */ /* 0x000fe80000100a00 */
[----:B------:R-:W3:Y:S04]  /*166f0*/  LDL.LU.64 R142, [R1+0x608] ;  /* 0x00060800018e7983 */ /* 0x000ee80000300a00 */
[----:B------:R2:W-:Y:S01]  /*16700*/  LDGSTS.E [R0+0x15000], desc[UR58][R30.64], !P0 ;  /* 0x150000001e007fae */ /* 0x0005e2000c12187a */
[----:B------:R-:W-:-:S05]  /*16710*/  IMAD.WIDE R28, R3, 0x4, R28 ;  /* 0x00000004031c7825 */ /* 0x000fca00078e021c */
[----:B------:R1:W-:Y:S04]  /*16720*/  STL.64 [R1+0xac8], R28 ;  /* 0x000ac81c01007387 */ /* 0x0003e80000100a00 */
[----:B------:R-:W3:Y:S04]  /*16730*/  LDL.LU.64 R78, [R1+0x600] ;  /* 0x00060000014e7983 */ /* 0x000ee80000300a00 */
[----:B------:R-:W-:Y:S01]  /*16740*/  LDGSTS.E [R0+0x15080], desc[UR58][R28.64], !P0 ;  /* 0x150800001c007fae */ /* 0x000fe2000c12187a */
[----:B----4-:R-:W-:-:S04]  /*16750*/  IMAD.WIDE R16, R3, 0x4, R62 ;  /* 0x0000000403107825 */ /* 0x010fc800078e023e */
[C---:B-1----:R-:W-:Y:S01]  /*16760*/  IMAD.WIDE R14, R3.reuse, 0x4, R46 ;  /* 0x00000004030e7825 */ /* 0x042fe200078e022e */
[----:B------:R1:W-:Y:S04]  /*16770*/  STL.64 [R1+0xad0], R16 ;  /* 0x000ad01001007387 */ /* 0x0003e80000100a00 */
[----:B------:R3:W-:Y:S04]  /*16780*/  STL.64 [R1+0xad8], R14 ;  /* 0x000ad80e01007387 */ /* 0x0007e80000100a00 */
[----:B------:R-:W4:Y:S04]  /*16790*/  LDL.LU.64 R62, [R1+0x5b8] ;  /* 0x0005b800013e7983 */ /* 0x000f280000300a00 */
[----:B------:R1:W-:Y:S04]  /*167a0*/  LDGSTS.E [R0+0x15100], desc[UR58][R16.64], !P0 ;  /* 0x1510000010007fae */ /* 0x0003e8000c12187a */
[----:B------:R-:W4:Y:S04]  /*167b0*/  LDL.LU.64 R46, [R1+0x5b0] ;  /* 0x0005b000012e7983 */ /* 0x000f280000300a00 */
[----:B------:R3:W-:Y:S04]  /*167c0*/  LDGSTS.E [R0+0x15180], desc[UR58][R14.64], !P0 ;  /* 0x151800000e007fae */ /* 0x0007e8000c12187a */
[----:B------:R-:W4:Y:S01]  /*167d0*/  LDL.LU.64 R28, [R1+0x5a8] ;  /* 0x0005a800011c7983 */ /* 0x000f220000300a00 */
[----:B--2---:R-:W-:-:S04]  /*167e0*/  IMAD.WIDE R30, R3, 0x4, R126 ;  /* 0x00000004031e7825 */ /* 0x004fc800078e027e */
[C---:B-1----:R-:W-:Y:S01]  /*167f0*/  IMAD.WIDE R16, R3.reuse, 0x4, R110 ;  /* 0x0000000403107825 */ /* 0x042fe200078e026e */
[----:B------:R-:W-:Y:S04]  /*16800*/  STL.64 [R1+0xb20], R30 ;  /* 0x000b201e01007387 */ /* 0x000fe80000100a00 */
[----:B------:R-:W-:Y:S01]  /*16810*/  STL.64 [R1+0xb28], R16 ;  /* 0x000b281001007387 */ /* 0x000fe20000100a00 */
[----:B------:R-:W-:Y:S01]  /*16820*/  ISETP.GE.U32.AND P6, PT, R4, 0x7fffffa4, PT ;  /* 0x7fffffa40400780c */ /* 0x000fe20003fc6070 */
[----:B------:R-:W-:Y:S02]  /*16830*/  VIADD R4, R32, 0xffffffde ;  /* 0xffffffde20047836 */ /* 0x000fe40000000000 */
[----:B------:R1:W-:Y:S04]  /*16840*/  LDGSTS.E [R0+0x15800], desc[UR58][R30.64], !P1 ;  /* 0x158000001e007fae */ /* 0x0003e8000c92187a */
[----:B------:R2:W-:Y:S01]  /*16850*/  LDGSTS.E [R0+0x15880], desc[UR58][R16.64], !P1 ;  /* 0x1588000010007fae */ /* 0x0005e2000c92187a */
[----:B---3--:R-:W-:-:S05]  /*16860*/  IMAD.WIDE R14, R3, 0x4, R94 ;  /* 0x00000004030e7825 */ /* 0x008fca00078e025e */
[----:B------:R-:W-:Y:S04]  /*16870*/  STL.64 [R1+0xb30], R14 ;  /* 0x000b300e01007387 */ /* 0x000fe80000100a00 */
[----:B------:R-:W3:Y:S04]  /*16880*/  LDL.LU.64 R126, [R1+0x5a0] ;  /* 0x0005a000017e7983 */ /* 0x000ee80000300a00 */
[----:B------:R2:W-:Y:S01]  /*16890*/  LDGSTS.E [R0+0x15900], desc[UR58][R14.64], !P1 ;  /* 0x159000000e007fae */ /* 0x0005e2000c92187a */
[----:B------:R-:W-:-:S05]  /*168a0*/  IMAD.WIDE R12, R3, 0x4, R12 ;  /* 0x00000004030c7825 */ /* 0x000fca00078e020c */
[----:B------:R1:W-:Y:S04]  /*168b0*/  STL.64 [R1+0xb40], R12 ;  /* 0x000b400c01007387 */ /* 0x0003e80000100a00 */
[----:B------:R-:W3:Y:S04]  /*168c0*/  LDL.LU.64 R110, [R1+0x558] ;  /* 0x00055800016e7983 */ /* 0x000ee80000300a00 */
[----:B------:R-:W3:Y:S04]  /*168d0*/  LDL.LU.64 R94, [R1+0x550] ;  /* 0x00055000015e7983 */ /* 0x000ee80000300a00 */
[----:B------:R-:W-:Y:S04]  /*168e0*/  LDGSTS.E [R0+0x15980], desc[UR58][R12.64], !P1 ;  /* 0x159800000c007fae */ /* 0x000fe8000c92187a */
[----:B-1----:R-:W3:Y:S01]  /*168f0*/  LDL.LU.64 R12, [R1+0x548] ;  /* 0x00054800010c7983 */ /* 0x002ee20000300a00 */
[----:B------:R-:W-:-:S04]  /*16900*/  IMAD.WIDE R32, R3, 0x4, R174 ;  /* 0x0000000403207825 */ /* 0x000fc800078e02ae */
[C---:B------:R-:W-:Y:S01]  /*16910*/  IMAD.WIDE R30, R3.reuse, 0x4, R158 ;  /* 0x00000004031e7825 */ /* 0x040fe200078e029e */
[----:B------:R4:W-:Y:S04]  /*16920*/  STL.64 [R1+0xbf8], R32 ;  /* 0x000bf82001007387 */ /* 0x0009e80000100a00 */
[----:B------:R1:W-:Y:S04]  /*16930*/  STL.64 [R1+0xc00], R30 ;  /* 0x000c001e01007387 */ /* 0x0003e80000100a00 */
[----:B------:R4:W-:Y:S04]  /*16940*/  LDGSTS.E [R0+0x16000], desc[UR58][R32.64], !P2 ;  /* 0x1600000020007fae */ /* 0x0009e8000d12187a */
[----:B------:R1:W-:Y:S01]  /*16950*/  LDGSTS.E [R0+0x16080], desc[UR58][R30.64], !P2 ;  /* 0x160800001e007fae */ /* 0x0003e2000d12187a */
[----:B--2---:R-:W-:-:S05]  /*16960*/  IMAD.WIDE R16, R3, 0x4, R142 ;  /* 0x0000000403107825 */ /* 0x004fca00078e028e */
[----:B------:R2:W-:Y:S04]  /*16970*/  STL.64 [R1+0xc08], R16 ;  /* 0x000c081001007387 */ /* 0x0005e80000100a00 */
[----:B------:R2:W-:Y:S01]  /*16980*/  LDGSTS.E [R0+0x16100], desc[UR58][R16.64], !P2 ;  /* 0x1610000010007fae */ /* 0x0005e2000d12187a */
[----:B------:R-:W-:-:S03]  /*16990*/  IMAD.WIDE R14, R3, 0x4, R78 ;  /* 0x00000004030e7825 */ /* 0x000fc600078e024e */
[----:B------:R-:W3:Y:S04]  /*169a0*/  LDL.LU.64 R78, [R1+0x540] ;  /* 0x00054000014e7983 */ /* 0x000ee80000300a00 */
[----:B------:R3:W-:Y:S04]  /*169b0*/  STL.64 [R1+0xc10], R14 ;  /* 0x000c100e01007387 */ /* 0x0007e80000100a00 */
[----:B------:R-:W3:Y:S04]  /*169c0*/  LDL.LU.64 R142, [R1+0x4d8] ;  /* 0x0004d800018e7983 */ /* 0x000ee80000300a00 */
[----:B------:R3:W-:Y:S01]  /*169d0*/  LDGSTS.E [R0+0x16180], desc[UR58][R14.64], !P2 ;  /* 0x161800000e007fae */ /* 0x0007e2000d12187a */
[----:B----4-:R-:W-:-:S05]  /*169e0*/  IMAD.WIDE R32, R3, 0x4, R62 ;  /* 0x0000000403207825 */ /* 0x010fca00078e023e */
[----:B------:R4:W-:Y:S01]  /*169f0*/  STL.64 [R1+0xc60], R32 ;  /* 0x000c602001007387 */ /* 0x0009e20000100a00 */
[----:B-1----:R-:W-:-:S03]  /*16a00*/  IMAD.WIDE R30, R3, 0x4, R46 ;  /* 0x00000004031e7825 */ /* 0x002fc600078e022e */
[----:B------:R4:W-:Y:S04]  /*16a10*/  LDGSTS.E [R0+0x16800], desc[UR58][R32.64], !P4 ;  /* 0x1680000020007fae */ /* 0x0009e8000e12187a */
[----:B------:R1:W-:Y:S01]  /*16a20*/  LDGSTS.E [R0+0x16880], desc[UR58][R30.64], !P4 ;  /* 0x168800001e007fae */ /* 0x0003e2000e12187a */
[----:B--2---:R-:W-:-:S03]  /*16a30*/  IMAD.WIDE R16, R3, 0x4, R28 ;  /* 0x0000000403107825 */ /* 0x004fc600078e021c */
[----:B------:R-:W2:Y:S04]  /*16a40*/  LDL.LU.64 R28, [R1+0x4d0] ;  /* 0x0004d000011c7983 */ /* 0x000ea80000300a00 */
[----:B------:R1:W-:Y:S04]  /*16a50*/  STL.64 [R1+0xc68], R30 ;  /* 0x000c681e01007387 */ /* 0x0003e80000100a00 */
[----:B------:R-:W2:Y:S04]  /*16a60*/  LDL.LU.64 R62, [R1+0x4c8] ;  /* 0x0004c800013e7983 */ /* 0x000ea80000300a00 */
[----:B------:R1:W-:Y:S04]  /*16a70*/  STL.64 [R1+0xc70], R16 ;  /* 0x000c701001007387 */ /* 0x0003e80000100a00 */
[----:B------:R-:W2:Y:S04]  /*16a80*/  LDL.LU.64 R46, [R1+0x4c0] ;  /* 0x0004c000012e7983 */ /* 0x000ea80000300a00 */
[----:B------:R1:W-:Y:S01]  /*16a90*/  LDGSTS.E [R0+0x16900], desc[UR58][R16.64], !P4 ;  /* 0x1690000010007fae */ /* 0x0003e2000e12187a */
[----:B---3--:R-:W-:-:S05]  /*16aa0*/  IMAD.WIDE R14, R3, 0x4, R126 ;  /* 0x00000004030e7825 */ /* 0x008fca00078e027e */
[----:B------:R3:W-:Y:S04]  /*16ab0*/  STL.64 [R1+0xc78], R14 ;  /* 0x000c780e01007387 */ /* 0x0007e80000100a00 */
[----:B------:R-:W2:Y:S04]  /*16ac0*/  LDL.LU.64 R190, [R1+0x798] ;  /* 0x0007980001be7983 */ /* 0x000ea80000300a00 */
[----:B------:R3:W-:Y:S01]  /*16ad0*/  LDGSTS.E [R0+0x16980], desc[UR58][R14.64], !P4 ;  /* 0x169800000e007fae */ /* 0x0007e2000e12187a */
[----:B----4-:R-:W-:-:S04]  /*16ae0*/  IMAD.WIDE R32, R3, 0x4, R110 ;  /* 0x0000000403207825 */ /* 0x010fc800078e026e */
[C---:B-1----:R-:W-:Y:S01]  /*16af0*/  IMAD.WIDE R30, R3.reuse, 0x4, R94 ;  /* 0x00000004031e7825 */ /* 0x042fe200078e025e */
[----:B------:R-:W-:Y:S04]  /*16b00*/  STL.64 [R1+0xcc0], R32 ;  /* 0x000cc02001007387 */ /* 0x000fe80000100a00 */
[----:B------:R-:W4:Y:S04]  /*16b10*/  LDL.LU.64 R174, [R1+0x790] ;  /* 0x0007900001ae7983 */ /* 0x000f280000300a00 */
[----:B------:R1:W-:Y:S04]  /*16b20*/  STL.64 [R1+0xcc8], R30 ;  /* 0x000cc81e01007387 */ /* 0x0003e80000100a00 */
[----:B------:R-:W4:Y:S01]  /*16b30*/  LDL.LU.64 R158, [R1+0x788] ;  /* 0x00078800019e7983 */ /* 0x000f220000300a00 */
[----:B------:R-:W-:-:S03]  /*16b40*/  IMAD.WIDE R16, R3, 0x4, R12 ;  /* 0x0000000403107825 */ /* 0x000fc600078e020c */
[----:B------:R-:W-:Y:S04]  /*16b50*/  LDGSTS.E [R0+0x17000], desc[UR58][R32.64], !P5 ;  /* 0x1700000020007fae */ /* 0x000fe8000e92187a */
[----:B------:R2:W-:Y:S04]  /*16b60*/  STL.64 [R1+0xcd0], R16 ;  /* 0x000cd01001007387 */ /* 0x0005e80000100a00 */
[----:B------:R-:W4:Y:S04]  /*16b70*/  LDL.LU.64 R12, [R1+0x780] ;  /* 0x00078000010c7983 */ /* 0x000f280000300a00 */
[----:B------:R1:W-:Y:S01]  /*16b80*/  LDGSTS.E [R0+0x17080], desc[UR58][R30.64], !P5 ;  /* 0x170800001e007fae */ /* 0x0003e2000e92187a */
[----:B------:R-:W-:-:S03]  /*16b90*/  ISETP.GE.U32.AND P0, PT, R4, 0x7fffffbf, PT ;  /* 0x7fffffbf0400780c */ /* 0x000fc60003f06070 */
[----:B------:R2:W-:Y:S01]  /*16ba0*/  LDGSTS.E [R0+0x17100], desc[UR58][R16.64], !P5 ;  /* 0x1710000010007fae */ /* 0x0005e2000e92187a */
[----:B---3--:R-:W-:-:S05]  /*16bb0*/  IMAD.WIDE R14, R3, 0x4, R78 ;  /* 0x00000004030e7825 */ /* 0x008fca00078e024e */
[----:B------:R3:W-:Y:S04]  /*16bc0*/  STL.64 [R1+0xcd8], R14 ;  /* 0x000cd80e01007387 */ /* 0x0007e80000100a00 */
[----:B------:R-:W4:Y:S04]  /*16bd0*/  LDL.LU.64 R126, [R1+0x718] ;  /* 0x00071800017e7983 */ /* 0x000f280000300a00 */
[----:B------:R-:W4:Y:S04]  /*16be0*/  LDL.LU.64 R110, [R1+0x710] ;  /* 0x00071000016e7983 */ /* 0x000f280000300a00 */
[----:B------:R-:W4:Y:S04]  /*16bf0*/  LDL.LU.64 R94, [R1+0x708] ;  /* 0x00070800015e7983 */ /* 0x000f280000300a00 */
[----:B------:R-:W4:Y:S01]  /*16c00*/  LDL.LU.64 R78, [R1+0x700] ;  /* 0x00070000014e7983 */ /* 0x000f220000300a00 */
[----:B-1----:R-:W-:-:S03]  /*16c10*/  IMAD.WIDE R30, R3, 0x4, R142 ;  /* 0x00000004031e7825 */ /* 0x002fc600078e028e */
[----:B------:R3:W-:Y:S04]  /*16c20*/  LDGSTS.E [R0+0x17180], desc[UR58][R14.64], !P5 ;  /* 0x171800000e007fae */ /* 0x0007e8000e92187a */
[----:B------:R-:W-:Y:S04]  /*16c30*/  STL.64 [R1+0xd00], R30 ;  /* 0x000d001e01007387 */ /* 0x000fe80000100a00 */
[----:B------:R1:W-:Y:S01]  /*16c40*/  LDGSTS.E [R0+0x17800], desc[UR58][R30.64], !P6 ;  /* 0x178000001e007fae */ /* 0x0003e2000f12187a */
[----:B--2---:R-:W-:-:S04]  /*16c50*/  IMAD.WIDE R28, R3, 0x4, R28 ;  /* 0x00000004031c7825 */ /* 0x004fc800078e021c */
[C---:B------:R-:W-:Y:S01]  /*16c60*/  IMAD.WIDE R16, R3.reuse, 0x4, R62 ;  /* 0x0000000403107825 */ /* 0x040fe200078e023e */
[----:B------:R2:W-:Y:S03]  /*16c70*/  STL.64 [R1+0xd08], R28 ;  /* 0x000d081c01007387 */ /* 0x0005e60000100a00 */
[C---:B---3--:R-:W-:Y:S01]  /*16c80*/  IMAD.WIDE R14, R3.reuse, 0x4, R46 ;  /* 0x00000004030e7825 */ /* 0x048fe200078e022e */
[----:B------:R4:W-:Y:S04]  /*16c90*/  STL.64 [R1+0xd10], R16 ;  /* 0x000d101001007387 */ /* 0x0009e80000100a00 */
[----:B------:R3:W-:Y:S04]  /*16ca0*/  STL.64 [R1+0xd18], R14 ;  /* 0x000d180e01007387 */ /* 0x0007e80000100a00 */
[----:B------:R-:W3:Y:S04]  /*16cb0*/  LDL.LU.64 R142, [R1+0x6b8] ;  /* 0x0006b800018e7983 */ /* 0x000ee80000300a00 */
[----:B------:R-:W-:Y:S04]  /*16cc0*/  LDGSTS.E [R0+0x17880], desc[UR58][R28.64], !P6 ;  /* 0x178800001c007fae */ /* 0x000fe8000f12187a */
[----:B------:R4:W-:Y:S04]  /*16cd0*/  LDGSTS.E [R0+0x17900], desc[UR58][R16.64], !P6 ;  /* 0x1790000010007fae */ /* 0x0009e8000f12187a */
[----:B------:R3:W-:Y:S04]  /*16ce0*/  LDGSTS.E [R0+0x17980], desc[UR58][R14.64], !P6 ;  /* 0x179800000e007fae */ /* 0x0007e8000f12187a */
[----:B--2---:R-:W2:Y:S04]  /*16cf0*/  LDL.LU.64 R28, [R1+0x6b0] ;  /* 0x0006b000011c7983 */ /* 0x004ea80000300a00 */
[----:B------:R-:W2:Y:S04]  /*16d00*/  LDL.LU.64 R62, [R1+0x6a8] ;  /* 0x0006a800013e7983 */ /* 0x000ea80000300a00 */
[----:B------:R-:W2:Y:S01]  /*16d10*/  LDL.LU.64 R46, [R1+0x6a0] ;  /* 0x0006a000012e7983 */ /* 0x000ea20000300a00 */
[----:B-1----:R-:W-:-:S05]  /*16d20*/  IMAD.WIDE R30, R3, 0x4, R190 ;  /* 0x00000004031e7825 */ /* 0x002fca00078e02be */
[----:B------:R-:W-:Y:S04]  /*16d30*/  STL.64 [R1+0x798], R30 ;  /* 0x0007981e01007387 */ /* 0x000fe80000100a00 */
[----:B------:R1:W-:Y:S01]  /*16d40*/  LDGSTS.E [R240+0x14200], desc[UR58][R30.64], !P0 ;  /* 0x142000001ef07fae */ /* 0x0003e2000c12187a */
[----:B----4-:R-:W-:-:S04]  /*16d50*/  IMAD.WIDE R16, R3, 0x4, R174 ;  /* 0x0000000403107825 */ /* 0x010fc800078e02ae */
[C---:B---3--:R-:W-:Y:S01]  /*16d60*/  IMAD.WIDE R14, R3.reuse, 0x4, R158 ;  /* 0x00000004030e7825 */ /* 0x048fe200078e029e */
[----:B------:R-:W-:Y:S04]  /*16d70*/  STL.64 [R1+0x790], R16 ;  /* 0x0007901001007387 */ /* 0x000fe80000100a00 */
[----:B------:R3:W-:Y:S01]  /*16d80*/  LDGSTS.E [R240+0x14280], desc[UR58][R16.64], !P0 ;  /* 0x1428000010f07fae */ /* 0x0007e2000c12187a */
[----:B------:R-:W-:-:S03]  /*16d90*/  IMAD.WIDE R12, R3, 0x4, R12 ;  /* 0x00000004030c7825 */ /* 0x000fc600078e020c */
[----:B------:R-:W-:Y:S04]  /*16da0*/  STL.64 [R1+0x850], R14 ;  /* 0x0008500e01007387 */ /* 0x000fe80000100a00 */
[----:B------:R4:W-:Y:S04]  /*16db0*/  LDGSTS.E [R240+0x14300], desc[UR58][R14.64], !P0 ;  /* 0x143000000ef07fae */ /* 0x0009e8000c12187a */
[----:B------:R1:W-:Y:S04]  /*16dc0*/  STL.64 [R1+0x858], R12 ;  /* 0x0008580c01007387 */ /* 0x0003e80000100a00 */
[----:B------:R-:W-:Y:S04]  /*16dd0*/  LDGSTS.E [R240+0x14380], desc[UR58][R12.64], !P0 ;  /* 0x143800000cf07fae */ /* 0x000fe8000c12187a */
[----:B-1----:R-:W2:Y:S01]  /*16de0*/  LDL.LU.64 R12, [R1+0x658] ;  /* 0x00065800010c7983 */ /* 0x002ea20000300a00 */
[----:B------:R-:W-:-:S04]  /*16df0*/  IMAD.WIDE R32, R3, 0x4, R126 ;  /* 0x0000000403207825 */ /* 0x000fc800078e027e */
[C---:B------:R-:W-:Y:S01]  /*16e00*/  IMAD.WIDE R30, R3.reuse, 0x4, R110 ;  /* 0x00000004031e7825 */ /* 0x040fe200078e026e */
[----:B------:R-:W-:Y:S03]  /*16e10*/  STL.64 [R1+0x8c0], R32 ;  /* 0x0008c02001007387 */ /* 0x000fe60000100a00 */
[C---:B---3--:R-:W-:Y:S01]  /*16e20*/  IMAD.WIDE R16, R3.reuse, 0x4, R94 ;  /* 0x0000000403107825 */ /* 0x048fe200078e025e */
[----:B------:R-:W3:Y:S04]  /*16e30*/  LDL.LU.64 R126, [R1+0x650] ;  /* 0x00065000017e7983 */ /* 0x000ee80000300a00 */
[----:B------:R1:W-:Y:S01]  /*16e40*/  STL.64 [R1+0x8c8], R30 ;  /* 0x0008c81e01007387 */ /* 0x0003e20000100a00 */
[----:B----4-:R-:W-:-:S03]  /*16e50*/  IMAD.WIDE R14, R3, 0x4, R78 ;  /* 0x00000004030e7825 */ /* 0x010fc600078e024e */
[----:B------:R-:W4:Y:S04]  /*16e60*/  LDL.LU.64 R110, [R1+0x648] ;  /* 0x00064800016e7983 */ /* 0x000f280000300a00 */
[----:B------:R2:W-:Y:S04]  /*16e70*/  STL.64 [R1+0x8e0], R16 ;  /* 0x0008e01001007387 */ /* 0x0005e80000100a00 */
[----:B------:R-:W4:Y:S04]  /*16e80*/  LDL.LU.64 R94, [R1+0x640] ;  /* 0x00064000015e7983 */ /* 0x000f280000300a00 */
[----:B------:R2:W-:Y:S04]  /*16e90*/  STL.64 [R1+0x8e8], R14 ;  /* 0x0008e80e01007387 */ /* 0x0005e80000100a00 */
[----:B------:R-:W4:Y:S01]  /*16ea0*/  LDL.LU.64 R78, [R1+0x5f8] ;  /* 0x0005f800014e7983 */ /* 0x000f220000300a00 */
[----:B------:R-:W-:-:S02]  /*16eb0*/  VIADD R4, R234, 0xffffffda ;  /* 0xffffffdaea047836 */ /* 0x000fc40000000000 */
[----:B------:R-:W4:Y:S03]  /*16ec0*/  LDC R234, c[0x0][0x230] ;  /* 0x00008c00ffea7b82 */ /* 0x000f260000000800 */
[----:B------:R-:W-:Y:S01]  /*16ed0*/  ISETP.GE.U32.AND P1, PT, R4, 0x7fffffbb, PT ;  /* 0x7fffffbb0400780c */ /* 0x000fe20003f26070 */
[----:B------:R-:W-:-:S04]  /*16ee0*/  VIADD R4, R5, 0xffffffd6 ;  /* 0xffffffd605047836 */ /* 0x000fc80000000000 */
[----:B------:R-:W4:Y:S01]  /*16ef0*/  LDC R5, c[0x0][0x230] ;  /* 0x00008c00ff057b82 */ /* 0x000f220000000800 */
[----:B------:R-:W-:-:S07]  /*16f00*/  ISETP.GE.U32.AND P2, PT, R4, 0x7fffffb7, PT ;  /* 0x7fffffb70400780c */ /* 0x000fce0003f46070 */
[----:B------:R-:W-:Y:S04]  /*16f10*/  LDGSTS.E [R240+0x14a00], desc[UR58][R32.64], !P1 ;  /* 0x14a0000020f07fae */ /* 0x000fe8000c92187a */
[----:B------:R1:W-:Y:S04]  /*16f20*/  LDGSTS.E [R240+0x14a80], desc[UR58][R30.64], !P1 ;  /* 0x14a800001ef07fae */ /* 0x0003e8000c92187a */
[----:B------:R2:W-:Y:S04]  /*16f30*/  LDGSTS.E [R240+0x14b00], desc[UR58][R16.64], !P1 ;  /* 0x14b0000010f07fae */ /* 0x0005e8000c92187a */
[----:B------:R2:W-:Y:S01]  /*16f40*/  LDGSTS.E [R240+0x14b80], desc[UR58][R14.64], !P1 ;  /* 0x14b800000ef07fae */ /* 0x0005e2000c92187a */
[----:B-1----:R-:W-:-:S04]  /*16f50*/  IMAD.WIDE R30, R3, 0x4, R142 ;  /* 0x00000004031e7825 */ /* 0x002fc800078e028e */
[C---:B--2---:R-:W-:Y:S01]  /*16f60*/  IMAD.WIDE R28, R3.reuse, 0x4, R28 ;  /* 0x00000004031c7825 */ /* 0x044fe200078e021c */
[----:B------:R-:W-:Y:S03]  /*16f70*/  STL.64 [R1+0xa70], R30 ;  /* 0x000a701e01007387 */ /* 0x000fe60000100a00 */
[C---:B------:R-:W-:Y:S01]  /*16f80*/  IMAD.WIDE R16, R3.reuse, 0x4, R62 ;  /* 0x0000000403107825 */ /* 0x040fe200078e023e */
[----:B------:R-:W2:Y:S03]  /*16f90*/  LDL.LU.64 R174, [R1+0x5f0] ;  /* 0x0005f00001ae7983 */ /* 0x000ea60000300a00 */
[----:B------:R-:W-:Y:S01]  /*16fa0*/  IMAD.WIDE R14, R3, 0x4, R46 ;  /* 0x00000004030e7825 */ /* 0x000fe200078e022e */
[----:B------:R1:W-:Y:S04]  /*16fb0*/  STL.64 [R1+0xa78], R28 ;  /* 0x000a781c01007387 */ /* 0x0003e80000100a00 */
[----:B------:R-:W2:Y:S01]  /*16fc0*/  LDL.LU.64 R62, [R1+0x5e8] ;  /* 0x0005e800013e7983 */ /* 0x000ea20000300a00 */
[----:B------:R-:W-:-:S02]  /*16fd0*/  VIADD R4, R236, 0xffffffd2 ;  /* 0xffffffd2ec047836 */ /* 0x000fc40000000000 */
[----:B------:R-:W2:Y:S01]  /*16fe0*/  LDC R236, c[0x0][0x230] ;  /* 0x00008c00ffec7b82 */ /* 0x000ea20000000800 */
[----:B------:R4:W-:Y:S04]  /*16ff0*/  STL.64 [R1+0xa90], R16 ;  /* 0x000a901001007387 */ /* 0x0009e80000100a00 */
[----:B------:R-:W2:Y:S04]  /*17000*/  LDL.LU.64 R46, [R1+0x5e0] ;  /* 0x0005e000012e7983 */ /* 0x000ea80000300a00 */
[----:B------:R3:W-:Y:S04]  /*17010*/  LDGSTS.E [R240+0x15200], desc[UR58][R30.64], !P2 ;  /* 0x152000001ef07fae */ /* 0x0007e8000d12187a */
[----:B------:R4:W-:Y:S04]  /*17020*/  STL.64 [R1+0xa98], R14 ;  /* 0x000a980e01007387 */ /* 0x0009e80000100a00 */
[----:B------:R-:W-:Y:S01]  /*17030*/  LDGSTS.E [R240+0x15280], desc[UR58][R28.64], !P2 ;  /* 0x152800001cf07fae */ /* 0x000fe2000d12187a */
[----:B------:R-:W-:-:S03]  /*17040*/  ISETP.GE.U32.AND P4, PT, R4, 0x7fffffb3, PT ;  /* 0x7fffffb30400780c */ /* 0x000fc60003f86070 */
[----:B------:R4:W-:Y:S04]  /*17050*/  LDGSTS.E [R240+0x15300], desc[UR58][R16.64], !P2 ;  /* 0x1530000010f07fae */ /* 0x0009e8000d12187a */
[----:B------:R4:W-:Y:S04]  /*17060*/  LDGSTS.E [R240+0x15380], desc[UR58][R14.64], !P2 ;  /* 0x153800000ef07fae */ /* 0x0009e8000d12187a */
[----:B-1----:R-:W2:Y:S04]  /*17070*/  LDL.LU.64 R28, [R1+0x598] ;  /* 0x00059800011c7983 */ /* 0x002ea80000300a00 */
[----:B------:R-:W2:Y:S04]  /*17080*/  LDL.LU.64 R158, [R1+0x590] ;  /* 0x00059000019e7983 */ /* 0x000ea80000300a00 */
[----:B------:R-:W2:Y:S01]  /*17090*/  LDL.LU.64 R142, [R1+0x588] ;  /* 0x00058800018e7983 */ /* 0x000ea20000300a00 */
[----:B------:R-:W-:-:S05]  /*170a0*/  IMAD.WIDE R32, R3, 0x4, R12 ;  /* 0x0000000403207825 */ /* 0x000fca00078e020c */
[----:B------:R1:W-:Y:S04]  /*170b0*/  STL.64 [R1+0xae0], R32 ;  /* 0x000ae02001007387 */ /* 0x0003e80000100a00 */
[----:B------:R-:W2:Y:S04]  /*170c0*/  LDL.LU.64 R12, [R1+0x580] ;  /* 0x00058000010c7983 */ /* 0x000ea80000300a00 */
[----:B------:R1:W-:Y:S01]  /*170d0*/  LDGSTS.E [R240+0x15a00], desc[UR58][R32.64], !P4 ;  /* 0x15a0000020f07fae */ /* 0x0003e2000e12187a */
[----:B---3--:R-:W-:-:S04]  /*170e0*/  IMAD.WIDE R30, R3, 0x4, R126 ;  /* 0x00000004031e7825 */ /* 0x008fc800078e027e */
[C---:B----4-:R-:W-:Y:S01]  /*170f0*/  IMAD.WIDE R16, R3.reuse, 0x4, R110 ;  /* 0x0000000403107825 */ /* 0x050fe200078e026e */
[----:B------:R2:W-:Y:S03]  /*17100*/  STL.64 [R1+0xae8], R30 ;  /* 0x000ae81e01007387 */ /* 0x0005e60000100a00 */
[C---:B------:R-:W-:Y:S01]  /*17110*/  IMAD.WIDE R14, R3.reuse, 0x4, R94 ;  /* 0x00000004030e7825 */ /* 0x040fe200078e025e */
[----:B------:R3:W-:Y:S04]  /*17120*/  STL.64 [R1+0xaf0], R16 ;  /* 0x000af01001007387 */ /* 0x0007e80000100a00 */
[----:B------:R4:W-:Y:S01]  /*17130*/  STL.64 [R1+0xaf8], R14 ;  /* 0x000af80e01007387 */ /* 0x0009e20000100a00 */
[----:B-1----:R-:W-:-:S03]  /*17140*/  IMAD.WIDE R32, R3, 0x4, R78 ;  /* 0x0000000403207825 */ /* 0x002fc600078e024e */
[----:B------:R-:W4:Y:S04]  /*17150*/  LDL.LU.64 R126, [R1+0x538] ;  /* 0x00053800017e7983 */ /* 0x000f280000300a00 */
[----:B------:R-:W4:Y:S04]  /*17160*/  LDL.LU.64 R110, [R1+0x530] ;  /* 0x00053000016e7983 */ /* 0x000f280000300a00 */
[----:B------:R-:W4:Y:S04]  /*17170*/  LDL.LU.64 R94, [R1+0x528] ;  /* 0x00052800015e7983 */ /* 0x000f280000300a00 */
[----:B------:R-:W-:Y:S04]  /*17180*/  STL.64 [R1+0xb48], R32 ;  /* 0x000b482001007387 */ /* 0x000fe80000100a00 */
[----:B------:R-:W4:Y:S01]  /*17190*/  LDL.LU.64 R78, [R1+0x520] ;  /* 0x00052000014e7983 */ /* 0x000f220000300a00 */
[----:B------:R-:W-:-:S02]  /*171a0*/  VIADD R4, R235, 0xffffffce ;  /* 0xffffffceeb047836 */ /* 0x000fc40000000000 */
[----:B------:R-:W1:Y:S01]  /*171b0*/  LDC R235, c[0x0][0x230] ;  /* 0x00008c00ffeb7b82 */ /* 0x000e620000000800 */
[----:B------:R2:W-:Y:S02]  /*171c0*/  LDGSTS.E [R240+0x15a80], desc[UR58][R30.64], !P4 ;  /* 0x15a800001ef07fae */ /* 0x0005e4000e12187a */
[----:B------:R-:W-:Y:S01]  /*171d0*/  ISETP.GE.U32.AND P5, PT, R4, 0x7fffffaf, PT ;  /* 0x7fffffaf0400780c */ /* 0x000fe20003fa6070 */
[----:B------:R-:W-:Y:S01]  /*171e0*/  VIADD R4, R234, 0xffffffca ;  /* 0xffffffcaea047836 */ /* 0x000fe20000000000 */
[----:B------:R3:W-:Y:S03]  /*171f0*/  LDGSTS.E [R240+0x15b00], desc[UR58][R16.64], !P4 ;  /* 0x15b0000010f07fae */ /* 0x0007e6000e12187a */
[----:B------:R-:W1:Y:S01]  /*17200*/  LDC R234, c[0x0][0x230] ;  /* 0x00008c00ffea7b82 */ /* 0x000e620000000800 */
[----:B------:R-:W-:Y:S01]  /*17210*/  ISETP.GE.U32.AND P6, PT, R4, 0x7fffffab, PT ;  /* 0x7fffffab0400780c */ /* 0x000fe20003fc6070 */
[----:B------:R4:W-:Y:S06]  /*17220*/  LDGSTS.E [R240+0x15b80], desc[UR58][R14.64], !P4 ;  /* 0x15b800000ef07fae */ /* 0x0009ec000e12187a */
[----:B------:R-:W-:Y:S01]  /*17230*/  LDGSTS.E [R240+0x16200], desc[UR58][R32.64], !P5 ;  /* 0x1620000020f07fae */ /* 0x000fe2000e92187a */
[----:B--2---:R-:W-:-:S04]  /*17240*/  IMAD.WIDE R30, R3, 0x4, R174 ;  /* 0x00000004031e7825 */ /* 0x004fc800078e02ae */
[C---:B---3--:R-:W-:Y:S01]  /*17250*/  IMAD.WIDE R16, R3.reuse, 0x4, R62 ;  /* 0x0000000403107825 */ /* 0x048fe200078e023e */
[----:B------:R-:W-:Y:S04]  /*17260*/  STL.64 [R1+0xb50], R30 ;  /* 0x000b501e01007387 */ /* 0x000fe80000100a00 */
[----:B------:R-:W-:Y:S01]  /*17270*/  LDGSTS.E [R240+0x16280], desc[UR58][R30.64], !P5 ;  /* 0x162800001ef07fae */ /* 0x000fe2000e92187a */
[----:B----4-:R-:W-:-:S03]  /*17280*/  IMAD.WIDE R14, R3, 0x4, R46 ;  /* 0x00000004030e7825 */ /* 0x010fc600078e022e */
[----:B------:R2:W-:Y:S04]  /*17290*/  STL.64 [R1+0xb58], R16 ;  /* 0x000b581001007387 */ /* 0x0005e80000100a00 */
[----:B------:R2:W-:Y:S04]  /*172a0*/  LDGSTS.E [R240+0x16300], desc[UR58][R16.64], !P5 ;  /* 0x1630000010f07fae */ /* 0x0005e8000e92187a */
[----:B------:R3:W-:Y:S04]  /*172b0*/  STL.64 [R1+0xb60], R14 ;  /* 0x000b600e01007387 */ /* 0x0007e80000100a00 */
[----:B------:R3:W-:Y:S04]  /*172c0*/  LDGSTS.E [R240+0x16380], desc[UR58][R14.64], !P5 ;  /* 0x163800000ef07fae */ /* 0x0007e8000e92187a */
[----:B------:R-:W4:Y:S04]  /*172d0*/  LDL.LU.64 R62, [R1+0x4b8] ;  /* 0x0004b800013e7983 */ /* 0x000f280000300a00 */
[----:B------:R-:W4:Y:S01]  /*172e0*/  LDL.LU.64 R46, [R1+0x4b0] ;  /* 0x0004b000012e7983 */ /* 0x000f220000300a00 */
[----:B------:R-:W-:-:S04]  /*172f0*/  IMAD.WIDE R28, R3, 0x4, R28 ;  /* 0x00000004031c7825 */ /* 0x000fc800078e021c */
[C---:B--2---:R-:W-:Y:S01]  /*17300*/  IMAD.WIDE R16, R3.reuse, 0x4, R158 ;  /* 0x0000000403107825 */ /* 0x044fe200078e029e */
[----:B------:R2:W-:Y:S03]  /*17310*/  STL.64 [R1+0xc18], R28 ;  /* 0x000c181c01007387 */ /* 0x0005e60000100a00 */
[C---:B---3--:R-:W-:Y:S01]  /*17320*/  IMAD.WIDE R14, R3.reuse, 0x4, R142 ;  /* 0x00000004030e7825 */ /* 0x048fe200078e028e */
[----:B------:R-:W3:Y:S04]  /*17330*/  LDL.LU.64 R158, [R1+0x4a8] ;  /* 0x0004a800019e7983 */ /* 0x000ee80000300a00 */
[----:B------:R-:W-:Y:S04]  /*17340*/  STL.64 [R1+0xc20], R16 ;  /* 0x000c201001007387 */ /* 0x000fe80000100a00 */
[----:B------:R-:W3:Y:S04]  /*17350*/  LDL.LU.64 R142, [R1+0x4a0] ;  /* 0x0004a000018e7983 */ /* 0x000ee80000300a00 */
[----:B------:R-:W-:Y:S04]  /*17360*/  STL.64 [R1+0xc30], R14 ;  /* 0x000c300e01007387 */ /* 0x000fe80000100a00 */
[----:B------:R-:W-:Y:S04]  /*17370*/  LDGSTS.E [R240+0x16a00], desc[UR58][R28.64], !P6 ;  /* 0x16a000001cf07fae */ /* 0x000fe8000f12187a */
[----:B------:R1:W-:Y:S04]  /*17380*/  LDGSTS.E [R240+0x16a80], desc[UR58][R16.64], !P6 ;  /* 0x16a8000010f07fae */ /* 0x0003e8000f12187a */
[----:B------:R1:W-:Y:S01]  /*17390*/  LDGSTS.E [R240+0x16b00], desc[UR58][R14.64], !P6 ;  /* 0x16b000000ef07fae */ /* 0x0003e2000f12187a */
[----:B------:R-:W-:-:S05]  /*173a0*/  IMAD.WIDE R12, R3, 0x4, R12 ;  /* 0x00000004030c7825 */ /* 0x000fca00078e020c */
[----:B------:R1:W-:Y:S04]  /*173b0*/  STL.64 [R1+0xc38], R12 ;  /* 0x000c380c01007387 */ /* 0x0003e80000100a00 */
[----:B--2---:R-:W2:Y:S04]  /*173c0*/  LDL.LU.64 R28, [R1+0x778] ;  /* 0x00077800011c7983 */ /* 0x004ea80000300a00 */
[----:B------:R-:W-:Y:S04]  /*173d0*/  LDGSTS.E [R240+0x16b80], desc[UR58][R12.64], !P6 ;  /* 0x16b800000cf07fae */ /* 0x000fe8000f12187a */
[----:B-1----:R-:W2:Y:S01]  /*173e0*/  LDL.LU.64 R12, [R1+0x770] ;  /* 0x00077000010c7983 */ /* 0x002ea20000300a00 */
[----:B------:R-:W-:-:S04]  /*173f0*/  IMAD.WIDE R32, R3, 0x4, R126 ;  /* 0x0000000403207825 */ /* 0x000fc800078e027e */
[C---:B------:R-:W-:Y:S01]  /*17400*/  IMAD.WIDE R30, R3.reuse, 0x4, R110 ;  /* 0x00000004031e7825 */ /* 0x040fe200078e026e */
[----:B------:R4:W-:Y:S03]  /*17410*/  STL.64 [R1+0xc80], R32 ;  /* 0x000c802001007387 */ /* 0x0009e60000100a00 */
[C---:B------:R-:W-:Y:S02]  /*17420*/  IMAD.WIDE R16, R3.reuse, 0x4, R94 ;  /* 0x0000000403107825 */ /* 0x040fe400078e025e */
[----:B------:R-:W2:Y:S04]  /*17430*/  LDL.LU.64 R94, [R1+0x768] ;  /* 0x00076800015e7983 */ /* 0x000ea80000300a00 */
[----:B------:R1:W-:Y:S01]  /*17440*/  STL.64 [R1+0xc88], R30 ;  /* 0x000c881e01007387 */ /* 0x0003e20000100a00 */
[----:B------:R-:W-:-:S03]  /*17450*/  IMAD.WIDE R14, R3, 0x4, R78 ;  /* 0x00000004030e7825 */ /* 0x000fc600078e024e */
[----:B------:R-:W2:Y:S01]  /*17460*/  LDL.LU.64 R78, [R1+0x760] ;  /* 0x00076000014e7983 */ /* 0x000ea20000300a00 */
[----:B------:R-:W-:-:S03]  /*17470*/  VIADD R4, R5, 0xffffffc6 ;  /* 0xffffffc605047836 */ /* 0x000fc60000000000 */
[----:B------:R3:W-:Y:S01]  /*17480*/  STL.64 [R1+0xc90], R16 ;  /* 0x000c901001007387 */ /* 0x0007e20000100a00 */
[----:B------:R-:W2:Y:S01]  /*17490*/  LDC R5, c[0x0][0x230] ;  /* 0x00008c00ff057b82 */ /* 0x000ea20000000800 */
[----:B------:R-:W-:Y:S01]  /*174a0*/  ISETP.GE.U32.AND P0, PT, R4, 0x7fffffa7, PT ;  /* 0x7fffffa70400780c */ /* 0x000fe20003f06070 */
[----:B------:R-:W-:-:S05]  /*174b0*/  VIADD R4, R235, 0xffffffc2 ;  /* 0xffffffc2eb047836 */ /* 0x000fca0000000000 */
[----:B------:R-:W-:Y:S01]  /*174c0*/  ISETP.GE.U32.AND P1, PT, R4, 0x7fffffa3, PT ;  /* 0x7fffffa30400780c */ /* 0x000fe20003f26070 */
[----:B------:R3:W-:Y:S01]  /*174d0*/  STL.64 [R1+0xc98], R14 ;  /* 0x000c980e01007387 */ /* 0x0007e20000100a00 */
[----:B------:R-:W2:Y:S03]  /*174e0*/  LDC R235, c[0x0][0x230] ;  /* 0x00008c00ffeb7b82 */ /* 0x000ea60000000800 */
[----:B------:R-:W2:Y:S04]  /*174f0*/  LDL.LU.64 R126, [R1+0x6f8] ;  /* 0x0006f800017e7983 */ /* 0x000ea80000300a00 */
[----:B------:R4:W-:Y:S04]  /*17500*/  LDGSTS.E [R240+0x17200], desc[UR58][R32.64], !P0 ;  /* 0x1720000020f07fae */ /* 0x0009e8000c12187a */
[----:B------:R1:W-:Y:S04]  /*17510*/  LDGSTS.E [R240+0x17280], desc[UR58][R30.64], !P0 ;  /* 0x172800001ef07fae */ /* 0x0003e8000c12187a */
[----:B------:R3:W-:Y:S04]  /*17520*/  LDGSTS.E [R240+0x17300], desc[UR58][R16.64], !P0 ;  /* 0x1730000010f07fae */ /* 0x0007e8000c12187a */
[----:B------:R3:W-:Y:S04]  /*17530*/  LDGSTS.E [R240+0x17380], desc[UR58][R14.64], !P0 ;  /* 0x173800000ef07fae */ /* 0x0007e8000c12187a */
[----:B------:R-:W2:Y:S01]  /*17540*/  LDL.LU.64 R110, [R1+0x6f0] ;  /* 0x0006f000016e7983 */ /* 0x000ea20000300a00 */
[----:B------:R-:W-:-:S02]  /*17550*/  VIADD R4, R236, 0xffffffdd ;  /* 0xffffffddec047836 */ /* 0x000fc40000000000 */
[----:B------:R-:W2:Y:S03]  /*17560*/  LDC R236, c[0x0][0x230] ;  /* 0x00008c00ffec7b82 */ /* 0x000ea60000000800 */
[----:B------:R-:W-:Y:S01]  /*17570*/  ISETP.GE.U32.AND P2, PT, R4, 0x7fffffbe, PT ;  /* 0x7fffffbe0400780c */ /* 0x000fe20003f46070 */
[----:B----4-:R-:W-:-:S04]  /*17580*/  IMAD.WIDE R32, R3, 0x4, R62 ;  /* 0x0000000403207825 */ /* 0x010fc800078e023e */
[C---:B-1----:R-:W-:Y:S01]  /*17590*/  IMAD.WIDE R30, R3.reuse, 0x4, R46 ;  /* 0x00000004031e7825 */ /* 0x042fe200078e022e */
[----:B------:R-:W-:Y:S04]  /*175a0*/  STL.64 [R1+0xce0], R32 ;  /* 0x000ce02001007387 */ /* 0x000fe80000100a00 */
[----:B------:R-:W4:Y:S04]  /*175b0*/  LDL.LU.64 R62, [R1+0x6e8] ;  /* 0x0006e800013e7983 */ /* 0x000f280000300a00 */
[----:B------:R-:W-:Y:S01]  /*175c0*/  LDGSTS.E [R240+0x17a00], desc[UR58][R32.64], !P1 ;  /* 0x17a0000020f07fae */ /* 0x000fe2000c92187a */
[----:B---3--:R-:W-:-:S03]  /*175d0*/  IMAD.WIDE R16, R3, 0x4, R158 ;  /* 0x0000000403107825 */ /* 0x008fc600078e029e */
[----:B------:R2:W-:Y:S04]  /*175e0*/  STL.64 [R1+0xce8], R30 ;  /* 0x000ce81e01007387 */ /* 0x0005e80000100a00 */
[----:B------:R2:W-:Y:S01]  /*175f0*/  LDGSTS.E [R240+0x17a80], desc[UR58][R30.64], !P1 ;  /* 0x17a800001ef07fae */ /* 0x0005e2000c92187a */
[----:B------:R-:W-:-:S03]  /*17600*/  IMAD.WIDE R14, R3, 0x4, R142 ;  /* 0x00000004030e7825 */ /* 0x000fc600078e028e */
[----:B------:R-:W3:Y:S04]  /*17610*/  LDL.LU.64 R46, [R1+0x6e0] ;  /* 0x0006e000012e7983 */ /* 0x000ee80000300a00 */
[----:B------:R1:W-:Y:S04]  /*17620*/  STL.64 [R1+0xcf0], R16 ;  /* 0x000cf01001007387 */ /* 0x0003e80000100a00 */
[----:B------:R1:W-:Y:S04]  /*17630*/  STL.64 [R1+0xcf8], R14 ;  /* 0x000cf80e01007387 */ /* 0x0003e80000100a00 */
[----:B------:R1:W-:Y:S04]  /*17640*/  LDGSTS.E [R240+0x17b00], desc[UR58][R16.64], !P1 ;  /* 0x17b0000010f07fae */ /* 0x0003e8000c92187a */
[----:B------:R1:W-:Y:S01]  /*17650*/  LDGSTS.E [R240+0x17b80], desc[UR58][R14.64], !P1 ;  /* 0x17b800000ef07fae */ /* 0x0003e2000c92187a */
[----:B--2---:R-:W-:-:S05]  /*17660*/  IMAD.WIDE R30, R3, 0x4, R28 ;  /* 0x00000004031e7825 */ /* 0x004fca00078e021c */
[----:B------:R2:W-:Y:S01]  /*17670*/  LDGSTS.E [R241+0x14400], desc[UR58][R30.64], !P2 ;  /* 0x144000001ef17fae */ /* 0x0005e2000d12187a */
[----:B------:R-:W-:-:S03]  /*17680*/  IMAD.WIDE R28, R3, 0x4, R12 ;  /* 0x00000004031c7825 */ /* 0x000fc600078e020c */
[----:B------:R-:W3:Y:S04]  /*17690*/  LDL.LU.64 R12, [R1+0x698] ;  /* 0x00069800010c7983 */ /* 0x000ee80000300a00 */
[----:B------:R-:W3:Y:S04]  /*176a0*/  LDL.LU.64 R174, [R1+0x690] ;  /* 0x0006900001ae7983 */ /* 0x000ee80000300a00 */
[----:B------:R-:W-:Y:S04]  /*176b0*/  STL.64 [R1+0x4b0], R30 ;  /* 0x0004b01e01007387 */ /* 0x000fe80000100a00 */
[----:B------:R-:W3:Y:S04]  /*176c0*/  LDL.LU.64 R158, [R1+0x688] ;  /* 0x00068800019e7983 */ /* 0x000ee80000300a00 */
[----:B------:R1:W-:Y:S04]  /*176d0*/  STL.64 [R1+0x4b8], R28 ;  /* 0x0004b81c01007387 */ /* 0x0003e80000100a00 */
[----:B------:R-:W3:Y:S01]  /*176e0*/  LDL.LU.64 R142, [R1+0x680] ;  /* 0x00068000018e7983 */ /* 0x000ee20000300a00 */
[----:B-1----:R-:W-:-:S03]  /*176f0*/  IMAD.WIDE R16, R3, 0x4, R94 ;  /* 0x0000000403107825 */ /* 0x002fc600078e025e */
[----:B------:R-:W-:Y:S01]  /*17700*/  LDGSTS.E [R241+0x14480], desc[UR58][R28.64], !P2 ;  /* 0x144800001cf17fae */ /* 0x000fe2000d12187a */
[----:B------:R-:W-:-:S03]  /*17710*/  IMAD.WIDE R14, R3, 0x4, R78 ;  /* 0x00000004030e7825 */ /* 0x000fc600078e024e */
[----:B------:R4:W-:Y:S04]  /*17720*/  STL.64 [R1+0x4c0], R16 ;  /* 0x0004c01001007387 */ /* 0x0009e80000100a00 */
[----:B------:R3:W-:Y:S04]  /*17730*/  STL.64 [R1+0x4c8], R14 ;  /* 0x0004c80e01007387 */ /* 0x0007e80000100a00 */
[----:B------:R-:W3:Y:S04]  /*17740*/  LDL.LU.64 R94, [R1+0x638] ;  /* 0x00063800015e7983 */ /* 0x000ee80000300a00 */
[----:B------:R-:W3:Y:S01]  /*17750*/  LDL.LU.64 R28, [R1+0x630] ;  /* 0x00063000011c7983 */ /* 0x000ee20000300a00 */
[----:B------:R-:W-:-:S02]  /*17760*/  IADD3 R4, R234, -0x27, RZ ;  /* 0xffffffd9ea047810 */ /* 0x000fc40007ffe0ff */
[----:B------:R-:W1:Y:S01]  /*17770*/  LDC R234, c[0x0][0x230] ;  /* 0x00008c00ffea7b82 */ /* 0x000e620000000800 */
[----:B------:R4:W-:Y:S01]  /*17780*/  LDGSTS.E [R241+0x14500], desc[UR58][R16.64], !P2 ;  /* 0x1450000010f17fae */ /* 0x0009e2000d12187a */
[----:B------:R-:W-:Y:S01]  /*17790*/  ISETP.GE.U32.AND P4, PT, R4, 0x7fffffba, PT ;  /* 0x7fffffba0400780c */ /* 0x000fe20003f86070 */
[----:B------:R-:W-:Y:S02]  /*177a0*/  VIADD R4, R5, 0xffffffd5 ;  /* 0xffffffd505047836 */ /* 0x000fe40000000000 */
[C---:B------:R-:W-:Y:S01]  /*177b0*/  IMAD.WIDE R32, R3.reuse, 0x4, R126 ;  /* 0x0000000403207825 */ /* 0x040fe200078e027e */
[----:B------:R3:W-:Y:S02]  /*177c0*/  LDGSTS.E [R241+0x14580], desc[UR58][R14.64], !P2 ;  /* 0x145800000ef17fae */ /* 0x0007e4000d12187a */
[----:B------:R-:W-:Y:S01]  /*177d0*/  ISETP.GE.U32.AND P5, PT, R4, 0x7fffffb6, PT ;  /* 0x7fffffb60400780c */ /* 0x000fe20003fa6070 */
[----:B------:R-:W1:Y:S01]  /*177e0*/  LDC R5, c[0x0][0x230] ;  /* 0x00008c00ff057b82 */ /* 0x000e620000000800 */
[----:B------:R-:W3:Y:S04]  /*177f0*/  LDL.LU.64 R78, [R1+0x628] ;  /* 0x00062800014e7983 */ /* 0x000ee80000300a00 */
[----:B------:R-:W-:Y:S04]  /*17800*/  STL.64 [R1+0x640], R32 ;  /* 0x0006402001007387 */ /* 0x000fe80000100a00 */
[----:B------:R-:W-:Y:S01]  /*17810*/  LDGSTS.E [R241+0x14c00], desc[UR58][R32.64], !P4 ;  /* 0x14c0000020f17fae */ /* 0x000fe2000e12187a */
[----:B--2---:R-:W-:-:S05]  /*17820*/  IMAD.WIDE R30, R3, 0x4, R110 ;  /* 0x00000004031e7825 */ /* 0x004fca00078e026e */
[----:B------:R2:W-:Y:S01]  /*17830*/  LDGSTS.E [R241+0x14c80], desc[UR58][R30.64], !P4 ;  /* 0x14c800001ef17fae */ /* 0x0005e2000e12187a */
[----:B----4-:R-:W-:-:S03]  /*17840*/  IMAD.WIDE R16, R3, 0x4, R62 ;  /* 0x0000000403107825 */ /* 0x010fc600078e023e */
[----:B------:R-:W4:Y:S04]  /*17850*/  LDL.LU.64 R62, [R1+0x620] ;  /* 0x00062000013e7983 */ /* 0x000f280000300a00 */
[----:B------:R2:W-:Y:S04]  /*17860*/  STL.64 [R1+0x648], R30 ;  /* 0x0006481e01007387 */ /* 0x0005e80000100a00 */
[----:B------:R1:W-:Y:S04]  /*17870*/  STL.64 [R1+0x890], R16 ;  /* 0x0008901001007387 */ /* 0x0003e80000100a00 */
[----:B------:R1:W-:Y:S01]  /*17880*/  LDGSTS.E [R241+0x14d00], desc[UR58][R16.64], !P4 ;  /* 0x14d0000010f17fae */ /* 0x0003e2000e12187a */
[----:B---3--:R-:W-:-:S05]  /*17890*/  IMAD.WIDE R14, R3, 0x4, R46 ;  /* 0x00000004030e7825 */ /* 0x008fca00078e022e */
[----:B------:R3:W-:Y:S04]  /*178a0*/  STL.64 [R1+0x898], R14 ;  /* 0x0008980e01007387 */ /* 0x0007e80000100a00 */
[----:B------:R-:W4:Y:S04]  /*178b0*/  LDL.LU.64 R126, [R1+0x5d8] ;  /* 0x0005d800017e7983 */ /* 0x000f280000300a00 */
[----:B------:R-:W4:Y:S04]  /*178c0*/  LDL.LU.64 R110, [R1+0x5d0] ;  /* 0x0005d000016e7983 */ /* 0x000f280000300a00 */
[----:B------:R-:W4:Y:S04]  /*178d0*/  LDL.LU.64 R46, [R1+0x5c8] ;  /* 0x0005c800012e7983 */ /* 0x000f280000300a00 */
[----:B------:R3:W-:Y:S01]  /*178e0*/  LDGSTS.E [R241+0x14d80], desc[UR58][R14.64], !P4 ;  /* 0x14d800000ef17fae */ /* 0x0007e2000e12187a */
[----:B------:R-:W-:-:S04]  /*178f0*/  IMAD.WIDE R12, R3, 0x4, R12 ;  /* 0x00000004030c7825 */ /* 0x000fc800078e020c */
[C---:B--2---:R-:W-:Y:S01]  /*17900*/  IMAD.WIDE R30, R3.reuse, 0x4, R174 ;  /* 0x00000004031e7825 */ /* 0x044fe200078e02ae */
[----:B------:R2:W-:Y:S03]  /*17910*/  STL.64 [R1+0x910], R12 ;  /* 0x0009100c01007387 */ /* 0x0005e60000100a00 */
[C---:B-1----:R-:W-:Y:S01]  /*17920*/  IMAD.WIDE R16, R3.reuse, 0x4, R158 ;  /* 0x0000000403107825 */ /* 0x042fe200078e029e */
[----:B------:R1:W-:Y:S04]  /*17930*/  STL.64 [R1+0x918], R30 ;  /* 0x0009181e01007387 */ /* 0x0003e80000100a00 */
[----:B------:R-:W-:Y:S04]  /*17940*/  LDGSTS.E [R241+0x15400], desc[UR58][R12.64], !P5 ;  /* 0x154000000cf17fae */ /* 0x000fe8000e92187a */
[----:B------:R1:W-:Y:S01]  /*17950*/  STL.64 [R1+0x930], R16 ;  /* 0x0009301001007387 */ /* 0x0003e20000100a00 */
[----:B---3--:R-:W-:-:S03]  /*17960*/  IMAD.WIDE R14, R3, 0x4, R142 ;  /* 0x00000004030e7825 */ /* 0x008fc600078e028e */
[----:B------:R1:W-:Y:S04]  /*17970*/  LDGSTS.E [R241+0x15480], desc[UR58][R30.64], !P5 ;  /* 0x154800001ef17fae */ /* 0x0003e8000e92187a */
[----:B--2---:R-:W2:Y:S04]  /*17980*/  LDL.LU.64 R12, [R1+0x5c0] ;  /* 0x0005c000010c7983 */ /* 0x004ea80000300a00 */
[----:B------:R4:W-:Y:S01]  /*17990*/  STL.64 [R1+0x938], R14 ;  /* 0x0009380e01007387 */ /* 0x0009e20000100a00 */
[----:B------:R-:W-:Y:S02]  /*179a0*/  VIADD R4, R236, 0xffffffd1 ;  /* 0xffffffd1ec047836 */ /* 0x000fe40000000000 */
[----:B------:R-:W3:Y:S01]  /*179b0*/  LDC R236, c[0x0][0x230] ;  /* 0x00008c00ffec7b82 */ /* 0x000ee20000000800 */
[----:B------:R1:W-:Y:S02]  /*179c0*/  LDGSTS.E [R241+0x15500], desc[UR58][R16.64], !P5 ;  /* 0x1550000010f17fae */ /* 0x0003e4000e92187a */
[C---:B-1----:R-:W-:Y:S01]  /*179d0*/  IMAD.WIDE R30, R3.reuse, 0x4, R28 ;  /* 0x00000004031e7825 */ /* 0x042fe200078e021c */
[----:B------:R-:W-:Y:S01]  /*179e0*/  ISETP.GE.U32.AND P6, PT, R4, 0x7fffffb2, PT ;  /* 0x7fffffb20400780c */ /* 0x000fe20003fc6070 */
[----:B------:R-:W3:Y:S02]  /*179f0*/  LDL.LU.64 R28, [R1+0x578] ;  /* 0x00057800011c7983 */ /* 0x000ee40000300a00 */
[----:B------:R-:W-:-:S02]  /*17a00*/  IMAD.WIDE R32, R3, 0x4, R94 ;  /* 0x0000000403207825 */ /* 0x000fc400078e025e */
[----:B------:R4:W-:Y:S02]  /*17a10*/  LDGSTS.E [R241+0x15580], desc[UR58][R14.64], !P5 ;  /* 0x155800000ef17fae */ /* 0x0009e4000e92187a */
[----:B------:R-:W-:Y:S02]  /*17a20*/  VIADD R4, R235, 0xffffffcd ;  /* 0xffffffcdeb047836 */ /* 0x000fe40000000000 */
[----:B------:R-:W-:Y:S01]  /*17a30*/  STL.64 [R1+0xaa0], R32 ;  /* 0x000aa02001007387 */ /* 0x000fe20000100a00 */
[----:B------:R-:W1:Y:S01]  /*17a40*/  LDC R235, c[0x0][0x230] ;  /* 0x00008c00ffeb7b82 */ /* 0x000e620000000800 */
[C---:B------:R-:W-:Y:S01]  /*17a50*/  IMAD.WIDE R16, R3.reuse, 0x4, R78 ;  /* 0x0000000403107825 */ /* 0x040fe200078e024e */
[----:B------:R-:W-:Y:S01]  /*17a60*/  ISETP.GE.U32.AND P0, PT, R4, 0x7fffffae, PT ;  /* 0x7fffffae0400780c */ /* 0x000fe20003f06070 */
[----:B------:R-:W3:Y:S04]  /*17a70*/  LDL.LU.64 R94, [R1+0x570] ;  /* 0x00057000015e7983 */ /* 0x000ee80000300a00 */
[----:B------:R4:W-:Y:S04]  /*17a80*/  STL.64 [R1+0xaa8], R30 ;  /* 0x000aa81e01007387 */ /* 0x0009e80000100a00 */
[----:B------:R-:W3:Y:S04]  /*17a90*/  LDL.LU.64 R78, [R1+0x568] ;  /* 0x00056800014e7983 */ /* 0x000ee80000300a00 */
[----:B------:R1:W-:Y:S04]  /*17aa0*/  STL.64 [R1+0xab0], R16 ;  /* 0x000ab01001007387 */ /* 0x0003e80000100a00 */
[----:B------:R-:W-:Y:S04]  /*17ab0*/  LDGSTS.E [R241+0x15c00], desc[UR58][R32.64], !P6 ;  /* 0x15c0000020f17fae */ /* 0x000fe8000f12187a */
[----:B------:R1:W-:Y:S04]  /*17ac0*/  LDGSTS.E [R241+0x15c80], desc[UR58][R30.64], !P6 ;  /* 0x15c800001ef17fae */ /* 0x0003e8000f12187a */
[----:B------:R1:W-:Y:S01]  /*17ad0*/  LDGSTS.E [R241+0x15d00], desc[UR58][R16.64], !P6 ;  /* 0x15d0000010f17fae */ /* 0x0003e2000f12187a */
[----:B----4-:R-:W-:-:S03]  /*17ae0*/  IMAD.WIDE R14, R3, 0x4, R62 ;  /* 0x00000004030e7825 */ /* 0x010fc600078e023e */
[----:B------:R-:W4:Y:S04]  /*17af0*/  LDL.LU.64 R62, [R1+0x560] ;  /* 0x00056000013e7983 */ /* 0x000f280000300a00 */
[----:B------:R1:W-:Y:S04]  /*17b00*/  STL.64 [R1+0xab8], R14 ;  /* 0x000ab80e01007387 */ /* 0x0003e80000100a00 */
[----:B------:R1:W-:Y:S04]  /*17b10*/  LDGSTS.E [R241+0x15d80], desc[UR58][R14.64], !P6 ;  /* 0x15d800000ef17fae */ /* 0x0003e8000f12187a */
[----:B------:R-:W4:Y:S01]  /*17b20*/  LDL.LU.64 R190, [R1+0x518] ;  /* 0x0005180001be7983 */ /* 0x000f220000300a00 */
[----:B-1----:R-:W-:-:S04]  /*17b30*/  IMAD.WIDE R30, R3, 0x4, R126 ;  /* 0x00000004031e7825 */ /* 0x002fc800078e027e */
[C---:B------:R-:W-:Y:S01]  /*17b40*/  IMAD.WIDE R16, R3.reuse, 0x4, R110 ;  /* 0x0000000403107825 */ /* 0x040fe200078e026e */
[----:B------:R-:W-:Y:S03]  /*17b50*/  STL.64 [R1+0xb00], R30 ;  /* 0x000b001e01007387 */ /* 0x000fe60000100a00 */
[C---:B------:R-:W-:Y:S01]  /*17b60*/  IMAD.WIDE R14, R3.reuse, 0x4, R46 ;  /* 0x00000004030e7825 */ /* 0x040fe200078e022e */
[----:B------:R-:W4:Y:S04]  /*17b70*/  LDL.LU.64 R174, [R1+0x510] ;  /* 0x0005100001ae7983 */ /* 0x000f280000300a00 */
[----:B------:R-:W-:Y:S04]  /*17b80*/  STL.64 [R1+0xb08], R16 ;  /* 0x000b081001007387 */ /* 0x000fe80000100a00 */
[----:B------:R-:W4:Y:S04]  /*17b90*/  LDL.LU.64 R158, [R1+0x508] ;  /* 0x00050800019e7983 */ /* 0x000f280000300a00 */
[----:B------:R1:W-:Y:S04]  /*17ba0*/  LDGSTS.E [R241+0x16400], desc[UR58][R30.64], !P0 ;  /* 0x164000001ef17fae */ /* 0x0003e8000c12187a */
[----:B------:R-:W-:Y:S04]  /*17bb0*/  STL.64 [R1+0xb10], R14 ;  /* 0x000b100e01007387 */ /* 0x000fe80000100a00 */
[----:B------:R1:W-:Y:S04]  /*17bc0*/  LDGSTS.E [R241+0x16480], desc[UR58][R16.64], !P0 ;  /* 0x1648000010f17fae */ /* 0x0003e8000c12187a */
[----:B------:R-:W4:Y:S04]  /*17bd0*/  LDL.LU.64 R142, [R1+0x500] ;  /* 0x00050000018e7983 */ /* 0x000f280000300a00 */
[----:B------:R4:W-:Y:S01]  /*17be0*/  LDGSTS.E [R241+0x16500], desc[UR58][R14.64], !P0 ;  /* 0x165000000ef17fae */ /* 0x0009e2000c12187a */
[----:B--2---:R-:W-:-:S05]  /*17bf0*/  IMAD.WIDE R12, R3, 0x4, R12 ;  /* 0x00000004030c7825 */ /* 0x004fca00078e020c */
[----:B------:R2:W-:Y:S04]  /*17c00*/  STL.64 [R1+0xb18], R12 ;  /* 0x000b180c01007387 */ /* 0x0005e80000100a00 */
[----:B------:R-:W-:Y:S01]  /*17c10*/  LDGSTS.E [R241+0x16580], desc[UR58][R12.64], !P0 ;  /* 0x165800000cf17fae */ /* 0x000fe2000c12187a */
[----:B---3--:R-:W-:-:S03]  /*17c20*/  IMAD.WIDE R32, R3, 0x4, R28 ;  /* 0x0000000403207825 */ /* 0x008fc600078e021c */
[----:B--2---:R-:W2:Y:S04]  /*17c30*/  LDL.LU.64 R12, [R1+0x498] ;  /* 0x00049800010c7983 */ /* 0x004ea80000300a00 */
[----:B------:R-:W3:Y:S04]  /*17c40*/  LDL.LU.64 R126, [R1+0x490] ;  /* 0x00049000017e7983 */ /* 0x000ee80000300a00 */
[----:B------:R-:W3:Y:S04]  /*17c50*/  LDL.LU.64 R46, [R1+0x488] ;  /* 0x00048800012e7983 */ /* 0x000ee80000300a00 */
[----:B------:R-:W3:Y:S01]  /*17c60*/  LDL.LU.64 R28, [R1+0x480] ;  /* 0x00048000011c7983 */ /* 0x000ee20000300a00 */
[----:B------:R-:W-:-:S02]  /*17c70*/  VIADD R4, R234, 0xffffffc9 ;  /* 0xffffffc9ea047836 */ /* 0x000fc40000000000 */
[----:B-1----:R-:W-:Y:S01]  /*17c80*/  IMAD.WIDE R30, R3, 0x4, R94 ;  /* 0x00000004031e7825 */ /* 0x002fe200078e025e */
[----:B------:R1:W-:Y:S01]  /*17c90*/  STL.64 [R1+0xb68], R32 ;  /* 0x000b682001007387 */ /* 0x0003e20000100a00 */
[----:B------:R-:W3:Y:S01]  /*17ca0*/  LDC R234, c[0x0][0x230] ;  /* 0x00008c00ffea7b82 */ /* 0x000ee20000000800 */
[----:B------:R-:W-:Y:S01]  /*17cb0*/  ISETP.GE.U32.AND P1, PT, R4, 0x7fffffaa, PT ;  /* 0x7fffffaa0400780c */ /* 0x000fe20003f26070 */
[----:B------:R-:W-:Y:S02]  /*17cc0*/  VIADD R4, R5, 0xffffffc5 ;  /* 0xffffffc505047836 */ /* 0x000fe40000000000 */
[----:B------:R-:W-:-:S03]  /*17cd0*/  IMAD.WIDE R16, R3, 0x4, R78 ;  /* 0x0000000403107825 */ /* 0x000fc600078e024e */
[----:B------:R-:W-:Y:S01]  /*17ce0*/  ISETP.GE.U32.AND P2, PT, R4, 0x7fffffa6, PT ;  /* 0x7fffffa60400780c */ /* 0x000fe20003f46070 */
[----:B------:R1:W-:Y:S01]  /*17cf0*/  STL.64 [R1+0xb70], R30 ;  /* 0x000b701e01007387 */ /* 0x0003e20000100a00 */
[----:B------:R-:W-:Y:S01]  /*17d00*/  VIADD R4, R235, 0xffffffc1 ;  /* 0xffffffc1eb047836 */ /* 0x000fe20000000000 */
[----:B------:R-:W3:Y:S02]  /*17d10*/  LDC R5, c[0x0][0x230] ;  /* 0x00008c00ff057b82 */ /* 0x000ee40000000800 */
[----:B------:R1:W-:Y:S04]  /*17d20*/  STL.64 [R1+0xb78], R16 ;  /* 0x000b781001007387 */ /* 0x0003e80000100a00 */
[----:B------:R1:W-:Y:S01]  /*17d30*/  LDGSTS.E [R241+0x16c00], desc[UR58][R32.64], !P1 ;  /* 0x16c0000020f17fae */ /* 0x0003e2000c92187a */
[----:B------:R-:W-:Y:S01]  /*17d40*/  ISETP.GE.U32.AND P4, PT, R4, 0x7fffffa2, PT ;  /* 0x7fffffa20400780c */ /* 0x000fe20003f86070 */
[----:B------:R-:W3:Y:S02]  /*17d50*/  LDC R235, c[0x0][0x230] ;  /* 0x00008c00ffeb7b82 */ /* 0x000ee40000000800 */
[----:B------:R1:W-:Y:S04]  /*17d60*/  LDGSTS.E [R241+0x16c80], desc[UR58][R30.64], !P1 ;  /* 0x16c800001ef17fae */ /* 0x0003e8000c92187a */
[----:B------:R1:W-:Y:S01]  /*17d70*/  LDGSTS.E [R241+0x16d00], desc[UR58][R16.64], !P1 ;  /* 0x16d0000010f17fae */ /* 0x0003e2000c92187a */
[----:B----4-:R-:W-:-:S05]  /*17d80*/  IMAD.WIDE R14, R3, 0x4, R62 ;  /* 0x00000004030e7825 */ /* 0x010fca00078e023e */
[----:B------:R4:W-:Y:S04]  /*17d90*/  STL.64 [R1+0xbf0], R14 ;  /* 0x000bf00e01007387 */ /* 0x0009e80000100a00 */
[----:B------:R-:W3:Y:S01]  /*17da0*/  LDL.LU.64 R110, [R1+0x758] ;  /* 0x00075800016e7983 */ /* 0x000ee20000300a00 */
[----:B-1----:R-:W-:-:S03]  /*17db0*/  IMAD.WIDE R32, R3, 0x4, R190 ;  /* 0x0000000403207825 */ /* 0x002fc600078e02be */
[----:B------:R-:W3:Y:S04]  /*17dc0*/  LDL.LU.64 R94, [R1+0x750] ;  /* 0x00075000015e7983 */ /* 0x000ee80000300a00 */
[----:B------:R-:W3:Y:S04]  /*17dd0*/  LDL.LU.64 R78, [R1+0x748] ;  /* 0x00074800014e7983 */ /* 0x000ee80000300a00 */
[----:B------:R-:W3:Y:S04]  /*17de0*/  LDL.LU.64 R62, [R1+0x740] ;  /* 0x00074000013e7983 */ /* 0x000ee80000300a00 */
[----:B------:R4:W-:Y:S01]  /*17df0*/  LDGSTS.E [R241+0x16d80], desc[UR58][R14.64], !P1 ;  /* 0x16d800000ef17fae */ /* 0x0009e2000c92187a */
[----:B------:R-:W-:-:S03]  /*17e00*/  IMAD.WIDE R30, R3, 0x4, R174 ;  /* 0x00000004031e7825 */ /* 0x000fc600078e02ae */
[----:B------:R-:W-:Y:S04]  /*17e10*/  STL.64 [R1+0xc40], R32 ;  /* 0x000c402001007387 */ /* 0x000fe80000100a00 */
[----:B------:R-:W-:Y:S01]  /*17e20*/  LDGSTS.E [R241+0x17400], desc[UR58][R32.64], !P2 ;  /* 0x1740000020f17fae */ /* 0x000fe2000d12187a */
[----:B------:R-:W-:-:S03]  /*17e30*/  IMAD.WIDE R16, R3, 0x4, R158 ;  /* 0x0000000403107825 */ /* 0x000fc600078e029e */
[----:B------:R3:W-:Y:S04]  /*17e40*/  STL.64 [R1+0xc48], R30 ;  /* 0x000c481e01007387 */ /* 0x0007e80000100a00 */
[----:B------:R3:W-:Y:S04]  /*17e50*/  LDGSTS.E [R241+0x17480], desc[UR58][R30.64], !P2 ;  /* 0x174800001ef17fae */ /* 0x0007e8000d12187a */
[----:B------:R1:W-:Y:S04]  /*17e60*/  STL.64 [R1+0xc50], R16 ;  /* 0x000c501001007387 */ /* 0x0003e80000100a00 */
[----:B------:R1:W-:Y:S01]  /*17e70*/  LDGSTS.E [R241+0x17500], desc[UR58][R16.64], !P2 ;  /* 0x1750000010f17fae */ /* 0x0003e2000d12187a */
[----:B----4-:R-:W-:-:S05]  /*17e80*/  IMAD.WIDE R14, R3, 0x4, R142 ;  /* 0x00000004030e7825 */ /* 0x010fca00078e028e */
[----:B------:R4:W-:Y:S04]  /*17e90*/  STL.64 [R1+0xc58], R14 ;  /* 0x000c580e01007387 */ /* 0x0009e80000100a00 */
[----:B------:R4:W-:Y:S01]  /*17ea0*/  LDGSTS.E [R241+0x17580], desc[UR58][R14.64], !P2 ;  /* 0x175800000ef17fae */ /* 0x0009e2000d12187a */
[----:B--2---:R-:W-:-:S04]  /*17eb0*/  IMAD.WIDE R12, R3, 0x4, R12 ;  /* 0x00000004030c7825 */ /* 0x004fc800078e020c */
[C---:B---3--:R-:W-:Y:S01]  /*17ec0*/  IMAD.WIDE R30, R3.reuse, 0x4, R126 ;  /* 0x00000004031e7825 */ /* 0x048fe200078e027e */
[----:B------:R-:W-:Y:S03]  /*17ed0*/  LDGSTS.E [R241+0x17c00], desc[UR58][R12.64], !P4 ;  /* 0x17c000000cf17fae */ /* 0x000fe6000e12187a */
[C---:B-1----:R-:W-:Y:S01]  /*17ee0*/  IMAD.WIDE R16, R3.reuse, 0x4, R46 ;  /* 0x0000000403107825 */ /* 0x042fe200078e022e */
[----:B------:R1:W-:Y:S03]  /*17ef0*/  LDGSTS.E [R241+0x17c80], desc[UR58][R30.64], !P4 ;  /* 0x17c800001ef17fae */ /* 0x0003e6000e12187a */
[----:B----4-:R-:W-:Y:S01]  /*17f00*/  IMAD.WIDE R14, R3, 0x4, R28 ;  /* 0x00000004030e7825 */ /* 0x010fe200078e021c */
[----:B------:R-:W2:Y:S04]  /*17f10*/  LDL.LU.64 R46, [R1+0x838] ;  /* 0x00083800012e7983 */ /* 0x000ea80000300a00 */
[----:B------:R3:W-:Y:S04]  /*17f20*/  STL.64 [R1+0xca0], R12 ;  /* 0x000ca00c01007387 */ /* 0x0007e80000100a00 */
[----:B------:R1:W-:Y:S04]  /*17f30*/  STL.64 [R1+0xca8], R30 ;  /* 0x000ca81e01007387 */ /* 0x0003e80000100a00 */
[----:B------:R-:W4:Y:S04]  /*17f40*/  LDL.LU.64 R28, [R1+0x830] ;  /* 0x00083000011c7983 */ /* 0x000f280000300a00 */
[----:B------:R1:W-:Y:S04]  /*17f50*/  STL.64 [R1+0xcb0], R16 ;  /* 0x000cb01001007387 */ /* 0x0003e80000100a00 */
[----:B------:R1:W-:Y:S04]  /*17f60*/  STL.64 [R1+0xcb8], R14 ;  /* 0x000cb80e01007387 */ /* 0x0003e80000100a00 */
[----:B------:R-:W4:Y:S04]  /*17f70*/  LDL.LU.64 R174, [R1+0x828] ;  /* 0x0008280001ae7983 */ /* 0x000f280000300a00 */
[----:B---3--:R-:W3:Y:S04]  /*17f80*/  LDL.LU.64 R12, [R1+0x820] ;  /* 0x00082000010c7983 */ /* 0x008ee80000300a00 */
[----:B------:R-:W3:Y:S01]  /*17f90*/  LDL.LU.64 R158, [R1+0x450] ;  /* 0x00045000019e7983 */ /* 0x000ee20000300a00 */
        /* <DEDUP_REMOVED lines=8> */
[----:B------:R-:W-:-:S06]  /*18020*/  VIADD R4, R5, 0xffffffd4 ;  /* 0xffffffd405047836 */ /* 0x000fcc0000000000 */
[----:B------:R-:W1:Y:S01]  /*18030*/  LDC R5, c[0x0][0x230] ;  /* 0x00008c00ff057b82 */ /* 0x000e620000000800 */
[----:B------:R-:W-:Y:S01]  /*18040*/  ISETP.GE.U32.AND P0, PT, R4, 0x7fffffb5, PT ;  /* 0x7fffffb50400780c */ /* 0x000fe20003f06070 */
[----:B-1----:R-:W-:Y:S02]  /*18050*/  VIADD R4, R236, 0xffffffd0 ;  /* 0xffffffd0ec047836 */ /* 0x002fe40000000000 */
[----:B------:R-:W-:-:S04]  /*18060*/  IMAD.WIDE R30, R3, 0x4, R94 ;  /* 0x00000004031e7825 */ /* 0x000fc800078e025e */
[----:B------:R-:W1:Y:S01]  /*18070*/  LDC R236, c[0x0][0x230] ;  /* 0x00008c00ffec7b82 */ /* 0x000e620000000800 */
[----:B------:R-:W-:Y:S01]  /*18080*/  ISETP.GE.U32.AND P1, PT, R4, 0x7fffffb1, PT ;  /* 0x7fffffb10400780c */ /* 0x000fe20003f26070 */
[----:B------:R-:W-:Y:S02]  /*18090*/  VIADD R4, R235, 0xffffffcc ;  /* 0xffffffcceb047836 */ /* 0x000fe40000000000 */
[C---:B------:R-:W-:Y:S01]  /*180a0*/  IMAD.WIDE R16, R3.reuse, 0x4, R78 ;  /* 0x0000000403107825 */ /* 0x040fe200078e024e */
[----:B------:R-:W-:Y:S02]  /*180b0*/  STL.64 [R1+0x480], R30 ;  /* 0x0004801e01007387 */ /* 0x000fe40000100a00 */
[----:B------:R-:W-:Y:S01]  /*180c0*/  ISETP.GE.U32.AND P2, PT, R4, 0x7fffffad, PT ;  /* 0x7fffffad0400780c */ /* 0x000fe20003f46070 */
[C---:B------:R-:W-:Y:S01]  /*180d0*/  IMAD.WIDE R14, R3.reuse, 0x4, R62 ;  /* 0x00000004030e7825 */ /* 0x040fe200078e023e */
[----:B------:R4:W-:Y:S03]  /*180e0*/  STL.64 [R1+0x488], R16 ;  /* 0x0004881001007387 */ /* 0x0009e60000100a00 */
[----:B------:R-:W-:Y:S01]  /*180f0*/  VIADD R4, R234, 0xffffffc8 ;  /* 0xffffffc8ea047836 */ /* 0x000fe20000000000 */
[----:B------:R3:W-:Y:S01]  /*18100*/  STL.64 [R1+0x490], R14 ;  /* 0x0004900e01007387 */ /* 0x0007e20000100a00 */
[----:B------:R-:W-:-:S03]  /*18110*/  IMAD.WIDE R234, R3, 0x4, R110 ;  /* 0x0000000403ea7825 */ /* 0x000fc600078e026e */
[----:B------:R-:W3:Y:S01]  /*18120*/  LDL.LU.64 R142, [R1+0x410] ;  /* 0x00041000018e7983 */ /* 0x000ee20000300a00 */
[----:B------:R-:W-:Y:S01]  /*18130*/  ISETP.GE.U32.AND P4, PT, R4, 0x7fffffa9, PT ;  /* 0x7fffffa90400780c */ /* 0x000fe20003f86070 */
[----:B------:R-:W-:Y:S02]  /*18140*/  VIADD R4, R5, 0xffffffc4 ;  /* 0xffffffc405047836 */ /* 0x000fe40000000000 */
[----:B------:R-:W3:Y:S01]  /*18150*/  LDL.LU.64 R126, [R1+0x3d0] ;  /* 0x0003d000017e7983 */ /* 0x000ee20000300a00 */
[----:B------:R-:W-:-:S03]  /*18160*/  IMAD.SHL.U32 R5, R252, 0x20, RZ ;  /* 0x00000020fc057824 */ /* 0x000fc600078e00ff */
[----:B------:R-:W3:Y:S04]  /*18170*/  LDL.LU.64 R110, [R1+0x390] ;  /* 0x00039000016e7983 */ /* 0x000ee80000300a00 */
[----:B------:R-:W3:Y:S04]  /*18180*/  LDL.LU.64 R94, [R1+0x350] ;  /* 0x00035000015e7983 */ /* 0x000ee80000300a00 */
[----:B------:R-:W5:Y:S04]  /*18190*/  LDL.LU R252, [R1+0x2590] ;  /* 0x0025900001fc7983 */ /* 0x000f680000300800 */
[----:B------:R-:W-:Y:S04]  /*181a0*/  LDGSTS.E [R242+0x14600], desc[UR58][R234.64], !P5 ;  /* 0x14600000eaf27fae */ /* 0x000fe8000e92187a */
[----:B------:R-:W3:Y:S04]  /*181b0*/  LDL.LU.64 R78, [R1+0x310] ;  /* 0x00031000014e7983 */ /* 0x000ee80000300a00 */
[----:B------:R-:W-:Y:S04]  /*181c0*/  LDGSTS.E [R242+0x14680], desc[UR58][R30.64], !P5 ;  /* 0x146800001ef27fae */ /* 0x000fe8000e92187a */
[----:B------:R-:W3:Y:S04]  /*181d0*/  LDL.LU.64 R62, [R1+0x2d0] ;  /* 0x0002d000013e7983 */ /* 0x000ee80000300a00 */
[----:B------:R1:W-:Y:S04]  /*181e0*/  LDGSTS.E [R242+0x14700], desc[UR58][R16.64], !P5 ;  /* 0x1470000010f27fae */ /* 0x0003e8000e92187a */
[----:B------:R3:W-:Y:S01]  /*181f0*/  LDGSTS.E [R242+0x14780], desc[UR58][R14.64], !P5 ;  /* 0x147800000ef27fae */ /* 0x0007e2000e92187a */
[----:B--2---:R-:W-:-:S03]  /*18200*/  IMAD.WIDE R48, R3, 0x4, R46 ;  /* 0x0000000403307825 */ /* 0x004fc600078e022e */
[----:B------:R-:W2:Y:S04]  /*18210*/  LDL.LU.64 R46, [R1+0x290] ;  /* 0x00029000012e7983 */ /* 0x000ea80000300a00 */
[----:B------:R-:W-:Y:S01]  /*18220*/  LDGSTS.E [R242+0x14e00], desc[UR58][R48.64], !P6 ;  /* 0x14e0000030f27fae */ /* 0x000fe2000f12187a */
[----:B----4-:R-:W-:-:S03]  /*18230*/  IMAD.WIDE R32, R3, 0x4, R28 ;  /* 0x0000000403207825 */ /* 0x010fc600078e021c */
[----:B------:R-:W4:Y:S04]  /*18240*/  LDL.LU.64 R28, [R1+0x250] ;  /* 0x00025000011c7983 */ /* 0x000f280000300a00 */
[----:B------:R-:W-:Y:S04]  /*18250*/  STL.64 [R1+0x458], R48 ;  /* 0x0004583001007387 */ /* 0x000fe80000100a00 */
[----:B------:R-:W-:Y:S01]  /*18260*/  STL.64 [R1+0x498], R32 ;  /* 0x0004982001007387 */ /* 0x000fe20000100a00 */
[----:B-1----:R-:W-:-:S03]  /*18270*/  IMAD.WIDE R16, R3, 0x4, R174 ;  /* 0x0000000403107825 */ /* 0x002fc600078e02ae */
[----:B------:R-:W-:Y:S01]  /*18280*/  LDGSTS.E [R242+0x14e80], desc[UR58][R32.64], !P6 ;  /* 0x14e8000020f27fae */ /* 0x000fe2000f12187a */
[----:B---3--:R-:W-:-:S03]  /*18290*/  IMAD.WIDE R14, R3, 0x4, R12 ;  /* 0x00000004030e7825 */ /* 0x008fc600078e020c */
[----:B------:R-:W3:Y:S04]  /*182a0*/  LDL.LU.64 R12, [R1+0x210] ;  /* 0x00021000010c7983 */ /* 0x000ee80000300a00 */
[----:B------:R-:W3:Y:S04]  /*182b0*/  LDL.LU.64 R30, [R1+0x1d0] ;  /* 0x0001d000011e7983 */ /* 0x000ee80000300a00 */
[----:B------:R-:W-:Y:S04]  /*182c0*/  STL.64 [R1+0x4d0], R16 ;  /* 0x0004d01001007387 */ /* 0x000fe80000100a00 */
[----:B------:R1:W-:Y:S04]  /*182d0*/  STL.64 [R1+0x4d8], R14 ;  /* 0x0004d80e01007387 */ /* 0x0003e80000100a00 */
[----:B------:R-:W3:Y:S04]  /*182e0*/  LDL.LU.64 R80, [R1+0x190] ;  /* 0x0001900001507983 */ /* 0x000ee80000300a00 */
[----:B------:R3:W-:Y:S01]  /*182f0*/  LDGSTS.E [R242+0x14f00], desc[UR58][R16.64], !P6 ;  /* 0x14f0000010f27fae */ /* 0x0007e2000f12187a */
[----:B------:R-:W-:-:S03]  /*18300*/  IMAD.WIDE R158, R5, 0x4, R158 ;  /* 0x00000004059e7825 */ /* 0x000fc600078e029e */
[----:B------:R-:W3:Y:S04]  /*18310*/  LDL.LU.64 R64, [R1+0x150] ;  /* 0x0001500001407983 */ /* 0x000ee80000300a00 */
[----:B------:R3:W-:Y:S04]  /*18320*/  LDGSTS.E [R242+0x14f80], desc[UR58][R14.64], !P6 ;  /* 0x14f800000ef27fae */ /* 0x0007e8000f12187a */
[----:B-1----:R-:W3:Y:S04]  /*18330*/  LDL.LU.64 R14, [R1+0x110] ;  /* 0x00011000010e7983 */ /* 0x002ee80000300a00 */
[----:B------:R-:W3:Y:S04]  /*18340*/  LDL.LU.64 R222, [R1+0xd0] ;  /* 0x0000d00001de7983 */ /* 0x000ee80000300a00 */
[----:B------:R-:W3:Y:S04]  /*18350*/  LDL.LU.64 R206, [R1+0x90] ;  /* 0x0000900001ce7983 */ /* 0x000ee80000300a00 */
[----:B------:R-:W3:Y:S04]  /*18360*/  LDL.LU.64 R190, [R1+0x50] ;  /* 0x0000500001be7983 */ /* 0x000ee80000300a00 */
[----:B------:R-:W-:Y:S04]  /*18370*/  STL.64 [R1+0xda8], R158 ;  /* 0x000da89e01007387 */ /* 0x000fe80000100a00 */
[----:B------:R-:W3:Y:S01]  /*18380*/  LDL.LU.64 R174, [R1+0x10] ;  /* 0x0000100001ae7983 */ /* 0x000ee20000300a00 */
[----:B------:R-:W-:-:S04]  /*18390*/  IMAD.WIDE R142, R5, 0x4, R142 ;  /* 0x00000004058e7825 */ /* 0x000fc800078e028e */
[C---:B------:R-:W-:Y:S01]  /*183a0*/  IMAD.WIDE R126, R5.reuse, 0x4, R126 ;  /* 0x00000004057e7825 */ /* 0x040fe200078e027e */
[----:B------:R-:W-:Y:S03]  /*183b0*/  STL.64 [R1+0xdf8], R142 ;  /* 0x000df88e01007387 */ /* 0x000fe60000100a00 */
[C---:B------:R-:W-:Y:S01]  /*183c0*/  IMAD.WIDE R110, R5.reuse, 0x4, R110 ;  /* 0x00000004056e7825 */ /* 0x040fe200078e026e */
[----:B------:R-:W-:Y:S03]  /*183d0*/  STL.64 [R1+0xe48], R126 ;  /* 0x000e487e01007387 */ /* 0x000fe60000100a00 */
[C---:B------:R-:W-:Y:S01]  /*183e0*/  IMAD.WIDE R94, R5.reuse, 0x4, R94 ;  /* 0x00000004055e7825 */ /* 0x040fe200078e025e */
[----:B------:R-:W-:Y:S03]  /*183f0*/  STL.64 [R1+0x13d8], R110 ;  /* 0x0013d86e01007387 */ /* 0x000fe60000100a00 */
[C---:B------:R-:W-:Y:S01]  /*18400*/  IMAD.WIDE R78, R5.reuse, 0x4, R78 ;  /* 0x00000004054e7825 */ /* 0x040fe200078e024e */
[----:B------:R-:W-:Y:S03]  /*18410*/  STL.64 [R1+0x1438], R94 ;  /* 0x0014385e01007387 */ /* 0x000fe60000100a00 */
[----:B------:R-:W-:Y:S01]  /*18420*/  IMAD.WIDE R62, R5, 0x4, R62 ;  /* 0x00000004053e7825 */ /* 0x000fe200078e023e */
[----:B------:R-:W3:Y:S01]  /*18430*/  LDL.LU.64 R48, [R1+0x818] ;  /* 0x0008180001307983 */ /* 0x000ee20000300a00 */
[----:B------:R-:W-:-:S03]  /*18440*/  ISETP.GE.U32.AND P5, PT, R4, 0x7fffffa5, PT ;  /* 0x7fffffa50400780c */ /* 0x000fc60003fa6070 */
[----:B------:R-:W-:Y:S01]  /*18450*/  STL.64 [R1+0x1498], R78 ;  /* 0x0014984e01007387 */ /* 0x000fe20000100a00 */
[----:B------:R-:W-:-:S03]  /*18460*/  VIADD R4, R236, 0xffffffc0 ;  /* 0xffffffc0ec047836 */ /* 0x000fc60000000000 */
[----:B------:R-:W-:Y:S01]  /*18470*/  STL.64 [R1+0x14f8], R62 ;  /* 0x0014f83e01007387 */ /* 0x000fe20000100a00 */
[----:B--2---:R-:W-:-:S04]  /*18480*/  IMAD.WIDE R46, R5, 0x4, R46 ;  /* 0x00000004052e7825 */ /* 0x004fc800078e022e */
[----:B----4-:R-:W-:-:S04]  /*18490*/  IMAD.WIDE R28, R5, 0x4, R28 ;  /* 0x00000004051c7825 */ /* 0x010fc800078e021c */
[----:B---3--:R-:W-:-:S04]  /*184a0*/  IMAD.WIDE R12, R5, 0x4, R12 ;  /* 0x00000004050c7825 */ /* 0x008fc800078e020c */
[C---:B------:R-:W-:Y:S02]  /*184b0*/  IMAD.WIDE R238, R5.reuse, 0x4, R30 ;  /* 0x0000000405ee7825 */ /* 0x040fe400078e021e */
[----:B------:R-:W2:Y:S04]  /*184c0*/  LDL.LU.64 R30, [R1+0x7f8] ;  /* 0x0007f800011e7983 */ /* 0x000ea80000300a00 */
[----:B------:R-:W-:Y:S04]  /*184d0*/  STL.64 [R1+0x1558], R46 ;  /* 0x0015582e01007387 */ /* 0x000fe80000100a00 */
[----:B------:R-:W-:Y:S01]  /*184e0*/  STL.64 [R1+0x15a8], R28 ;  /* 0x0015a81c01007387 */ /* 0x000fe20000100a00 */
[----:B------:R-:W-:-:S03]  /*184f0*/  IMAD.WIDE R236, R5, 0x4, R80 ;  /* 0x0000000405ec7825 */ /* 0x000fc600078e0250 */
[----:B------:R-:W-:Y:S01]  /*18500*/  STL.64 [R1+0x1608], R12 ;  /* 0x0016080c01007387 */ /* 0x000fe20000100a00 */
[----:B------:R-:W-:-:S04]  /*18510*/  IMAD.WIDE R192, R5, 0x4, R64 ;  /* 0x0000000405c07825 */ /* 0x000fc800078e0240 */
[C---:B------:R-:W-:Y:S02]  /*18520*/  IMAD.WIDE R176, R5.reuse, 0x4, R14 ;  /* 0x0000000405b07825 */ /* 0x040fe400078e020e */
[----:B------:R-:W3:Y:S02]  /*18530*/  LDL.LU.64 R14, [R1+0x7d8] ;  /* 0x0007d800010e7983 */ /* 0x000ee40000300a00 */
[C---:B------:R-:W-:Y:S02]  /*18540*/  IMAD.WIDE R160, R5.reuse, 0x4, R222 ;  /* 0x0000000405a07825 */ /* 0x040fe400078e02de */
[----:B------:R-:W-:Y:S02]  /*18550*/  STL.64 [R1+0x1658], R238 ;  /* 0x001658ee01007387 */ /* 0x000fe40000100a00 */
[C---:B------:R-:W-:Y:S02]  /*18560*/  IMAD.WIDE R144, R5.reuse, 0x4, R206 ;  /* 0x0000000405907825 */ /* 0x040fe400078e02ce */
[----:B------:R-:W-:Y:S04]  /*18570*/  STL.64 [R1+0x16a0], R236 ;  /* 0x0016a0ec01007387 */ /* 0x000fe80000100a00 */
[----:B------:R-:W4:Y:S01]  /*18580*/  LDL.LU.64 R222, [R1+0x7b8] ;  /* 0x0007b80001de7983 */ /* 0x000f220000300a00 */
[----:B------:R-:W-:-:S03]  /*18590*/  IMAD.WIDE R128, R5, 0x4, R190 ;  /* 0x0000000405807825 */ /* 0x000fc600078e02be */
[----:B------:R-:W-:Y:S01]  /*185a0*/  STL.64 [R1+0x16d8], R192 ;  /* 0x0016d8c001007387 */ /* 0x000fe20000100a00 */
[----:B------:R-:W-:-:S03]  /*185b0*/  IMAD.WIDE R112, R5, 0x4, R174 ;  /* 0x0000000405707825 */ /* 0x000fc600078e02ae */
[----:B------:R-:W4:Y:S04]  /*185c0*/  LDL.LU.64 R206, [R1+0x4f8] ;  /* 0x0004f80001ce7983 */ /* 0x000f280000300a00 */
[----:B------:R-:W-:Y:S04]  /*185d0*/  STL.64 [R1+0x1708], R176 ;  /* 0x001708b001007387 */ /* 0x000fe80000100a00 */
[----:B------:R-:W4:Y:S04]  /*185e0*/  LDL.LU.64 R190, [R1+0x478] ;  /* 0x0004780001be7983 */ /* 0x000f280000300a00 */
[----:B------:R-:W4:Y:S04]  /*185f0*/  LDL.LU.64 R174, [R1+0x810] ;  /* 0x0008100001ae7983 */ /* 0x000f280000300a00 */
[----:B------:R-:W4:Y:S04]  /*18600*/  LDL.LU.64 R162, [R1+0x808] ;  /* 0x0008080001a27983 */ /* 0x000f280000300a00 */
[----:B------:R-:W-:Y:S04]  /*18610*/  STL.64 [R1+0x1728], R160 ;  /* 0x001728a001007387 */ /* 0x000fe80000100a00 */
[----:B------:R-:W-:Y:S04]  /*18620*/  STL.64 [R1+0x1740], R144 ;  /* 0x0017409001007387 */ /* 0x000fe80000100a00 */
[----:B------:R-:W-:Y:S01]  /*18630*/  STL.64 [R1+0x1758], R128 ;  /* 0x0017588001007387 */ /* 0x000fe20000100a00 */
[----:B------:R-:W-:-:S03]  /*18640*/  IMAD.WIDE R96, R5, 0x4, R10 ;  /* 0x0000000405607825 */ /* 0x000fc600078e020a */
[----:B------:R-:W4:Y:S01]  /*18650*/  LDL.LU.64 R130, [R1+0x800] ;  /* 0x0008000001827983 */ /* 0x000f220000300a00 */
[----:B------:R-:W-:-:S03]  /*18660*/  IMAD.WIDE R248, R3, 0x4, R48 ;  /* 0x0000000403f87825 */ /* 0x000fc600078e0230 */
[----:B------:R-:W4:Y:S04]  /*18670*/  LDL.LU.64 R114, [R1+0x7f0] ;  /* 0x0007f00001727983 */ /* 0x000f280000300a00 */
[----:B------:R-:W4:Y:S04]  /*18680*/  LDL.LU.64 R98, [R1+0x7e8] ;  /* 0x0007e80001627983 */ /* 0x000f280000300a00 */
[----:B------:R-:W-:Y:S04]  /*18690*/  STL.64 [R1+0x1778], R112 ;  /* 0x0017787001007387 */ /* 0x000fe80000100a00 */
[----:B------:R-:W4:Y:S01]  /*186a0*/  LDL.LU.64 R66, [R1+0x7e0] ;  /* 0x0007e00001427983 */ /* 0x000f220000300a00 */
[----:B------:R-:W-:-:S03]  /*186b0*/  IMAD.WIDE R80, R5, 0x4, R26 ;  /* 0x0000000405507825 */ /* 0x000fc600078e021a */
[----:B------:R-:W4:Y:S04]  /*186c0*/  LDL.LU.64 R50, [R1+0x7d0] ;  /* 0x0007d00001327983 */ /* 0x000f280000300a00 */
[----:B------:R-:W4:Y:S04]  /*186d0*/  LDL.LU.64 R32, [R1+0x7c8] ;  /* 0x0007c80001207983 */ /* 0x000f280000300a00 */
[----:B------:R-:W4:Y:S04]  /*186e0*/  LDL.LU.64 R250, [R1+0x7c0] ;  /* 0x0007c00001fa7983 */ /* 0x000f280000300a00 */
[----:B------:R-:W-:Y:S04]  /*186f0*/  STL.64 [R1+0x1798], R96 ;  /* 0x0017986001007387 */ /* 0x000fe80000100a00 */
[----:B------:R1:W-:Y:S04]  /*18700*/  STL.64 [R1+0x3d0], R248 ;  /* 0x0003d0f801007387 */ /* 0x0003e80000100a00 */
[----:B------:R-:W4:Y:S04]  /*18710*/  LDL.LU.64 R224, [R1+0x7b0] ;  /* 0x0007b00001e07983 */ /* 0x000f280000300a00 */
[----:B------:R-:W4:Y:S04]  /*18720*/  LDL.LU.64 R208, [R1+0x7a8] ;  /* 0x0007a80001d07983 */ /* 0x000f280000300a00 */
[----:B------:R-:W4:Y:S04]  /*18730*/  LDL.LU.64 R64, [R1+0x7a0] ;  /* 0x0007a00001407983 */ /* 0x000f280000300a00 */
[----:B------:R-:W-:Y:S01]  /*18740*/  STL.64 [R1+0x17c0], R80 ;  /* 0x0017c05001007387 */ /* 0x000fe20000100a00 */
[----:B------:R-:W-:-:S03]  /*18750*/  IMAD.WIDE R44, R5, 0x4, R44 ;  /* 0x00000004052c7825 */ /* 0x000fc600078e022c */
[----:B------:R-:W-:Y:S01]  /*18760*/  LDGSTS.E [R242+0x15600], desc[UR58][R248.64], !P0 ;  /* 0x15600000f8f27fae */ /* 0x000fe2000c12187a */
[----:B--2---:R-:W-:-:S05]  /*18770*/  IMAD.WIDE R210, R3, 0x4, R30 ;  /* 0x0000000403d27825 */ /* 0x004fca00078e021e */
[----:B------:R-:W-:Y:S04]  /*18780*/  STL.64 [R1+0x7f8], R210 ;  /* 0x0007f8d201007387 */ /* 0x000fe80000100a00 */
[----:B------:R-:W2:Y:S04]  /*18790*/  LDL.LU.64 R48, [R1+0x4f0] ;  /* 0x0004f00001307983 */ /* 0x000ea80000300a00 */
[----:B------:R-:W2:Y:S01]  /*187a0*/  LDL.LU.64 R30, [R1+0x4e8] ;  /* 0x0004e800011e7983 */ /* 0x000ea20000300a00 */
[----:B---3--:R-:W-:-:S03]  /*187b0*/  IMAD.WIDE R146, R3, 0x4, R14 ;  /* 0x0000000403927825 */ /* 0x008fc600078e020e */
[----:B------:R-:W3:Y:S04]  /*187c0*/  LDL.LU.64 R14, [R1+0x4e0] ;  /* 0x0004e000010e7983 */ /* 0x000ee80000300a00 */
[----:B------:R-:W-:Y:S01]  /*187d0*/  STL.64 [R1+0x818], R146 ;  /* 0x0008189201007387 */ /* 0x000fe20000100a00 */
[----:B----4-:R-:W-:-:S04]  /*187e0*/  IMAD.WIDE R82, R3, 0x4, R222 ;  /* 0x0000000403527825 */ /* 0x010fc800078e02de */
[C---:B------:R-:W-:Y:S02]  /*187f0*/  IMAD.WIDE R16, R3.reuse, 0x4, R206 ;  /* 0x0000000403107825 */ /* 0x040fe400078e02ce */
[----:B------:R-:W4:Y:S02]  /*18800*/  LDL.LU.64 R206, [R1+0x470] ;  /* 0x0004700001ce7983 */ /* 0x000f240000300a00 */
[C---:B------:R-:W-:Y:S02]  /*18810*/  IMAD.WIDE R222, R3.reuse, 0x4, R190 ;  /* 0x0000000403de7825 */ /* 0x040fe400078e02be */
[----:B------:R-:W4:Y:S02]  /*18820*/  LDL.LU.64 R190, [R1+0x468] ;  /* 0x0004680001be7983 */ /* 0x000f240000300a00 */
[C---:B------:R-:W-:Y:S02]  /*18830*/  IMAD.WIDE R10, R3.reuse, 0x4, R174 ;  /* 0x00000004030a7825 */ /* 0x040fe400078e02ae */
[----:B------:R-:W4:Y:S02]  /*18840*/  LDL.LU.64 R174, [R1+0x460] ;  /* 0x0004600001ae7983 */ /* 0x000f240000300a00 */
[----:B------:R-:W-:-:S02]  /*18850*/  IMAD.WIDE R26, R3, 0x4, R162 ;  /* 0x00000004031a7825 */ /* 0x000fc400078e02a2 */
[----:B------:R-:W-:Y:S04]  /*18860*/  STL.64 [R1+0x830], R82 ;  /* 0x0008305201007387 */ /* 0x000fe80000100a00 */
[----:B------:R-:W-:Y:S04]  /*18870*/  STL.64 [R1+0xb38], R16 ;  /* 0x000b381001007387 */ /* 0x000fe80000100a00 */
[----:B------:R-:W-:Y:S01]  /*18880*/  STL.64 [R1+0xc28], R222 ;  /* 0x000c28de01007387 */ /* 0x000fe20000100a00 */
[----:B------:R-:W-:-:S03]  /*18890*/  IMAD.WIDE R60, R5, 0x4, R60 ;  /* 0x00000004053c7825 */ /* 0x000fc600078e023c */
[----:B------:R-:W-:Y:S01]  /*188a0*/  LDGSTS.E [R242+0x15680], desc[UR58][R10.64], !P0 ;  /* 0x156800000af27fae */ /* 0x000fe2000c12187a */
[----:B------:R-:W-:-:S03]  /*188b0*/  IMAD.WIDE R226, R3, 0x4, R130 ;  /* 0x0000000403e27825 */ /* 0x000fc600078e0282 */
[----:B------:R-:W-:Y:S01]  /*188c0*/  LDGSTS.E [R242+0x15700], desc[UR58][R26.64], !P0 ;  /* 0x157000001af27fae */ /* 0x000fe2000c12187a */
[----:B------:R-:W-:-:S04]  /*188d0*/  IMAD.WIDE R194, R3, 0x4, R114 ;  /* 0x0000000403c27825 */ /* 0x000fc800078e0272 */
[C---:B------:R-:W-:Y:S01]  /*188e0*/  IMAD.WIDE R178, R3.reuse, 0x4, R98 ;  /* 0x0000000403b27825 */ /* 0x040fe200078e0262 */
[----:B------:R1:W-:Y:S04]  /*188f0*/  STL.64 [R1+0x390], R226 ;  /* 0x000390e201007387 */ /* 0x0003e80000100a00 */
[----:B------:R1:W-:Y:S01]  /*18900*/  STL.64 [R1+0x410], R194 ;  /* 0x000410c201007387 */ /* 0x0003e20000100a00 */
[----:B------:R-:W-:-:S03]  /*18910*/  IMAD.WIDE R162, R3, 0x4, R66 ;  /* 0x0000000403a27825 */ /* 0x000fc600078e0242 */
[----:B------:R1:W-:Y:S01]  /*18920*/  STL.64 [R1+0x450], R178 ;  /* 0x000450b201007387 */ /* 0x0003e20000100a00 */
[----:B------:R-:W-:-:S03]  /*18930*/  IMAD.WIDE R130, R3, 0x4, R50 ;  /* 0x0000000403827825 */ /* 0x000fc600078e0232 */
[----:B------:R1:W-:Y:S01]  /*18940*/  STL.64 [R1+0x478], R162 ;  /* 0x000478a201007387 */ /* 0x0003e20000100a00 */
[----:B------:R-:W-:-:S03]  /*18950*/  IMAD.WIDE R114, R3, 0x4, R32 ;  /* 0x0000000403727825 */ /* 0x000fc600078e0220 */
[----:B------:R1:W-:Y:S01]  /*18960*/  STL.64 [R1+0x7e0], R130 ;  /* 0x0007e08201007387 */ /* 0x0003e20000100a00 */
[----:B------:R-:W-:-:S03]  /*18970*/  IMAD.WIDE R98, R3, 0x4, R250 ;  /* 0x0000000403627825 */ /* 0x000fc600078e02fa */
[----:B------:R1:W-:Y:S04]  /*18980*/  STL.64 [R1+0x7e8], R114 ;  /* 0x0007e87201007387 */ /* 0x0003e80000100a00 */
[----:B------:R1:W-:Y:S01]  /*18990*/  STL.64 [R1+0x7f0], R98 ;  /* 0x0007f06201007387 */ /* 0x0003e20000100a00 */
[----:B------:R-:W-:-:S03]  /*189a0*/  IMAD.WIDE R76, R5, 0x4, R76 ;  /* 0x00000004054c7825 */ /* 0x000fc600078e024c */
[----:B------:R-:W-:Y:S01]  /*189b0*/  LDGSTS.E [R242+0x15780], desc[UR58][R226.64], !P0 ;  /* 0x15780000e2f27fae */ /* 0x000fe2000c12187a */
[----:B------:R-:W-:-:S03]  /*189c0*/  IMAD.WIDE R66, R3, 0x4, R224 ;  /* 0x0000000403427825 */ /* 0x000fc600078e02e0 */
[----:B------:R-:W-:Y:S01]  /*189d0*/  LDGSTS.E [R242+0x15e00], desc[UR58][R210.64], !P1 ;  /* 0x15e00000d2f27fae */ /* 0x000fe2000c92187a */
[----:B------:R-:W-:-:S03]  /*189e0*/  IMAD.WIDE R50, R3, 0x4, R208 ;  /* 0x0000000403327825 */ /* 0x000fc600078e02d0 */
[----:B------:R1:W-:Y:S01]  /*189f0*/  STL.64 [R1+0x810], R66 ;  /* 0x0008104201007387 */ /* 0x0003e20000100a00 */
[----:B------:R-:W-:-:S03]  /*18a00*/  IMAD.WIDE R32, R3, 0x4, R64 ;  /* 0x0000000403207825 */ /* 0x000fc600078e0240 */
[----:B------:R1:W-:Y:S04]  /*18a10*/  STL.64 [R1+0x820], R50 ;  /* 0x0008203201007387 */ /* 0x0003e80000100a00 */
[----:B------:R1:W-:Y:S01]  /*18a20*/  STL.64 [R1+0x828], R32 ;  /* 0x0008282001007387 */ /* 0x0003e20000100a00 */
[----:B------:R-:W-:-:S04]  /*18a30*/  IMAD.WIDE R64, R5, 0x4, R92 ;  /* 0x0000000405407825 */ /* 0x000fc800078e025c */
[C---:B------:R-:W-:Y:S01]  /*18a40*/  IMAD.WIDE R156, R5.reuse, 0x4, R156 ;  /* 0x00000004059c7825 */ /* 0x040fe200078e029c */
[----:B------:R-:W-:Y:S03]  /*18a50*/  LDGSTS.E [R242+0x15e80], desc[UR58][R194.64], !P1 ;  /* 0x15e80000c2f27fae */ /* 0x000fe6000c92187a */
[C---:B------:R-:W-:Y:S01]  /*18a60*/  IMAD.WIDE R172, R5.reuse, 0x4, R172 ;  /* 0x0000000405ac7825 */ /* 0x040fe200078e02ac */
[----:B------:R-:W-:Y:S03]  /*18a70*/  LDGSTS.E [R242+0x15f00], desc[UR58][R178.64], !P1 ;  /* 0x15f00000b2f27fae */ /* 0x000fe6000c92187a */
[----:B------:R-:W-:-:S04]  /*18a80*/  IMAD.WIDE R188, R5, 0x4, R188 ;  /* 0x0000000405bc7825 */ /* 0x000fc800078e02bc */
[C---:B------:R-:W-:Y:S01]  /*18a90*/  IMAD.WIDE R204, R5.reuse, 0x4, R204 ;  /* 0x0000000405cc7825 */ /* 0x040fe200078e02cc */
[----:B------:R-:W-:Y:S01]  /*18aa0*/  ISETP.GE.U32.AND P6, PT, R4, 0x7fffffa1, PT ;  /* 0x7fffffa10400780c */ /* 0x000fe20003fc6070 */
[----:B------:R-:W-:Y:S01]  /*18ab0*/  LDGSTS.E [R242+0x15f80], desc[UR58][R162.64], !P1 ;  /* 0x15f80000a2f27fae */ /* 0x000fe2000c92187a */
[----:B------:R-:W1:Y:S01]  /*18ac0*/  LDC R4, c[0x0][0x230] ;  /* 0x00008c00ff047b82 */ /* 0x000e620000000800 */
[----:B------:R-:W-:Y:S02]  /*18ad0*/  IMAD.WIDE R220, R5, 0x4, R220 ;  /* 0x0000000405dc7825 */ /* 0x000fe400078e02dc */
[----:B------:R-:W-:Y:S04]  /*18ae0*/  LDGSTS.E [R242+0x16600], desc[UR58][R146.64], !P2 ;  /* 0x1660000092f27fae */ /* 0x000fe8000d12187a */
[----:B------:R-:W-:Y:S04]  /*18af0*/  LDGSTS.E [R242+0x16680], desc[UR58][R130.64], !P2 ;  /* 0x1668000082f27fae */ /* 0x000fe8000d12187a */
[----:B------:R-:W-:Y:S04]  /*18b00*/  LDGSTS.E [R242+0x16700], desc[UR58][R114.64], !P2 ;  /* 0x1670000072f27fae */ /* 0x000fe8000d12187a */
[----:B------:R-:W-:Y:S04]  /*18b10*/  LDGSTS.E [R242+0x16780], desc[UR58][R98.64], !P2 ;  /* 0x1678000062f27fae */ /* 0x000fe8000d12187a */
[----:B------:R-:W-:Y:S04]  /*18b20*/  LDGSTS.E [R242+0x16e00], desc[UR58][R82.64], !P4 ;  /* 0x16e0000052f27fae */ /* 0x000fe8000e12187a */
[----:B------:R-:W-:Y:S04]  /*18b30*/  LDGSTS.E [R242+0x16e80], desc[UR58][R66.64], !P4 ;  /* 0x16e8000042f27fae */ /* 0x000fe8000e12187a */
[----:B------:R-:W-:Y:S04]  /*18b40*/  LDGSTS.E [R242+0x16f00], desc[UR58][R50.64], !P4 ;  /* 0x16f0000032f27fae */ /* 0x000fe8000e12187a */
[----:B------:R-:W-:Y:S04]  /*18b50*/  LDGSTS.E [R242+0x16f80], desc[UR58][R32.64], !P4 ;  /* 0x16f8000020f27fae */ /* 0x000fe8000e12187a */
[----:B------:R-:W-:Y:S01]  /*18b60*/  LDGSTS.E [R242+0x17600], desc[UR58][R16.64], !P5 ;  /* 0x1760000010f27fae */ /* 0x000fe2000e92187a */
[----:B--2---:R-:W-:-:S04]  /*18b70*/  IMAD.WIDE R250, R3, 0x4, R48 ;  /* 0x0000000403fa7825 */ /* 0x004fc800078e0230 */
[----:B------:R-:W-:Y:S01]  /*18b80*/  IMAD.WIDE R224, R3, 0x4, R30 ;  /* 0x0000000403e07825 */ /* 0x000fe200078e021e */
[----:B------:R2:W-:Y:S04]  /*18b90*/  STL.64 [R1+0x838], R250 ;  /* 0x000838fa01007387 */ /* 0x0005e80000100a00 */
[----:B------:R2:W-:Y:S01]  /*18ba0*/  STL.64 [R1+0x4e8], R224 ;  /* 0x0004e8e001007387 */ /* 0x0005e20000100a00 */
[----:B------:R-:W-:-:S03]  /*18bb0*/  IMAD.WIDE R48, R5, 0x4, R108 ;  /* 0x0000000405307825 */ /* 0x000fc600078e026c */
[----:B------:R-:W-:Y:S01]  /*18bc0*/  LDGSTS.E [R242+0x17680], desc[UR58][R250.64], !P5 ;  /* 0x17680000faf27fae */ /* 0x000fe2000e92187a */
[----:B------:R-:W-:-:S03]  /*18bd0*/  IMAD.WIDE R30, R5, 0x4, R124 ;  /* 0x00000004051e7825 */ /* 0x000fc600078e027c */
[----:B------:R-:W-:Y:S01]  /*18be0*/  LDGSTS.E [R242+0x17700], desc[UR58][R224.64], !P5 ;  /* 0x17700000e0f27fae */ /* 0x000fe2000e92187a */
[----:B---3--:R-:W-:-:S05]  /*18bf0*/  IMAD.WIDE R208, R3, 0x4, R14 ;  /* 0x0000000403d07825 */ /* 0x008fca00078e020e */
[----:B------:R3:W-:Y:S01]  /*18c00*/  STL.64 [R1+0x4e0], R208 ;  /* 0x0004e0d001007387 */ /* 0x0007e20000100a00 */
[----:B------:R-:W-:-:S03]  /*18c10*/  IMAD.WIDE R14, R5, 0x4, R140 ;  /* 0x00000004050e7825 */ /* 0x000fc600078e028c */
[----:B------:R-:W-:Y:S04]  /*18c20*/  LDGSTS.E [R242+0x17780], desc[UR58][R208.64], !P5 ;  /* 0x17780000d0f27fae */ /* 0x000fe8000e92187a */
[----:B------:R3:W-:Y:S01]  /*18c30*/  LDGSTS.E [R242+0x17e00], desc[UR58][R222.64], !P6 ;  /* 0x17e00000def27fae */ /* 0x0007e2000f12187a */
[----:B----4-:R-:W-:-:S04]  /*18c40*/  IMAD.WIDE R206, R3, 0x4, R206 ;  /* 0x0000000403ce7825 */ /* 0x010fc800078e02ce */
[C---:B------:R-:W-:Y:S01]  /*18c50*/  IMAD.WIDE R190, R3.reuse, 0x4, R190 ;  /* 0x0000000403be7825 */ /* 0x040fe200078e02be */
[----:B------:R4:W-:Y:S03]  /*18c60*/  STL.64 [R1+0x470], R206 ;  /* 0x000470ce01007387 */ /* 0x0009e60000100a00 */
[----:B------:R-:W-:Y:S01]  /*18c70*/  IMAD.WIDE R174, R3, 0x4, R174 ;  /* 0x0000000403ae7825 */ /* 0x000fe200078e02ae */
[----:B------:R4:W-:Y:S04]  /*18c80*/  STL.64 [R1+0x468], R190 ;  /* 0x000468be01007387 */ /* 0x0009e80000100a00 */
[----:B------:R4:W-:Y:S04]  /*18c90*/  STL.64 [R1+0x460], R174 ;  /* 0x000460ae01007387 */ /* 0x0009e80000100a00 */
[----:B------:R-:W-:Y:S04]  /*18ca0*/  STL.64 [R1+0x1768], R44 ;  /* 0x0017682c01007387 */ /* 0x000fe80000100a00 */
[----:B------:R-:W-:Y:S04]  /*18cb0*/  STL.64 [R1+0x1788], R60 ;  /* 0x0017883c01007387 */ /* 0x000fe80000100a00 */
[----:B------:R-:W-:Y:S04]  /*18cc0*/  STL.64 [R1+0x17b0], R76 ;  /* 0x0017b04c01007387 */ /* 0x000fe80000100a00 */
[----:B------:R4:W-:Y:S04]  /*18cd0*/  STL.64 [R1+0x17c8], R64 ;  /* 0x0017c84001007387 */ /* 0x0009e80000100a00 */
[----:B------:R4:W-:Y:S04]  /*18ce0*/  STL.64 [R1+0x17d0], R48 ;  /* 0x0017d03001007387 */ /* 0x0009e80000100a00 */
[----:B------:R4:W-:Y:S04]  /*18cf0*/  STL.64 [R1+0x17d8], R30 ;  /* 0x0017d81e01007387 */ /* 0x0009e80000100a00 */
[----:B------:R4:W-:Y:S04]  /*18d00*/  STL.64 [R1+0x1860], R14 ;  /* 0x0018600e01007387 */ /* 0x0009e80000100a00 */
[----:B------:R4:W-:Y:S04]  /*18d10*/  STL.64 [R1+0x1868], R156 ;  /* 0x0018689c01007387 */ /* 0x0009e80000100a00 */
[----:B------:R-:W-:Y:S04]  /*18d20*/  STL.64 [R1+0x18f8], R172 ;  /* 0x0018f8ac01007387 */ /* 0x000fe80000100a00 */
[----:B-1----:R-:W4:Y:S04]  /*18d30*/  LDL.LU.64 R248, [R1+0x2588] ;  /* 0x0025880001f87983 */ /* 0x002f280000300a00 */
[----:B------:R-:W-:Y:S04]  /*18d40*/  STL.64 [R1+0x1900], R188 ;  /* 0x001900bc01007387 */ /* 0x000fe80000100a00 */
[----:B------:R-:W-:Y:S04]  /*18d50*/  STL.64 [R1+0x1998], R204 ;  /* 0x001998cc01007387 */ /* 0x000fe80000100a00 */
[----:B------:R1:W-:Y:S04]  /*18d60*/  STL.64 [R1+0x1a30], R220 ;  /* 0x001a30dc01007387 */ /* 0x0003e80000100a00 */
[----:B------:R-:W4:Y:S04]  /*18d70*/  LDL.LU.64 R226, [R1+0x2580] ;  /* 0x0025800001e27983 */ /* 0x000f280000300a00 */
        /* <DEDUP_REMOVED lines=11> */
[----:B------:R1:W-:Y:S04]  /*18e30*/  LDGSTS.E [R242+0x17e80], desc[UR58][R206.64], !P6 ;  /* 0x17e80000cef27fae */ /* 0x0003e8000f12187a */
[----:B------:R-:W4:Y:S04]  /*18e40*/  LDL.LU.64 R32, [R1+0x2520] ;  /* 0x0025200001207983 */ /* 0x000f280000300a00 */
[----:B------:R1:W-:Y:S04]  /*18e50*/  LDGSTS.E [R242+0x17f00], desc[UR58][R190.64], !P6 ;  /* 0x17f00000bef27fae */ /* 0x0003e8000f12187a */
[----:B------:R-:W4:Y:S04]  /*18e60*/  LDL.LU.64 R16, [R1+0x2518] ;  /* 0x0025180001107983 */ /* 0x000f280000300a00 */
[----:B------:R-:W-:Y:S04]  /*18e70*/  LDGSTS.E [R242+0x17f80], desc[UR58][R174.64], !P6 ;  /* 0x17f80000aef27fae */ /* 0x000fe8000f12187a */
[----:B--2---:R-:W2:Y:S04]  /*18e80*/  LDL.LU.64 R250, [R1+0x2510] ;  /* 0x0025100001fa7983 */ /* 0x004ea80000300a00 */
[----:B------:R-:W0:Y:S04]  /*18e90*/  LDGDEPBAR ;  /* 0x00000000000079af */ /* 0x000e280000000000 */
[----:B------:R-:W2:Y:S04]  /*18ea0*/  LDL.LU.64 R224, [R1+0x2508] ;  /* 0x0025080001e07983 */ /* 0x000ea80000300a00 */
[----:B------:R-:W-:Y:S04]  /*18eb0*/  LDGSTS.E [R0+0x8000], desc[UR58][R158.64], P3 ;  /* 0x080000009e007fae */ /* 0x000fe8000992187a */
[----:B---3--:R-:W3:Y:S04]  /*18ec0*/  LDL.LU.64 R208, [R1+0x2500] ;  /* 0x0025000001d07983 */ /* 0x008ee80000300a00 */
[----:B------:R-:W-:Y:S04]  /*18ed0*/  LDGSTS.E [R0+0x8400], desc[UR58][R142.64], P3 ;  /* 0x084000008e007fae */ /* 0x000fe8000992187a */
[----:B------:R-:W2:Y:S04]  /*18ee0*/  LDL.LU.64 R222, [R1+0x24f8] ;  /* 0x0024f80001de7983 */ /* 0x000ea80000300a00 */
[----:B------:R-:W-:Y:S04]  /*18ef0*/  LDGSTS.E [R0+0x8800], desc[UR58][R126.64], P3 ;  /* 0x088000007e007fae */ /* 0x000fe8000992187a */
[----:B----4-:R-:W1:Y:S04]  /*18f00*/  LDL.LU.64 R206, [R1+0x24f0] ;  /* 0x0024f00001ce7983 */ /* 0x010e680000300a00 */
[----:B------:R-:W-:Y:S04]  /*18f10*/  LDGSTS.E [R0+0x8c00], desc[UR58][R110.64], P3 ;  /* 0x08c000006e007fae */ /* 0x000fe8000992187a */
[----:B------:R-:W4:Y:S04]  /*18f20*/  LDL.LU.64 R190, [R1+0x24e8] ;  /* 0x0024e80001be7983 */ /* 0x000f280000300a00 */
[----:B------:R4:W-:Y:S04]  /*18f30*/  LDGSTS.E [R0+0x9000], desc[UR58][R94.64], P3 ;  /* 0x090000005e007fae */ /* 0x0009e8000992187a */
[----:B------:R-:W3:Y:S04]  /*18f40*/  LDL.LU.64 R174, [R1+0x24e0] ;  /* 0x0024e00001ae7983 */ /* 0x000ee80000300a00 */
[----:B------:R4:W-:Y:S04]  /*18f50*/  LDGSTS.E [R0+0x9400], desc[UR58][R78.64], P3 ;  /* 0x094000004e007fae */ /* 0x0009e8000992187a */
[----:B------:R-:W3:Y:S04]  /*18f60*/  LDL.LU.64 R158, [R1+0x24d8] ;  /* 0x0024d800019e7983 */ /* 0x000ee80000300a00 */
[----:B------:R-:W-:Y:S04]  /*18f70*/  LDGSTS.E [R0+0x9800], desc[UR58][R62.64], P3 ;  /* 0x098000003e007fae */ /* 0x000fe8000992187a */
        /* <DEDUP_REMOVED lines=18> */
[----:B------:R-:W-:Y:S04]  /*190a0*/  LDGSTS.E [R0+0xc000], desc[UR58][R128.64], P3 ;  /* 0x0c00000080007fae */ /* 0x000fe8000992187a */
[----:B------:R-:W3:Y:S04]  /*190b0*/  LDL.LU.64 R192, [R1+0x448] ;  /* 0x0004480001c07983 */ /* 0x000ee80000300a00 */
[----:B------:R-:W-:Y:S04]  /*190c0*/  LDGSTS.E [R0+0xc400], desc[UR58][R112.64], P3 ;  /* 0x0c40000070007fae */ /* 0x000fe8000992187a */
[----:B------:R-:W3:Y:S04]  /*190d0*/  LDL.LU.64 R176, [R1+0x408] ;  /* 0x0004080001b07983 */ /* 0x000ee80000300a00 */
[----:B------:R-:W-:Y:S04]  /*190e0*/  LDGSTS.E [R0+0xc800], desc[UR58][R96.64], P3 ;  /* 0x0c80000060007fae */ /* 0x000fe8000992187a */
[----:B------:R-:W3:Y:S04]  /*190f0*/  LDL.LU.64 R160, [R1+0x3c8] ;  /* 0x0003c80001a07983 */ /* 0x000ee80000300a00 */
        /* <DEDUP_REMOVED lines=11> */
[----:B------:R-:W-:Y:S04]  /*191b0*/  LDGSTS.E [R0+0xe400], desc[UR58][R30.64], P3 ;  /* 0x0e4000001e007fae */ /* 0x000fe8000992187a */
[----:B------:R-:W3:Y:S04]  /*191c0*/  LDL.LU.64 R64, [R1+0x248] ;  /* 0x0002480001407983 */ /* 0x000ee80000300a00 */
[----:B------:R-:W3:Y:S04]  /*191d0*/  LDL.LU.64 R48, [R1+0x208] ;  /* 0x0002080001307983 */ /* 0x000ee80000300a00 */
[----:B------:R-:W3:Y:S04]  /*191e0*/  LDL.LU.64 R30, [R1+0x1c8] ;  /* 0x0001c800011e7983 */ /* 0x000ee80000300a00 */
[----:B------:R-:W-:Y:S04]  /*191f0*/  LDGSTS.E [R0+0xe800], desc[UR58][R14.64], P3 ;  /* 0x0e8000000e007fae */ /* 0x000fe8000992187a */
[----:B------:R3:W-:Y:S04]  /*19200*/  LDGSTS.E [R0+0xec00], desc[UR58][R156.64], P3 ;  /* 0x0ec000009c007fae */ /* 0x0007e8000992187a */
[----:B------:R-:W-:Y:S04]  /*19210*/  LDGSTS.E [R0+0xf000], desc[UR58][R172.64], P3 ;  /* 0x0f000000ac007fae */ /* 0x000fe8000992187a */
[----:B------:R-:W3:Y:S04]  /*19220*/  LDL.LU.64 R14, [R1+0x188] ;  /* 0x00018800010e7983 */ /* 0x000ee80000300a00 */
[----:B------:R-:W3:Y:S04]  /*19230*/  LDL.LU.64 R238, [R1+0x148] ;  /* 0x0001480001ee7983 */ /* 0x000ee80000300a00 */
[----:B------:R-:W3:Y:S04]  /*19240*/  LDL.LU.64 R236, [R1+0x108] ;  /* 0x0001080001ec7983 */ /* 0x000ee80000300a00 */
[----:B------:R-:W3:Y:S04]  /*19250*/  LDL.LU.64 R92, [R1+0xc8] ;  /* 0x0000c800015c7983 */ /* 0x000ee80000300a00 */
[----:B------:R-:W3:Y:S04]  /*19260*/  LDL.LU.64 R76, [R1+0x88] ;  /* 0x00008800014c7983 */ /* 0x000ee80000300a00 */
[----:B------:R-:W3:Y:S04]  /*19270*/  LDL.LU.64 R60, [R1+0x48] ;  /* 0x00004800013c7983 */ /* 0x000ee80000300a00 */
[----:B------:R-:W3:Y:S04]  /*19280*/  LDL.LU.64 R44, [R1+0x8] ;  /* 0x00000800012c7983 */ /* 0x000ee80000300a00 */
[----:B------:R-:W-:Y:S04]  /*19290*/  LDGSTS.E [R0+0xf400], desc[UR58][R188.64], P3 ;  /* 0x0f400000bc007fae */ /* 0x000fe8000992187a */
[----:B------:R-:W-:Y:S04]  /*192a0*/  LDGSTS.E [R0+0xf800], desc[UR58][R204.64], P3 ;  /* 0x0f800000cc007fae */ /* 0x000fe8000992187a */
[----:B------:R3:W-:Y:S01]  /*192b0*/  LDGSTS.E [R0+0xfc00], desc[UR58][R220.64], P3 ;  /* 0x0fc00000dc007fae */ /* 0x0007e2000992187a */
[----:B--2---:R-:W-:-:S04]  /*192c0*/  IMAD.WIDE R222, R5, 0x4, R222 ;  /* 0x0000000405de7825 */ /* 0x004fc800078e02de */
[----:B-1----:R-:W-:-:S04]  /*192d0*/  IMAD.WIDE R206, R5, 0x4, R206 ;  /* 0x0000000405ce7825 */ /* 0x002fc800078e02ce */
[----:B----4-:R-:W-:-:S04]  /*192e0*/  IMAD.WIDE R190, R5, 0x4, R190 ;  /* 0x0000000405be7825 */ /* 0x010fc800078e02be */
[----:B---3--:R-:W-:-:S04]  /*192f0*/  IMAD.WIDE R108, R5, 0x4, R110 ;  /* 0x00000004056c7825 */ /* 0x008fc800078e026e */
[----:B------:R-:W-:-:S04]  /*19300*/  IMAD.WIDE R94, R5, 0x4, R94 ;  /* 0x00000004055e7825 */ /* 0x000fc800078e025e */
[----:B------:R-:W-:-:S04]  /*19310*/  IMAD.WIDE R78, R5, 0x4, R78 ;  /* 0x00000004054e7825 */ /* 0x000fc800078e024e */
[----:B------:R-:W-:-:S04]  /*19320*/  IMAD.WIDE R124, R5, 0x4, R62 ;  /* 0x00000004057c7825 */ /* 0x000fc800078e023e */
[----:B------:R-:W-:-:S04]  /*19330*/  IMAD.WIDE R140, R5, 0x4, R46 ;  /* 0x00000004058c7825 */ /* 0x000fc800078e022e */
[----:B------:R-:W-:-:S04]  /*19340*/  IMAD.WIDE R156, R5, 0x4, R28 ;  /* 0x00000004059c7825 */ /* 0x000fc800078e021c */
[----:B------:R-:W-:-:S04]  /*19350*/  IMAD.WIDE R192, R5, 0x4, R192 ;  /* 0x0000000405c07825 */ /* 0x000fc800078e02c0 */
[C---:B------:R-:W-:Y:S01]  /*19360*/  IMAD.WIDE R176, R5.reuse, 0x4, R176 ;  /* 0x0000000405b07825 */ /* 0x040fe200078e02b0 */
[----:B------:R1:W-:Y:S03]  /*19370*/  STL.64 [R1+0x448], R192 ;  /* 0x000448c001007387 */ /* 0x0003e60000100a00 */
        /* <DEDUP_REMOVED lines=11> */
[----:B------:R4:W-:Y:S04]  /*19430*/  STL.64 [R1+0x13a8], R96 ;  /* 0x0013a86001007387 */ /* 0x0009e80000100a00 */
[----:B------:R4:W-:Y:S01]  /*19440*/  STL.64 [R1+0x1400], R80 ;  /* 0x0014005001007387 */ /* 0x0009e20000100a00 */
[----:B------:R-:W-:-:S03]  /*19450*/  IMAD.WIDE R12, R5, 0x4, R12 ;  /* 0x00000004050c7825 */ /* 0x000fc600078e020c */
[----:B------:R-:W-:Y:S04]  /*19460*/  LDGSTS.E [R2+0x8080], desc[UR58][R192.64], P3 ;  /* 0x08080000c0027fae */ /* 0x000fe8000992187a */
[----:B------:R-:W-:Y:S01]  /*19470*/  LDGSTS.E [R2+0x8480], desc[UR58][R176.64], P3 ;  /* 0x08480000b0027fae */ /* 0x000fe2000992187a */
[----:B------:R-:W-:-:S03]  /*19480*/  IMAD.WIDE R64, R5, 0x4, R64 ;  /* 0x0000000405407825 */ /* 0x000fc600078e0240 */
[----:B------:R-:W-:Y:S01]  /*19490*/  LDGSTS.E [R2+0x8880], desc[UR58][R160.64], P3 ;  /* 0x08880000a0027fae */ /* 0x000fe2000992187a */
[----:B------:R-:W-:-:S03]  /*194a0*/  IMAD.WIDE R48, R5, 0x4, R48 ;  /* 0x0000000405307825 */ /* 0x000fc600078e0230 */
[----:B------:R4:W-:Y:S01]  /*194b0*/  STL.64 [R1+0x1468], R64 ;  /* 0x0014684001007387 */ /* 0x0009e20000100a00 */
[----:B------:R-:W-:-:S03]  /*194c0*/  IMAD.WIDE R30, R5, 0x4, R30 ;  /* 0x00000004051e7825 */ /* 0x000fc600078e021e */
[----:B------:R4:W-:Y:S04]  /*194d0*/  STL.64 [R1+0x14c0], R48 ;  /* 0x0014c03001007387 */ /* 0x0009e80000100a00 */
[----:B------:R4:W-:Y:S04]  /*194e0*/  STL.64 [R1+0x1518], R30 ;  /* 0x0015181e01007387 */ /* 0x0009e80000100a00 */
[----:B------:R-:W-:Y:S04]  /*194f0*/  LDGSTS.E [R2+0x8c80], desc[UR58][R144.64], P3 ;  /* 0x08c8000090027fae */ /* 0x000fe8000992187a */
[----:B------:R-:W-:Y:S01]  /*19500*/  LDGSTS.E [R2+0x9080], desc[UR58][R128.64], P3 ;  /* 0x0908000080027fae */ /* 0x000fe2000992187a */
[----:B------:R-:W-:-:S03]  /*19510*/  IMAD.WIDE R14, R5, 0x4, R14 ;  /* 0x00000004050e7825 */ /* 0x000fc600078e020e */
[----:B------:R-:W-:Y:S01]  /*19520*/  LDGSTS.E [R2+0x9480], desc[UR58][R112.64], P3 ;  /* 0x0948000070027fae */ /* 0x000fe2000992187a */
[----:B------:R-:W-:-:S03]  /*19530*/  IMAD.WIDE R238, R5, 0x4, R238 ;  /* 0x0000000405ee7825 */ /* 0x000fc600078e02ee */
[----:B------:R4:W-:Y:S01]  /*19540*/  STL.64 [R1+0x1578], R14 ;  /* 0x0015780e01007387 */ /* 0x0009e20000100a00 */
[----:B------:R-:W-:-:S03]  /*19550*/  IMAD.WIDE R236, R5, 0x4, R236 ;  /* 0x0000000405ec7825 */ /* 0x000fc600078e02ec */
[----:B------:R-:W-:Y:S01]  /*19560*/  STL.64 [R1+0x15d0], R238 ;  /* 0x0015d0ee01007387 */ /* 0x000fe20000100a00 */
[----:B------:R-:W-:-:S03]  /*19570*/  IMAD.WIDE R220, R5, 0x4, R92 ;  /* 0x0000000405dc7825 */ /* 0x000fc600078e025c */
[----:B------:R-:W-:Y:S01]  /*19580*/  STL.64 [R1+0x15f8], R236 ;  /* 0x0015f8ec01007387 */ /* 0x000fe20000100a00 */
[----:B------:R-:W-:-:S03]  /*19590*/  IMAD.WIDE R204, R5, 0x4, R76 ;  /* 0x0000000405cc7825 */ /* 0x000fc600078e024c */
[----:B------:R4:W-:Y:S01]  /*195a0*/  STL.64 [R1+0x1620], R220 ;  /* 0x001620dc01007387 */ /* 0x0009e20000100a00 */
[----:B------:R-:W-:-:S03]  /*195b0*/  IMAD.WIDE R188, R5, 0x4, R60 ;  /* 0x0000000405bc7825 */ /* 0x000fc600078e023c */
[----:B------:R-:W-:Y:S01]  /*195c0*/  STL.64 [R1+0x1640], R204 ;  /* 0x001640cc01007387 */ /* 0x000fe20000100a00 */
[----:B------:R-:W-:-:S03]  /*195d0*/  IMAD.WIDE R172, R5, 0x4, R44 ;  /* 0x0000000405ac7825 */ /* 0x000fc600078e022c */
[----:B------:R-:W-:Y:S04]  /*195e0*/  STL.64 [R1+0x1668], R188 ;  /* 0x001668bc01007387 */ /* 0x000fe80000100a00 */
        /* <DEDUP_REMOVED lines=9> */
[----:B------:R-:W-:Y:S04]  /*19680*/  STL.64 [R1+0x1720], R78 ;  /* 0x0017204e01007387 */ /* 0x000fe80000100a00 */
[----:B------:R-:W-:Y:S04]  /*19690*/  STL.64 [R1+0x1738], R94 ;  /* 0x0017385e01007387 */ /* 0x000fe80000100a00 */
[----:B------:R4:W-:Y:S04]  /*196a0*/  STL.64 [R1+0x1750], R108 ;  /* 0x0017506c01007387 */ /* 0x0009e80000100a00 */
[----:B------:R4:W-:Y:S04]  /*196b0*/  STL.64 [R1+0x1770], R92 ;  /* 0x0017705c01007387 */ /* 0x0009e80000100a00 */
[----:B------:R4:W-:Y:S04]  /*196c0*/  STL.64 [R1+0x1790], R76 ;  /* 0x0017904c01007387 */ /* 0x0009e80000100a00 */
[----:B------:R4:W-:Y:S04]  /*196d0*/  STL.64 [R1+0x17b8], R60 ;  /* 0x0017b83c01007387 */ /* 0x0009e80000100a00 */
[----:B------:R4:W-:Y:S04]  /*196e0*/  STL.64 [R1+0x1850], R44 ;  /* 0x0018502c01007387 */ /* 0x0009e80000100a00 */
[----:B-1----:R-:W4:Y:S04]  /*196f0*/  LDL.LU.64 R192, [R1+0x2488] ;  /* 0x0024880001c07983 */ /* 0x002f280000300a00 */
[----:B------:R-:W-:Y:S04]  /*19700*/  STL.64 [R1+0x1858], R190 ;  /* 0x001858be01007387 */ /* 0x000fe80000100a00 */
[----:B--2---:R-:W2:Y:S04]  /*19710*/  LDL.LU.64 R176, [R1+0x2480] ;  /* 0x0024800001b07983 */ /* 0x004ea80000300a00 */
[----:B------:R-:W-:Y:S04]  /*19720*/  STL.64 [R1+0x18f0], R206 ;  /* 0x0018f0ce01007387 */ /* 0x000fe80000100a00 */
[----:B---3--:R-:W3:Y:S04]  /*19730*/  LDL.LU.64 R160, [R1+0x2478] ;  /* 0x0024780001a07983 */ /* 0x008ee80000300a00 */
[----:B------:R1:W-:Y:S04]  /*19740*/  STL.64 [R1+0x1990], R222 ;  /* 0x001990de01007387 */ /* 0x0003e80000100a00 */
[----:B----4-:R-:W4:Y:S04]  /*19750*/  LDL.LU.64 R144, [R1+0x2470] ;  /* 0x0024700001907983 */ /* 0x010f280000300a00 */
[----:B------:R-:W-:Y:S04]  /*19760*/  LDGSTS.E [R2+0x9880], desc[UR58][R96.64], P3 ;  /* 0x0988000060027fae */ /* 0x000fe8000992187a */
[----:B------:R-:W4:Y:S04]  /*19770*/  LDL.LU.64 R128, [R1+0x2468] ;  /* 0x0024680001807983 */ /* 0x000f280000300a00 */
        /* <DEDUP_REMOVED lines=15> */
[----:B------:R-:W-:Y:S04]  /*19870*/  LDGSTS.E [R2+0xbc80], desc[UR58][R204.64], P3 ;  /* 0x0bc80000cc027fae */ /* 0x000fe8000992187a */
[----:B------:R-:W4:Y:S04]  /*19880*/  LDL.LU.64 R62, [R1+0x440] ;  /* 0x00044000013e7983 */ /* 0x000f280000300a00 */
[----:B------:R-:W-:Y:S04]  /*19890*/  LDGSTS.E [R2+0xc080], desc[UR58][R188.64], P3 ;  /* 0x0c080000bc027fae */ /* 0x000fe8000992187a */
[----:B------:R-:W4:Y:S04]  /*198a0*/  LDL.LU.64 R46, [R1+0x400] ;  /* 0x00040000012e7983 */ /* 0x000f280000300a00 */
[----:B------:R-:W-:Y:S04]  /*198b0*/  LDGSTS.E [R2+0xc480], desc[UR58][R172.64], P3 ;  /* 0x0c480000ac027fae */ /* 0x000fe8000992187a */
[----:B------:R-:W1:Y:S04]  /*198c0*/  LDL.LU.64 R28, [R1+0x3c0] ;  /* 0x0003c000011c7983 */ /* 0x000e680000300a00 */
[----:B------:R-:W-:Y:S04]  /*198d0*/  LDGSTS.E [R2+0xc880], desc[UR58][R12.64], P3 ;  /* 0x0c8800000c027fae */ /* 0x000fe8000992187a */
[----:B------:R-:W4:Y:S04]  /*198e0*/  LDL.LU.64 R220, [R1+0x380] ;  /* 0x0003800001dc7983 */ /* 0x000f280000300a00 */
[----:B------:R-:W-:Y:S04]  /*198f0*/  LDGSTS.E [R2+0xcc80], desc[UR58][R156.64], P3 ;  /* 0x0cc800009c027fae */ /* 0x000fe8000992187a */
[----:B------:R-:W4:Y:S04]  /*19900*/  LDL.LU.64 R12, [R1+0x340] ;  /* 0x00034000010c7983 */ /* 0x000f280000300a00 */
[----:B------:R-:W4:Y:S04]  /*19910*/  LDL.LU.64 R204, [R1+0x300] ;  /* 0x0003000001cc7983 */ /* 0x000f280000300a00 */
[----:B------:R-:W4:Y:S04]  /*19920*/  LDL.LU.64 R188, [R1+0x2c0] ;  /* 0x0002c00001bc7983 */ /* 0x000f280000300a00 */
[----:B------:R-:W-:Y:S04]  /*19930*/  LDGSTS.E [R2+0xd080], desc[UR58][R140.64], P3 ;  /* 0x0d0800008c027fae */ /* 0x000fe8000992187a */
[----:B------:R-:W4:Y:S04]  /*19940*/  LDL.LU.64 R172, [R1+0x280] ;  /* 0x0002800001ac7983 */ /* 0x000f280000300a00 */
[----:B------:R-:W-:Y:S04]  /*19950*/  LDGSTS.E [R2+0xd480], desc[UR58][R124.64], P3 ;  /* 0x0d4800007c027fae */ /* 0x000fe8000992187a */
[----:B------:R-:W4:Y:S04]  /*19960*/  LDL.LU.64 R156, [R1+0x240] ;  /* 0x00024000019c7983 */ /* 0x000f280000300a00 */
[----:B------:R2:W-:Y:S04]  /*19970*/  LDGSTS.E [R2+0xd880], desc[UR58][R78.64], P3 ;  /* 0x0d8800004e027fae */ /* 0x0005e8000992187a */
[----:B------:R-:W4:Y:S04]  /*19980*/  LDL.LU.64 R140, [R1+0x200] ;  /* 0x00020000018c7983 */ /* 0x000f280000300a00 */
[----:B------:R2:W-:Y:S04]  /*19990*/  LDGSTS.E [R2+0xdc80], desc[UR58][R94.64], P3 ;  /* 0x0dc800005e027fae */ /* 0x0005e8000992187a */
[----:B------:R-:W4:Y:S04]  /*199a0*/  LDL.LU.64 R124, [R1+0x1c0] ;  /* 0x0001c000017c7983 */ /* 0x000f280000300a00 */
[----:B------:R-:W-:Y:S04]  /*199b0*/  LDGSTS.E [R2+0xe080], desc[UR58][R108.64], P3 ;  /* 0x0e0800006c027fae */ /* 0x000fe8000992187a */
[----:B------:R-:W-:Y:S04]  /*199c0*/  LDGSTS.E [R2+0xe480], desc[UR58][R92.64], P3 ;  /* 0x0e4800005c027fae */ /* 0x000fe8000992187a */
[----:B------:R-:W-:Y:S04]  /*199d0*/  LDGSTS.E [R2+0xe880], desc[UR58][R76.64], P3 ;  /* 0x0e8800004c027fae */ /* 0x000fe8000992187a */
[----:B------:R-:W4:Y:S04]  /*199e0*/  LDL.LU.64 R108, [R1+0x180] ;  /* 0x00018000016c7983 */ /* 0x000f280000300a00 */
[----:B------:R-:W4:Y:S04]  /*199f0*/  LDL.LU.64 R92, [R1+0x140] ;  /* 0x00014000015c7983 */ /* 0x000f280000300a00 */
[----:B------:R-:W4:Y:S04]  /*19a00*/  LDL.LU.64 R76, [R1+0x100] ;  /* 0x00010000014c7983 */ /* 0x000f280000300a00 */
[----:B------:R-:W-:Y:S04]  /*19a10*/  LDGSTS.E [R2+0xec80], desc[UR58][R60.64], P3 ;  /* 0x0ec800003c027fae */ /* 0x000fe8000992187a */
[----:B------:R-:W-:Y:S04]  /*19a20*/  LDGSTS.E [R2+0xf080], desc[UR58][R44.64], P3 ;  /* 0x0f0800002c027fae */ /* 0x000fe8000992187a */
[----:B------:R-:W-:Y:S04]  /*19a30*/  LDGSTS.E [R2+0xf480], desc[UR58][R190.64], P3 ;  /* 0x0f480000be027fae */ /* 0x000fe8000992187a */
[----:B------:R-:W4:Y:S04]  /*19a40*/  LDL.LU.64 R60, [R1+0xc0] ;  /* 0x0000c000013c7983 */ /* 0x000f280000300a00 */
[----:B------:R-:W4:Y:S04]  /*19a50*/  LDL.LU.64 R44, [R1+0x80] ;  /* 0x00008000012c7983 */ /* 0x000f280000300a00 */
[----:B------:R-:W4:Y:S04]  /*19a60*/  LDL.LU.64 R236, [R1+0x40] ;  /* 0x0000400001ec7983 */ /* 0x000f280000300a00 */
[----:B------:R-:W4:Y:S04]  /*19a70*/  LDL.LU.64 R238, [R1] ;  /* 0x0000000001ee7983 */ /* 0x000f280000300a00 */
[----:B------:R-:W-:Y:S04]  /*19a80*/  LDGSTS.E [R2+0xf880], desc[UR58][R206.64], P3 ;  /* 0x0f880000ce027fae */ /* 0x000fe8000992187a */
[----:B------:R1:W-:Y:S01]  /*19a90*/  LDGSTS.E [R2+0xfc80], desc[UR58][R222.64], P3 ;  /* 0x0fc80000de027fae */ /* 0x0003e2000992187a */
[----:B--2---:R-:W-:-:S04]  /*19aa0*/  IMAD.WIDE R78, R5, 0x4, R208 ;  /* 0x00000004054e7825 */ /* 0x004fc800078e02d0 */
[----:B------:R-:W-:-:S04]  /*19ab0*/  IMAD.WIDE R94, R5, 0x4, R192 ;  /* 0x00000004055e7825 */ /* 0x000fc800078e02c0 */
[----:B------:R-:W-:-:S04]  /*19ac0*/  IMAD.WIDE R142, R5, 0x4, R176 ;  /* 0x00000004058e7825 */ /* 0x000fc800078e02b0 */
[----:B---3--:R-:W-:-:S04]  /*19ad0*/  IMAD.WIDE R158, R5, 0x4, R160 ;  /* 0x00000004059e7825 */ /* 0x008fc800078e02a0 */
[----:B----4-:R-:W-:-:S04]  /*19ae0*/  IMAD.WIDE R144, R5, 0x4, R144 ;  /* 0x0000000405907825 */ /* 0x010fc800078e0290 */
[----:B------:R-:W-:-:S04]  /*19af0*/  IMAD.WIDE R128, R5, 0x4, R128 ;  /* 0x0000000405807825 */ /* 0x000fc800078e0280 */
[----:B------:R-:W-:-:S04]  /*19b00*/  IMAD.WIDE R64, R5, 0x4, R64 ;  /* 0x0000000405407825 */ /* 0x000fc800078e0240 */
[----:B------:R-:W-:-:S04]  /*19b10*/  IMAD.WIDE R48, R5, 0x4, R48 ;  /* 0x0000000405307825 */ /* 0x000fc800078e0230 */
[----:B------:R-:W-:-:S04]  /*19b20*/  IMAD.WIDE R30, R5, 0x4, R30 ;  /* 0x00000004051e7825 */ /* 0x000fc800078e021e */
[----:B------:R-:W-:-:S04]  /*19b30*/  IMAD.WIDE R14, R5, 0x4, R14 ;  /* 0x00000004050e7825 */ /* 0x000fc800078e020e */
[----:B------:R-:W-:-:S05]  /*19b40*/  IMAD.WIDE R110, R5, 0x4, R62 ;  /* 0x00000004056e7825 */ /* 0x000fca00078e023e */
[----:B------:R-:W-:Y:S01]  /*19b50*/  LDGSTS.E [R240+0x8100], desc[UR58][R110.64], P3 ;  /* 0x081000006ef07fae */ /* 0x000fe2000992187a */
[----:B-1----:R-:W-:-:S04]  /*19b60*/  IMAD.WIDE R222, R5, 0x4, R28 ;  /* 0x0000000405de7825 */ /* 0x002fc800078e021c */
        /* <DEDUP_REMOVED lines=14> */
[----:B------:R-:W-:-:S04]  /*19c50*/  IMAD.WIDE R126, R5, 0x4, R46 ;  /* 0x00000004057e7825 */ /* 0x000fc800078e022e */
[C---:B------:R-:W-:Y:S01]  /*19c60*/  IMAD.WIDE R156, R5.reuse, 0x4, R124 ;  /* 0x00000004059c7825 */ /* 0x040fe200078e027c */
[----:B------:R-:W-:Y:S04]  /*19c70*/  STL.64 [R1+0x13f0], R172 ;  /* 0x0013f0ac01007387 */ /* 0x000fe80000100a00 */
[----:B------:R-:W-:Y:S04]  /*19c80*/  STL.64 [R1+0x1458], R156 ;  /* 0x0014589c01007387 */ /* 0x000fe80000100a00 */
[----:B------:R-:W-:Y:S04]  /*19c90*/  LDGSTS.E [R240+0x8500], desc[UR58][R126.64], P3 ;  /* 0x085000007ef07fae */ /* 0x000fe8000992187a */
[----:B------:R-:W-:Y:S01]  /*19ca0*/  LDGSTS.E [R240+0x8900], desc[UR58][R222.64], P3 ;  /* 0x08900000def07fae */ /* 0x000fe2000992187a */
[----:B------:R-:W-:-:S03]  /*19cb0*/  IMAD.WIDE R140, R5, 0x4, R108 ;  /* 0x00000004058c7825 */ /* 0x000fc600078e026c */
[----:B------:R-:W-:Y:S01]  /*19cc0*/  LDGSTS.E [R240+0x8d00], desc[UR58][R220.64], P3 ;  /* 0x08d00000dcf07fae */ /* 0x000fe2000992187a */
[----:B------:R-:W-:-:S03]  /*19cd0*/  IMAD.WIDE R124, R5, 0x4, R92 ;  /* 0x00000004057c7825 */ /* 0x000fc600078e025c */
[----:B------:R-:W-:Y:S01]  /*19ce0*/  STL.64 [R1+0x14b8], R140 ;  /* 0x0014b88c01007387 */ /* 0x000fe20000100a00 */
[----:B------:R-:W-:-:S03]  /*19cf0*/  IMAD.WIDE R108, R5, 0x4, R76 ;  /* 0x00000004056c7825 */ /* 0x000fc600078e024c */
[----:B------:R-:W-:Y:S04]  /*19d00*/  STL.64 [R1+0x1510], R124 ;  /* 0x0015107c01007387 */ /* 0x000fe80000100a00 */
[----:B------:R-:W-:Y:S01]  /*19d10*/  STL.64 [R1+0x1540], R108 ;  /* 0x0015406c01007387 */ /* 0x000fe20000100a00 */
[----:B------:R-:W-:-:S03]  /*19d20*/  IMAD.WIDE R76, R5, 0x4, R80 ;  /* 0x00000004054c7825 */ /* 0x000fc600078e0250 */
[----:B------:R-:W-:Y:S04]  /*19d30*/  LDGSTS.E [R240+0x9100], desc[UR58][R206.64], P3 ;  /* 0x09100000cef07fae */ /* 0x000fe8000992187a */
[----:B------:R-:W-:Y:S01]  /*19d40*/  LDGSTS.E [R240+0x9500], desc[UR58][R204.64], P3 ;  /* 0x09500000ccf07fae */ /* 0x000fe2000992187a */
[----:B------:R-:W-:-:S03]  /*19d50*/  IMAD.WIDE R92, R5, 0x4, R60 ;  /* 0x00000004055c7825 */ /* 0x000fc600078e023c */
[----:B------:R-:W-:Y:S01]  /*19d60*/  LDGSTS.E [R240+0x9900], desc[UR58][R190.64], P3 ;  /* 0x09900000bef07fae */ /* 0x000fe2000992187a */
[----:B------:R-:W-:-:S03]  /*19d70*/  IMAD.WIDE R46, R5, 0x4, R44 ;  /* 0x00000004052e7825 */ /* 0x000fc600078e022c */
        /* <DEDUP_REMOVED lines=8> */
[----:B------:R-:W-:Y:S04]  /*19e00*/  STL.64 [R1+0x1610], R14 ;  /* 0x0016100e01007387 */ /* 0x000fe80000100a00 */
[----:B------:R-:W-:Y:S04]  /*19e10*/  STL.64 [R1+0x1630], R30 ;  /* 0x0016301e01007387 */ /* 0x000fe80000100a00 */
[----:B------:R-:W-:Y:S04]  /*19e20*/  STL.64 [R1+0x1650], R48 ;  /* 0x0016503001007387 */ /* 0x000fe80000100a00 */
[----:B------:R-:W-:Y:S04]  /*19e30*/  STL.64 [R1+0x1678], R64 ;  /* 0x0016784001007387 */ /* 0x000fe80000100a00 */
[----:B------:R4:W-:Y:S01]  /*19e40*/  STL.64 [R1+0x1698], R76 ;  /* 0x0016984c01007387 */ /* 0x0009e20000100a00 */
[----:B------:R-:W-:-:S03]  /*19e50*/  IMAD.WIDE R62, R5, 0x4, R224 ;  /* 0x00000004053e7825 */ /* 0x000fc600078e02e0 */
[----:B------:R4:W-:Y:S04]  /*19e60*/  STL.64 [R1+0x16b8], R60 ;  /* 0x0016b83c01007387 */ /* 0x0009e80000100a00 */
[----:B------:R-:W-:Y:S04]  /*19e70*/  LDGSTS.E [R240+0x9d00], desc[UR58][R188.64], P3 ;  /* 0x09d00000bcf07fae */ /* 0x000fe8000992187a */
[----:B------:R4:W-:Y:S04]  /*19e80*/  STL.64 [R1+0x16d0], R44 ;  /* 0x0016d02c01007387 */ /* 0x0009e80000100a00 */
        /* <DEDUP_REMOVED lines=11> */
[----:B------:R4:W-:Y:S04]  /*19f40*/  STL.64 [R1+0x1780], R78 ;  /* 0x0017804e01007387 */ /* 0x0009e80000100a00 */
[----:B------:R-:W-:Y:S04]  /*19f50*/  LDGSTS.E [R240+0xb900], desc[UR58][R92.64], P3 ;  /* 0x0b9000005cf07fae */ /* 0x000fe8000992187a */
[----:B------:R4:W-:Y:S04]  /*19f60*/  STL.64 [R1+0x1848], R62 ;  /* 0x0018483e01007387 */ /* 0x0009e80000100a00 */
[----:B------:R-:W-:Y:S04]  /*19f70*/  LDGSTS.E [R240+0xbd00], desc[UR58][R46.64], P3 ;  /* 0x0bd000002ef07fae */ /* 0x000fe8000992187a */
[----:B------:R-:W-:Y:S04]  /*19f80*/  LDGSTS.E [R240+0xc100], desc[UR58][R28.64], P3 ;  /* 0x0c1000001cf07fae */ /* 0x000fe8000992187a */
[----:B------:R-:W-:Y:S04]  /*19f90*/  LDGSTS.E [R240+0xc500], desc[UR58][R12.64], P3 ;  /* 0x0c5000000cf07fae */ /* 0x000fe8000992187a */
[----:B-1----:R-:W4:Y:S04]  /*19fa0*/  LDL.LU.64 R46, [R1+0x438] ;  /* 0x00043800012e7983 */ /* 0x002f280000300a00 */
[----:B------:R-:W4:Y:S04]  /*19fb0*/  LDL.LU.64 R92, [R1+0x3f8] ;  /* 0x0003f800015c7983 */ /* 0x000f280000300a00 */
[----:B------:R-:W4:Y:S04]  /*19fc0*/  LDL.LU.64 R108, [R1+0x3b8] ;  /* 0x0003b800016c7983 */ /* 0x000f280000300a00 */
[----:B------:R-:W4:Y:S04]  /*19fd0*/  LDL.LU.64 R124, [R1+0x378] ;  /* 0x00037800017c7983 */ /* 0x000f280000300a00 */
[----:B--2---:R-:W2:Y:S04]  /*19fe0*/  LDL.LU.64 R28, [R1+0x338] ;  /* 0x00033800011c7983 */ /* 0x004ea80000300a00 */
[----:B---3--:R-:W3:Y:S04]  /*19ff0*/  LDL.LU.64 R12, [R1+0x2f8] ;  /* 0x0002f800010c7983 */ /* 0x008ee80000300a00 */
        /* <DEDUP_REMOVED lines=8> */
[----:B------:R1:W-:Y:S04]  /*1a080*/  LDGSTS.E [R240+0xd500], desc[UR58][R64.64], P3 ;  /* 0x0d50000040f07fae */ /* 0x0003e8000992187a */
[----:B------:R-:W3:Y:S04]  /*1a090*/  LDL.LU.64 R172, [R1+0x178] ;  /* 0x0001780001ac7983 */ /* 0x000ee80000300a00 */
[----:B------:R-:W-:Y:S04]  /*1a0a0*/  LDGSTS.E [R240+0xd900], desc[UR58][R76.64], P3 ;  /* 0x0d9000004cf07fae */ /* 0x000fe8000992187a */
[----:B------:R-:W-:Y:S04]  /*1a0b0*/  LDGSTS.E [R240+0xdd00], desc[UR58][R60.64], P3 ;  /* 0x0dd000003cf07fae */ /* 0x000fe8000992187a */
[----:B------:R-:W-:Y:S04]  /*1a0c0*/  LDGSTS.E [R240+0xe100], desc[UR58][R44.64], P3 ;  /* 0x0e1000002cf07fae */ /* 0x000fe8000992187a */
[----:B----4-:R-:W4:Y:S04]  /*1a0d0*/  LDL.LU.64 R76, [R1+0x138] ;  /* 0x00013800014c7983 */ /* 0x010f280000300a00 */
[----:B------:R-:W4:Y:S04]  /*1a0e0*/  LDL.LU.64 R60, [R1+0xf8] ;  /* 0x0000f800013c7983 */ /* 0x000f280000300a00 */
[----:B------:R-:W4:Y:S04]  /*1a0f0*/  LDL.LU.64 R44, [R1+0xb8] ;  /* 0x0000b800012c7983 */ /* 0x000f280000300a00 */
[----:B------:R-:W4:Y:S04]  /*1a100*/  LDL.LU.64 R236, [R1+0x78] ;  /* 0x0000780001ec7983 */ /* 0x000f280000300a00 */
[----:B------:R-:W4:Y:S04]  /*1a110*/  LDL.LU.64 R238, [R1+0x38] ;  /* 0x0000380001ee7983 */ /* 0x000f280000300a00 */
[----:B------:R-:W-:Y:S04]  /*1a120*/  LDGSTS.E [R240+0xe500], desc[UR58][R128.64], P3 ;  /* 0x0e50000080f07fae */ /* 0x000fe8000992187a */
[----:B------:R-:W-:Y:S04]  /*1a130*/  LDGSTS.E [R240+0xe900], desc[UR58][R144.64], P3 ;  /* 0x0e90000090f07fae */ /* 0x000fe8000992187a */
[----:B------:R-:W-:Y:S04]  /*1a140*/  LDGSTS.E [R240+0xed00], desc[UR58][R158.64], P3 ;  /* 0x0ed000009ef07fae */ /* 0x000fe8000992187a */
[----:B------:R-:W-:Y:S04]  /*1a150*/  LDGSTS.E [R240+0xf100], desc[UR58][R142.64], P3 ;  /* 0x0f1000008ef07fae */ /* 0x000fe8000992187a */
[----:B------:R-:W-:Y:S04]  /*1a160*/  LDGSTS.E [R240+0xf500], desc[UR58][R94.64], P3 ;  /* 0x0f5000005ef07fae */ /* 0x000fe8000992187a */
[----:B------:R1:W-:Y:S04]  /*1a170*/  LDGSTS.E [R240+0xf900], desc[UR58][R78.64], P3 ;  /* 0x0f9000004ef07fae */ /* 0x0003e8000992187a */
[----:B------:R4:W-:Y:S01]  /*1a180*/  LDGSTS.E [R240+0xfd00], desc[UR58][R62.64], P3 ;  /* 0x0fd000003ef07fae */ /* 0x0009e2000992187a */
[----:B------:R-:W-:-:S04]  /*1a190*/  IMAD.WIDE R16, R5, 0x4, R16 ;  /* 0x0000000405107825 */ /* 0x000fc800078e0210 */
        /* <DEDUP_REMOVED lines=8> */
[----:B-1----:R-:W-:-:S04]  /*1a220*/  IMAD.WIDE R64, R5, 0x4, R178 ;  /* 0x0000000405407825 */ /* 0x002fc800078e02b2 */
[----:B------:R-:W-:-:S04]  /*1a230*/  IMAD.WIDE R48, R5, 0x4, R194 ;  /* 0x0000000405307825 */ /* 0x000fc800078e02c2 */
[----:B------:R-:W-:-:S04]  /*1a240*/  IMAD.WIDE R30, R5, 0x4, R210 ;  /* 0x00000004051e7825 */ /* 0x000fc800078e02d2 */
[----:B------:R-:W-:-:S04]  /*1a250*/  IMAD.WIDE R14, R5, 0x4, R226 ;  /* 0x00000004050e7825 */ /* 0x000fc800078e02e2 */
[----:B------:R-:W-:-:S04]  /*1a260*/  IMAD.WIDE R78, R5, 0x4, R46 ;  /* 0x00000004054e7825 */ /* 0x000fc800078e022e */
[C---:B------:R-:W-:Y:S01]  /*1a270*/  IMAD.WIDE R92, R5.reuse, 0x4, R92 ;  /* 0x00000004055c7825 */ /* 0x040fe200078e025c */
[----:B------:R-:W-:Y:S03]  /*1a280*/  LDGSTS.E [R243+0x8180], desc[UR58][R78.64], P3 ;  /* 0x081800004ef37fae */ /* 0x000fe6000992187a */
[C---:B------:R-:W-:Y:S01]  /*1a290*/  IMAD.WIDE R108, R5.reuse, 0x4, R108 ;  /* 0x00000004056c7825 */ /* 0x040fe200078e026c */
[----:B------:R-:W-:Y:S03]  /*1a2a0*/  LDGSTS.E [R243+0x8580], desc[UR58][R92.64], P3 ;  /* 0x085800005cf37fae */ /* 0x000fe6000992187a */
[C---:B------:R-:W-:Y:S01]  /*1a2b0*/  IMAD.WIDE R124, R5.reuse, 0x4, R124 ;  /* 0x00000004057c7825 */ /* 0x040fe200078e027c */
[----:B------:R-:W-:Y:S03]  /*1a2c0*/  LDGSTS.E [R243+0x8980], desc[UR58][R108.64], P3 ;  /* 0x089800006cf37fae */ /* 0x000fe6000992187a */
[C---:B--2---:R-:W-:Y:S01]  /*1a2d0*/  IMAD.WIDE R160, R5.reuse, 0x4, R28 ;  /* 0x0000000405a07825 */ /* 0x044fe200078e021c */
[----:B------:R-:W-:Y:S03]  /*1a2e0*/  LDGSTS.E [R243+0x8d80], desc[UR58][R124.64], P3 ;  /* 0x08d800007cf37fae */ /* 0x000fe6000992187a */
[C---:B---3--:R-:W-:Y:S01]  /*1a2f0*/  IMAD.WIDE R158, R5.reuse, 0x4, R12 ;  /* 0x00000004059e7825 */ /* 0x048fe200078e020c */
        /* <DEDUP_REMOVED lines=8> */
[----:B------:R1:W-:Y:S03]  /*1a380*/  STL.64 [R1+0xdc0], R142 ;  /* 0x000dc08e01007387 */ /* 0x0003e60000100a00 */
[C---:B------:R-:W-:Y:S01]  /*1a390*/  IMAD.WIDE R128, R5.reuse, 0x4, R188 ;  /* 0x0000000405807825 */ /* 0x040fe200078e02bc */
[----:B------:R-:W-:Y:S03]  /*1a3a0*/  STL.64 [R1+0xe08], R140 ;  /* 0x000e088c01007387 */ /* 0x000fe60000100a00 */
[C---:B------:R-:W-:Y:S01]  /*1a3b0*/  IMAD.WIDE R94, R5.reuse, 0x4, R172 ;  /* 0x00000004055e7825 */ /* 0x040fe200078e02ac */
[----:B------:R-:W-:Y:S03]  /*1a3c0*/  STL.64 [R1+0x1398], R128 ;  /* 0x0013988001007387 */ /* 0x000fe60000100a00 */
[C---:B------:R-:W-:Y:S01]  /*1a3d0*/  IMAD.WIDE R12, R5.reuse, 0x4, R250 ;  /* 0x00000004050c7825 */ /* 0x040fe200078e02fa */
[----:B------:R-:W-:Y:S04]  /*1a3e0*/  STL.64 [R1+0x13e8], R94 ;  /* 0x0013e85e01007387 */ /* 0x000fe80000100a00 */
[----:B------:R-:W-:Y:S04]  /*1a3f0*/  LDGSTS.E [R243+0x9180], desc[UR58][R160.64], P3 ;  /* 0x09180000a0f37fae */ /* 0x000fe8000992187a */
[----:B------:R-:W-:Y:S01]  /*1a400*/  LDGSTS.E [R243+0x9580], desc[UR58][R158.64], P3 ;  /* 0x095800009ef37fae */ /* 0x000fe2000992187a */
[----:B----4-:R-:W-:-:S03]  /*1a410*/  IMAD.WIDE R76, R5, 0x4, R76 ;  /* 0x00000004054c7825 */ /* 0x010fc600078e024c */
[----:B------:R-:W-:Y:S01]  /*1a420*/  LDGSTS.E [R243+0x9980], desc[UR58][R156.64], P3 ;  /* 0x099800009cf37fae */ /* 0x000fe2000992187a */
[----:B------:R-:W-:-:S03]  /*1a430*/  IMAD.WIDE R62, R5, 0x4, R60 ;  /* 0x00000004053e7825 */ /* 0x000fc600078e023c */
[----:B------:R-:W-:Y:S01]  /*1a440*/  STL.64 [R1+0x1448], R76 ;  /* 0x0014484c01007387 */ /* 0x000fe20000100a00 */
[----:B------:R-:W-:-:S03]  /*1a450*/  IMAD.WIDE R60, R5, 0x4, R44 ;  /* 0x00000004053c7825 */ /* 0x000fc600078e022c */
[----:B------:R2:W-:Y:S01]  /*1a460*/  STL.64 [R1+0x1478], R62 ;  /* 0x0014783e01007387 */ /* 0x0005e20000100a00 */
[----:B------:R-:W-:-:S03]  /*1a470*/  IMAD.WIDE R46, R5, 0x4, R236 ;  /* 0x00000004052e7825 */ /* 0x000fc600078e02ec */
[----:B------:R-:W-:Y:S01]  /*1a480*/  STL.64 [R1+0x14a0], R60 ;  /* 0x0014a03c01007387 */ /* 0x000fe20000100a00 */
[----:B------:R-:W-:-:S03]  /*1a490*/  IMAD.WIDE R28, R5, 0x4, R238 ;  /* 0x00000004051c7825 */ /* 0x000fc600078e02ee */
[----:B------:R3:W-:Y:S01]  /*1a4a0*/  STL.64 [R1+0x14d0], R46 ;  /* 0x0014d02e01007387 */ /* 0x0007e20000100a00 */
[----:B------:R-:W-:-:S03]  /*1a4b0*/  IMAD.WIDE R44, R5, 0x4, R66 ;  /* 0x00000004052c7825 */ /* 0x000fc600078e0242 */
[----:B------:R4:W-:Y:S04]  /*1a4c0*/  STL.64 [R1+0x14f0], R28 ;  /* 0x0014f01c01007387 */ /* 0x0009e80000100a00 */
[----:B------:R4:W-:Y:S04]  /*1a4d0*/  STL.64 [R1+0x1528], R12 ;  /* 0x0015280c01007387 */ /* 0x0009e80000100a00 */
[----:B------:R-:W-:Y:S04]  /*1a4e0*/  STL.64 [R1+0x1550], R16 ;  /* 0x0015501001007387 */ /* 0x000fe80000100a00 */
[----:B------:R-:W-:Y:S04]  /*1a4f0*/  STL.64 [R1+0x1580], R32 ;  /* 0x0015802001007387 */ /* 0x000fe80000100a00 */
[----:B------:R-:W-:Y:S04]  /*1a500*/  STL.64 [R1+0x15a0], R50 ;  /* 0x0015a03201007387 */ /* 0x000fe80000100a00 */
[----:B------:R4:W-:Y:S04]  /*1a510*/  STL.64 [R1+0x15c8], R44 ;  /* 0x0015c82c01007387 */ /* 0x0009e80000100a00 */
[----:B------:R-:W-:Y:S04]  /*1a520*/  STL.64 [R1+0x15f0], R82 ;  /* 0x0015f05201007387 */ /* 0x000fe80000100a00 */
[----:B------:R4:W-:Y:S04]  /*1a530*/  STL.64 [R1+0x1618], R98 ;  /* 0x0016186201007387 */ /* 0x0009e80000100a00 */
[----:B------:R-:W-:Y:S04]  /*1a540*/  STL.64 [R1+0x1638], R114 ;  /* 0x0016387201007387 */ /* 0x000fe80000100a00 */
[----:B------:R-:W-:Y:S04]  /*1a550*/  STL.64 [R1+0x1660], R112 ;  /* 0x0016607001007387 */ /* 0x000fe80000100a00 */
[----:B------:R-:W-:Y:S04]  /*1a560*/  STL.64 [R1+0x1680], R96 ;  /* 0x0016806001007387 */ /* 0x000fe80000100a00 */
[----:B------:R-:W-:Y:S04]  /*1a570*/  LDGSTS.E [R243+0x9d80], desc[UR58][R144.64], P3 ;  /* 0x09d8000090f37fae */ /* 0x000fe8000992187a */
[----:B------:R4:W-:Y:S04]  /*1a580*/  STL.64 [R1+0x16a8], R80 ;  /* 0x0016a85001007387 */ /* 0x0009e80000100a00 */
        /* <DEDUP_REMOVED lines=9> */
[----:B------:R-:W-:Y:S04]  /*1a620*/  LDGSTS.E [R243+0xb580], desc[UR58][R62.64], P3 ;  /* 0x0b5800003ef37fae */ /* 0x000fe8000992187a */
[----:B-1----:R-:W4:Y:S04]  /*1a630*/  LDL.LU.64 R142, [R1+0x430] ;  /* 0x00043000018e7983 */ /* 0x002f280000300a00 */
[----:B------:R-:W-:Y:S04]  /*1a640*/  LDGSTS.E [R243+0xb980], desc[UR58][R60.64], P3 ;  /* 0x0b9800003cf37fae */ /* 0x000fe8000992187a */
[----:B--2---:R-:W2:Y:S04]  /*1a650*/  LDL.LU.64 R62, [R1+0x3f0] ;  /* 0x0003f000013e7983 */ /* 0x004ea80000300a00 */
[----:B------:R-:W2:Y:S04]  /*1a660*/  LDL.LU.64 R76, [R1+0x3b0] ;  /* 0x0003b000014c7983 */ /* 0x000ea80000300a00 */
[----:B------:R-:W-:Y:S04]  /*1a670*/  LDGSTS.E [R243+0xbd80], desc[UR58][R46.64], P3 ;  /* 0x0bd800002ef37fae */ /* 0x000fe8000992187a */
[----:B------:R-:W2:Y:S04]  /*1a680*/  LDL.LU.64 R94, [R1+0x370] ;  /* 0x00037000015e7983 */ /* 0x000ea80000300a00 */
[----:B------:R-:W-:Y:S04]  /*1a690*/  LDGSTS.E [R243+0xc180], desc[UR58][R28.64], P3 ;  /* 0x0c1800001cf37fae */ /* 0x000fe8000992187a */
[----:B---3--:R-:W3:Y:S04]  /*1a6a0*/  LDL.LU.64 R46, [R1+0x330] ;  /* 0x00033000012e7983 */ /* 0x008ee80000300a00 */
[----:B------:R-:W-:Y:S04]  /*1a6b0*/  LDGSTS.E [R243+0xc580], desc[UR58][R12.64], P3 ;  /* 0x0c5800000cf37fae */ /* 0x000fe8000992187a */
[----:B----4-:R-:W4:Y:S04]  /*1a6c0*/  LDL.LU.64 R28, [R1+0x2f0] ;  /* 0x0002f000011c7983 */ /* 0x010f280000300a00 */
[----:B------:R-:W-:Y:S04]  /*1a6d0*/  LDGSTS.E [R243+0xc980], desc[UR58][R16.64], P3 ;  /* 0x0c98000010f37fae */ /* 0x000fe8000992187a */
[----:B------:R-:W4:Y:S04]  /*1a6e0*/  LDL.LU.64 R12, [R1+0x2b0] ;  /* 0x0002b000010c7983 */ /* 0x000f280000300a00 */
[----:B------:R-:W4:Y:S04]  /*1a6f0*/  LDL.LU.64 R220, [R1+0x270] ;  /* 0x0002700001dc7983 */ /* 0x000f280000300a00 */
[----:B------:R-:W4:Y:S04]  /*1a700*/  LDL.LU.64 R204, [R1+0x230] ;  /* 0x0002300001cc7983 */ /* 0x000f280000300a00 */
[----:B------:R-:W4:Y:S04]  /*1a710*/  LDL.LU.64 R140, [R1+0x1f0] ;  /* 0x0001f000018c7983 */ /* 0x000f280000300a00 */
[----:B------:R-:W4:Y:S04]  /*1a720*/  LDL.LU.64 R188, [R1+0x1b0] ;  /* 0x0001b00001bc7983 */ /* 0x000f280000300a00 */
[----:B------:R-:W4:Y:S04]  /*1a730*/  LDL.LU.64 R172, [R1+0x170] ;  /* 0x0001700001ac7983 */ /* 0x000f280000300a00 */
[----:B------:R-:W-:Y:S04]  /*1a740*/  LDGSTS.E [R243+0xcd80], desc[UR58][R32.64], P3 ;  /* 0x0cd8000020f37fae */ /* 0x000fe8000992187a */
[----:B------:R-:W4:Y:S04]  /*1a750*/  LDL.LU.64 R156, [R1+0x130] ;  /* 0x00013000019c7983 */ /* 0x000f280000300a00 */
[----:B------:R-:W-:Y:S04]  /*1a760*/  LDGSTS.E [R243+0xd180], desc[UR58][R50.64], P3 ;  /* 0x0d18000032f37fae */ /* 0x000fe8000992187a */
[----:B------:R-:W4:Y:S04]  /*1a770*/  LDL.LU.64 R60, [R1+0xf0] ;  /* 0x0000f000013c7983 */ /* 0x000f280000300a00 */
[----:B------:R-:W-:Y:S04]  /*1a780*/  LDGSTS.E [R243+0xd580], desc[UR58][R44.64], P3 ;  /* 0x0d5800002cf37fae */ /* 0x000fe8000992187a */
[----:B------:R-:W-:Y:S04]  /*1a790*/  LDGSTS.E [R243+0xd980], desc[UR58][R82.64], P3 ;  /* 0x0d98000052f37fae */ /* 0x000fe8000992187a */
[----:B------:R1:W-:Y:S04]  /*1a7a0*/  LDGSTS.E [R243+0xdd80], desc[UR58][R98.64], P3 ;  /* 0x0dd8000062f37fae */ /* 0x0003e8000992187a */
[----:B------:R-:W4:Y:S04]  /*1a7b0*/  LDL.LU.64 R44, [R1+0xb0] ;  /* 0x0000b000012c7983 */ /* 0x000f280000300a00 */
[----:B------:R-:W4:Y:S04]  /*1a7c0*/  LDL.LU.64 R236, [R1+0x70] ;  /* 0x0000700001ec7983 */ /* 0x000f280000300a00 */
[----:B------:R-:W4:Y:S04]  /*1a7d0*/  LDL.LU.64 R238, [R1+0x30] ;  /* 0x0000300001ee7983 */ /* 0x000f280000300a00 */
[----:B------:R-:W-:Y:S04]  /*1a7e0*/  LDGSTS.E [R243+0xe180], desc[UR58][R114.64], P3 ;  /* 0x0e18000072f37fae */ /* 0x000fe8000992187a */
[----:B------:R-:W-:Y:S04]  /*1a7f0*/  LDGSTS.E [R243+0xe580], desc[UR58][R112.64], P3 ;  /* 0x0e58000070f37fae */ /* 0x000fe8000992187a */
[----:B------:R-:W-:Y:S01]  /*1a800*/  LDGSTS.E [R243+0xe980], desc[UR58][R96.64], P3 ;  /* 0x0e98000060f37fae */ /* 0x000fe2000992187a */
[----:B------:R-:W-:-:S03]  /*1a810*/  IMAD.WIDE R18, R5, 0x4, R18 ;  /* 0x0000000405127825 */ /* 0x000fc600078e0212 */
[----:B------:R1:W-:Y:S01]  /*1a820*/  LDGSTS.E [R243+0xed80], desc[UR58][R80.64], P3 ;  /* 0x0ed8000050f37fae */ /* 0x0003e2000992187a */
[----:B------:R-:W-:-:S03]  /*1a830*/  IMAD.WIDE R34, R5, 0x4, R34 ;  /* 0x0000000405227825 */ /* 0x000fc600078e0222 */
[----:B------:R1:W-:Y:S01]  /*1a840*/  LDGSTS.E [R243+0xf180], desc[UR58][R64.64], P3 ;  /* 0x0f18000040f37fae */ /* 0x0003e2000992187a */
[----:B------:R-:W-:-:S03]  /*1a850*/  IMAD.WIDE R52, R5, 0x4, R52 ;  /* 0x0000000405347825 */ /* 0x000fc600078e0234 */
[----:B------:R1:W-:Y:S01]  /*1a860*/  LDGSTS.E [R243+0xf580], desc[UR58][R48.64], P3 ;  /* 0x0f58000030f37fae */ /* 0x0003e2000992187a */
[----:B------:R-:W-:-:S03]  /*1a870*/  IMAD.WIDE R68, R5, 0x4, R68 ;  /* 0x0000000405447825 */ /* 0x000fc600078e0244 */
[----:B------:R1:W-:Y:S01]  /*1a880*/  LDGSTS.E [R243+0xf980], desc[UR58][R30.64], P3 ;  /* 0x0f9800001ef37fae */ /* 0x0003e2000992187a */
[----:B------:R-:W-:-:S03]  /*1a890*/  IMAD.WIDE R84, R5, 0x4, R84 ;  /* 0x0000000405547825 */ /* 0x000fc600078e0254 */
[----:B------:R1:W-:Y:S02]  /*1a8a0*/  LDGSTS.E [R243+0xfd80], desc[UR58][R14.64], P3 ;  /* 0x0fd800000ef37fae */ /* 0x0003e4000992187a */
[----:B-1----:R-:W-:-:S04]  /*1a8b0*/  IMAD.WIDE R98, R5, 0x4, R100 ;  /* 0x0000000405627825 */ /* 0x002fc800078e0264 */
        /* <DEDUP_REMOVED lines=8> */
[----:B------:R-:W-:-:S05]  /*1a940*/  IMAD.WIDE R50, R5, 0x4, R142 ;  /* 0x0000000405327825 */ /* 0x000fca00078e028e */
[----:B------:R-:W-:Y:S01]  /*1a950*/  LDGSTS.E [R241+0x8200], desc[UR58][R50.64], P3 ;  /* 0x0820000032f17fae */ /* 0x000fe2000992187a */
[----:B--2---:R-:W-:-:S04]  /*1a960*/  IMAD.WIDE R62, R5, 0x4, R62 ;  /* 0x00000004053e7825 */ /* 0x004fc800078e023e */
[C---:B------:R-:W-:Y:S01]  /*1a970*/  IMAD.WIDE R76, R5.reuse, 0x4, R76 ;  /* 0x00000004054c7825 */ /* 0x040fe200078e024c */
[----:B------:R-:W-:Y:S04]  /*1a980*/  LDGSTS.E [R241+0x8600], desc[UR58][R62.64], P3 ;  /* 0x086000003ef17fae */ /* 0x000fe8000992187a */
[----:B------:R-:W-:Y:S01]  /*1a990*/  LDGSTS.E [R241+0x8a00], desc[UR58][R76.64], P3 ;  /* 0x08a000004cf17fae */ /* 0x000fe2000992187a */
[----:B------:R-:W-:-:S05]  /*1a9a0*/  IMAD.WIDE R82, R5, 0x4, R94 ;  /* 0x0000000405527825 */ /* 0x000fca00078e025e */
[----:B------:R-:W-:Y:S01]  /*1a9b0*/  LDGSTS.E [R241+0x8e00], desc[UR58][R82.64], P3 ;  /* 0x08e0000052f17fae */ /* 0x000fe2000992187a */
[----:B---3--:R-:W-:-:S05]  /*1a9c0*/  IMAD.WIDE R96, R5, 0x4, R46 ;  /* 0x0000000405607825 */ /* 0x008fca00078e022e */
[----:B------:R-:W-:Y:S01]  /*1a9d0*/  LDGSTS.E [R241+0x9200], desc[UR58][R96.64], P3 ;  /* 0x0920000060f17fae */ /* 0x000fe2000992187a */
[----:B----4-:R-:W-:-:S05]  /*1a9e0*/  IMAD.WIDE R112, R5, 0x4, R28 ;  /* 0x0000000405707825 */ /* 0x010fca00078e021c */
[----:B------:R-:W-:Y:S01]  /*1a9f0*/  LDGSTS.E [R241+0x9600], desc[UR58][R112.64], P3 ;  /* 0x0960000070f17fae */ /* 0x000fe2000992187a */
        /* <DEDUP_REMOVED lines=23> */
[----:B------:R1:W-:Y:S04]  /*1ab70*/  STL.64 [R1+0x1408], R44 ;  /* 0x0014082c01007387 */ /* 0x0003e80000100a00 */
[----:B------:R2:W-:Y:S04]  /*1ab80*/  STL.64 [R1+0x1428], R28 ;  /* 0x0014281c01007387 */ /* 0x0005e80000100a00 */
[----:B------:R3:W-:Y:S04]  /*1ab90*/  STL.64 [R1+0x1460], R12 ;  /* 0x0014600c01007387 */ /* 0x0007e80000100a00 */
[----:B------:R-:W-:Y:S04]  /*1aba0*/  STL.64 [R1+0x1488], R18 ;  /* 0x0014881201007387 */ /* 0x000fe80000100a00 */
[----:B------:R-:W-:Y:S04]  /*1abb0*/  STL.64 [R1+0x14b0], R34 ;  /* 0x0014b02201007387 */ /* 0x000fe80000100a00 */
[----:B------:R-:W-:Y:S04]  /*1abc0*/  STL.64 [R1+0x14e0], R52 ;  /* 0x0014e03401007387 */ /* 0x000fe80000100a00 */
[----:B------:R-:W-:Y:S04]  /*1abd0*/  STL.64 [R1+0x1508], R68 ;  /* 0x0015084401007387 */ /* 0x000fe80000100a00 */
[----:B------:R4:W-:Y:S04]  /*1abe0*/  STL.64 [R1+0x1538], R84 ;  /* 0x0015385401007387 */ /* 0x0009e80000100a00 */
[----:B------:R-:W-:Y:S04]  /*1abf0*/  STL.64 [R1+0x1560], R98 ;  /* 0x0015606201007387 */ /* 0x000fe80000100a00 */
[----:B------:R-:W-:Y:S04]  /*1ac00*/  STL.64 [R1+0x1588], R80 ;  /* 0x0015885001007387 */ /* 0x000fe80000100a00 */
[----:B------:R-:W-:Y:S04]  /*1ac10*/  STL.64 [R1+0x15b0], R66 ;  /* 0x0015b04201007387 */ /* 0x000fe80000100a00 */
[----:B------:R4:W-:Y:S04]  /*1ac20*/  STL.64 [R1+0x15d8], R64 ;  /* 0x0015d84001007387 */ /* 0x0009e80000100a00 */
[----:B------:R-:W-:Y:S04]  /*1ac30*/  LDGSTS.E [R241+0xa600], desc[UR58][R140.64], P3 ;  /* 0x0a6000008cf17fae */ /* 0x000fe8000992187a */
[----:B------:R-:W-:Y:S04]  /*1ac40*/  STL.64 [R1+0x1600], R48 ;  /* 0x0016003001007387 */ /* 0x000fe80000100a00 */
[----:B------:R-:W-:Y:S04]  /*1ac50*/  LDGSTS.E [R241+0xaa00], desc[UR58][R130.64], P3 ;  /* 0x0aa0000082f17fae */ /* 0x000fe8000992187a */
[----:B------:R4:W-:Y:S04]  /*1ac60*/  STL.64 [R1+0x1628], R32 ;  /* 0x0016282001007387 */ /* 0x0009e80000100a00 */
        /* <DEDUP_REMOVED lines=8> */
[----:B------:R-:W4:Y:S04]  /*1acf0*/  LDL.LU.64 R174, [R1+0x428] ;  /* 0x0004280001ae7983 */ /* 0x000f280000300a00 */
[----:B------:R-:W-:Y:S04]  /*1ad00*/  LDGSTS.E [R241+0xc200], desc[UR58][R28.64], P3 ;  /* 0x0c2000001cf17fae */ /* 0x000fe8000992187a */
[----:B-1----:R-:W4:Y:S04]  /*1ad10*/  LDL.LU.64 R44, [R1+0x3e8] ;  /* 0x0003e800012c7983 */ /* 0x002f280000300a00 */
[----:B------:R-:W4:Y:S04]  /*1ad20*/  LDL.LU.64 R158, [R1+0x3a8] ;  /* 0x0003a800019e7983 */ /* 0x000f280000300a00 */
[----:B------:R-:W4:Y:S04]  /*1ad30*/  LDL.LU.64 R60, [R1+0x368] ;  /* 0x00036800013c7983 */ /* 0x000f280000300a00 */
[----:B------:R-:W4:Y:S04]  /*1ad40*/  LDL.LU.64 R142, [R1+0x328] ;  /* 0x00032800018e7983 */ /* 0x000f280000300a00 */
[----:B------:R-:W4:Y:S04]  /*1ad50*/  LDL.LU.64 R94, [R1+0x2e8] ;  /* 0x0002e800015e7983 */ /* 0x000f280000300a00 */
[----:B------:R-:W4:Y:S04]  /*1ad60*/  LDL.LU.64 R46, [R1+0x2a8] ;  /* 0x0002a800012e7983 */ /* 0x000f280000300a00 */
[----:B------:R-:W-:Y:S04]  /*1ad70*/  LDGSTS.E [R241+0xc600], desc[UR58][R12.64], P3 ;  /* 0x0c6000000cf17fae */ /* 0x000fe8000992187a */
[----:B--2---:R-:W2:Y:S04]  /*1ad80*/  LDL.LU.64 R28, [R1+0x268] ;  /* 0x00026800011c7983 */ /* 0x004ea80000300a00 */
[----:B------:R-:W-:Y:S04]  /*1ad90*/  LDGSTS.E [R241+0xca00], desc[UR58][R18.64], P3 ;  /* 0x0ca0000012f17fae */ /* 0x000fe8000992187a */
[----:B---3--:R-:W3:Y:S04]  /*1ada0*/  LDL.LU.64 R12, [R1+0x228] ;  /* 0x00022800010c7983 */ /* 0x008ee80000300a00 */
[----:B------:R-:W3:Y:S04]  /*1adb0*/  LDL.LU.64 R220, [R1+0x1e8] ;  /* 0x0001e80001dc7983 */ /* 0x000ee80000300a00 */
        /* <DEDUP_REMOVED lines=9> */
[----:B------:R-:W-:Y:S04]  /*1ae50*/  LDGSTS.E [R241+0xd600], desc[UR58][R68.64], P3 ;  /* 0x0d60000044f17fae */ /* 0x000fe8000992187a */
[----:B------:R4:W-:Y:S04]  /*1ae60*/  LDGSTS.E [R241+0xda00], desc[UR58][R84.64], P3 ;  /* 0x0da0000054f17fae */ /* 0x0009e8000992187a */
[----:B------:R-:W-:Y:S04]  /*1ae70*/  LDGSTS.E [R241+0xde00], desc[UR58][R98.64], P3 ;  /* 0x0de0000062f17fae */ /* 0x000fe8000992187a */
[----:B------:R-:W-:Y:S04]  /*1ae80*/  LDGSTS.E [R241+0xe200], desc[UR58][R80.64], P3 ;  /* 0x0e20000050f17fae */ /* 0x000fe8000992187a */
[----:B------:R-:W-:Y:S04]  /*1ae90*/  LDGSTS.E [R241+0xe600], desc[UR58][R66.64], P3 ;  /* 0x0e60000042f17fae */ /* 0x000fe8000992187a */
[----:B------:R1:W-:Y:S04]  /*1aea0*/  LDGSTS.E [R241+0xea00], desc[UR58][R64.64], P3 ;  /* 0x0ea0000040f17fae */ /* 0x0003e8000992187a */
[----:B------:R-:W-:Y:S01]  /*1aeb0*/  LDGSTS.E [R241+0xee00], desc[UR58][R48.64], P3 ;  /* 0x0ee0000030f17fae */ /* 0x000fe2000992187a */
[----:B------:R-:W-:-:S03]  /*1aec0*/  IMAD.WIDE R20, R5, 0x4, R20 ;  /* 0x0000000405147825 */ /* 0x000fc600078e0214 */
[----:B------:R1:W-:Y:S01]  /*1aed0*/  LDGSTS.E [R241+0xf200], desc[UR58][R32.64], P3 ;  /* 0x0f20000020f17fae */ /* 0x0003e2000992187a */
[----:B------:R-:W-:-:S03]  /*1aee0*/  IMAD.WIDE R38, R5, 0x4, R38 ;  /* 0x0000000405267825 */ /* 0x000fc600078e0226 */
[----:B------:R-:W-:Y:S01]  /*1aef0*/  LDGSTS.E [R241+0xf600], desc[UR58][R30.64], P3 ;  /* 0x0f6000001ef17fae */ /* 0x000fe2000992187a */
[----:B------:R-:W-:-:S03]  /*1af00*/  IMAD.WIDE R54, R5, 0x4, R54 ;  /* 0x0000000405367825 */ /* 0x000fc600078e0236 */
[----:B------:R1:W-:Y:S01]  /*1af10*/  LDGSTS.E [R241+0xfa00], desc[UR58][R16.64], P3 ;  /* 0x0fa0000010f17fae */ /* 0x0003e2000992187a */
[----:B------:R-:W-:-:S03]  /*1af20*/  IMAD.WIDE R70, R5, 0x4, R70 ;  /* 0x0000000405467825 */ /* 0x000fc600078e0246 */
[----:B------:R1:W-:Y:S01]  /*1af30*/  LDGSTS.E [R241+0xfe00], desc[UR58][R14.64], P3 ;  /* 0x0fe000000ef17fae */ /* 0x0003e2000992187a */
[----:B------:R-:W-:-:S04]  /*1af40*/  IMAD.WIDE R86, R5, 0x4, R86 ;  /* 0x0000000405567825 */ /* 0x000fc800078e0256 */
[----:B----4-:R-:W-:-:S04]  /*1af50*/  IMAD.WIDE R84, R5, 0x4, R102 ;  /* 0x0000000405547825 */ /* 0x010fc800078e0266 */
[----:B------:R-:W-:-:S04]  /*1af60*/  IMAD.WIDE R68, R5, 0x4, R118 ;  /* 0x0000000405447825 */ /* 0x000fc800078e0276 */
[----:B-1----:R-:W-:-:S04]  /*1af70*/  IMAD.WIDE R64, R5, 0x4, R134 ;  /* 0x0000000405407825 */ /* 0x002fc800078e0286 */
        /* <DEDUP_REMOVED lines=8> */
[----:B------:R-:W-:-:S04]  /*1b000*/  IMAD.WIDE R44, R5, 0x4, R44 ;  /* 0x00000004052c7825 */ /* 0x000fc800078e022c */
[C---:B------:R-:W-:Y:S01]  /*1b010*/  IMAD.WIDE R48, R5.reuse, 0x4, R158 ;  /* 0x0000000405307825 */ /* 0x040fe200078e029e */
[----:B------:R-:W-:Y:S03]  /*1b020*/  LDGSTS.E [R244+0x8680], desc[UR58][R44.64], P3 ;  /* 0x086800002cf47fae */ /* 0x000fe6000992187a */
[C---:B------:R-:W-:Y:S01]  /*1b030*/  IMAD.WIDE R60, R5.reuse, 0x4, R60 ;  /* 0x00000004053c7825 */ /* 0x040fe200078e023c */
[----:B------:R-:W-:Y:S03]  /*1b040*/  LDGSTS.E [R244+0x8a80], desc[UR58][R48.64], P3 ;  /* 0x08a8000030f47fae */ /* 0x000fe6000992187a */
[C---:B------:R-:W-:Y:S01]  /*1b050*/  IMAD.WIDE R80, R5.reuse, 0x4, R94 ;  /* 0x0000000405507825 */ /* 0x040fe200078e025e */
[----:B------:R-:W-:Y:S03]  /*1b060*/  LDGSTS.E [R244+0x8e80], desc[UR58][R60.64], P3 ;  /* 0x08e800003cf47fae */ /* 0x000fe6000992187a */
[----:B------:R-:W-:-:S04]  /*1b070*/  IMAD.WIDE R94, R5, 0x4, R46 ;  /* 0x00000004055e7825 */ /* 0x000fc800078e022e */
[----:B--2---:R-:W-:-:S04]  /*1b080*/  IMAD.WIDE R98, R5, 0x4, R28 ;  /* 0x0000000405627825 */ /* 0x004fc800078e021c */
[----:B---3--:R-:W-:-:S04]  /*1b090*/  IMAD.WIDE R114, R5, 0x4, R12 ;  /* 0x0000000405727825 */ /* 0x008fc800078e020c */
[----:B------:R-:W-:-:S04]  /*1b0a0*/  IMAD.WIDE R12, R5, 0x4, R246 ;  /* 0x00000004050c7825 */ /* 0x000fc800078e02f6 */
        /* <DEDUP_REMOVED lines=12> */
[----:B------:R1:W-:Y:S04]  /*1b170*/  STL.64 [R1+0xe30], R28 ;  /* 0x000e301c01007387 */ /* 0x0003e80000100a00 */
[----:B------:R2:W-:Y:S01]  /*1b180*/  STL.64 [R1+0x1390], R12 ;  /* 0x0013900c01007387 */ /* 0x0005e20000100a00 */
[----:B------:R-:W-:-:S03]  /*1b190*/  IMAD.WIDE R130, R5, 0x4, R220 ;  /* 0x0000000405827825 */ /* 0x000fc600078e02dc */
[----:B------:R-:W-:Y:S01]  /*1b1a0*/  STL.64 [R1+0x13c0], R20 ;  /* 0x0013c01401007387 */ /* 0x000fe20000100a00 */
[----:B------:R-:W-:-:S03]  /*1b1b0*/  IMAD.WIDE R228, R5, 0x4, R204 ;  /* 0x0000000405e47825 */ /* 0x000fc600078e02cc */
[----:B------:R-:W-:Y:S04]  /*1b1c0*/  STL.64 [R1+0x13e0], R38 ;  /* 0x0013e02601007387 */ /* 0x000fe80000100a00 */
[----:B------:R-:W-:Y:S04]  /*1b1d0*/  STL.64 [R1+0x1418], R54 ;  /* 0x0014183601007387 */ /* 0x000fe80000100a00 */
        /* <DEDUP_REMOVED lines=18> */
[----:B------:R4:W-:Y:S04]  /*1b300*/  STL.64 [R1+0x15c0], R16 ;  /* 0x0015c01001007387 */ /* 0x0009e80000100a00 */
[----:B------:R3:W-:Y:S04]  /*1b310*/  LDGSTS.E [R244+0xb680], desc[UR58][R116.64], P3 ;  /* 0x0b68000074f47fae */ /* 0x0007e8000992187a */
[----:B------:R4:W-:Y:S04]  /*1b320*/  STL.64 [R1+0x15e8], R14 ;  /* 0x0015e80e01007387 */ /* 0x0009e80000100a00 */
[----:B------:R-:W-:Y:S04]  /*1b330*/  LDGSTS.E [R244+0xba80], desc[UR58][R100.64], P3 ;  /* 0x0ba8000064f47fae */ /* 0x000fe8000992187a */
[----:B------:R-:W-:Y:S04]  /*1b340*/  LDGSTS.E [R244+0xbe80], desc[UR58][R46.64], P3 ;  /* 0x0be800002ef47fae */ /* 0x000fe8000992187a */
[----:B------:R-:W4:Y:S04]  /*1b350*/  LDL.LU.64 R222, [R1+0x420] ;  /* 0x0004200001de7983 */ /* 0x000f280000300a00 */
        /* <DEDUP_REMOVED lines=9> */
[----:B--2---:R-:W2:Y:S04]  /*1b3f0*/  LDL.LU.64 R12, [R1+0x220] ;  /* 0x00022000010c7983 */ /* 0x004ea80000300a00 */
[----:B------:R-:W2:Y:S04]  /*1b400*/  LDL.LU.64 R220, [R1+0x1e0] ;  /* 0x0001e00001dc7983 */ /* 0x000ea80000300a00 */
[----:B------:R-:W2:Y:S04]  /*1b410*/  LDL.LU.64 R204, [R1+0x1a0] ;  /* 0x0001a00001cc7983 */ /* 0x000ea80000300a00 */
[----:B------:R-:W2:Y:S04]  /*1b420*/  LDL.LU.64 R188, [R1+0x160] ;  /* 0x0001600001bc7983 */ /* 0x000ea80000300a00 */
[----:B------:R-:W2:Y:S04]  /*1b430*/  LDL.LU.64 R172, [R1+0x120] ;  /* 0x0001200001ac7983 */ /* 0x000ea80000300a00 */
[----:B------:R-:W2:Y:S04]  /*1b440*/  LDL.LU.64 R156, [R1+0xe0] ;  /* 0x0000e000019c7983 */ /* 0x000ea80000300a00 */
[----:B------:R-:W2:Y:S04]  /*1b450*/  LDL.LU.64 R140, [R1+0xa0] ;  /* 0x0000a000018c7983 */ /* 0x000ea80000300a00 */
[----:B------:R-:W2:Y:S04]  /*1b460*/  LDL.LU.64 R236, [R1+0x60] ;  /* 0x0000600001ec7983 */ /* 0x000ea80000300a00 */
[----:B------:R-:W2:Y:S04]  /*1b470*/  LDL.LU.64 R238, [R1+0x20] ;  /* 0x0000200001ee7983 */ /* 0x000ea80000300a00 */
[----:B------:R-:W-:Y:S04]  /*1b480*/  LDGSTS.E [R244+0xca80], desc[UR58][R20.64], P3 ;  /* 0x0ca8000014f47fae */ /* 0x000fe8000992187a */
[----:B------:R-:W-:Y:S04]  /*1b490*/  LDGSTS.E [R244+0xce80], desc[UR58][R38.64], P3 ;  /* 0x0ce8000026f47fae */ /* 0x000fe8000992187a */
[----:B------:R-:W-:Y:S04]  /*1b4a0*/  LDGSTS.E [R244+0xd280], desc[UR58][R54.64], P3 ;  /* 0x0d28000036f47fae */ /* 0x000fe8000992187a */
[----:B------:R1:W-:Y:S04]  /*1b4b0*/  LDGSTS.E [R244+0xd680], desc[UR58][R70.64], P3 ;  /* 0x0d68000046f47fae */ /* 0x0003e8000992187a */
[----:B------:R-:W-:Y:S04]  /*1b4c0*/  LDGSTS.E [R244+0xda80], desc[UR58][R86.64], P3 ;  /* 0x0da8000056f47fae */ /* 0x000fe8000992187a */
[----:B------:R-:W-:Y:S04]  /*1b4d0*/  LDGSTS.E [R244+0xde80], desc[UR58][R84.64], P3 ;  /* 0x0de8000054f47fae */ /* 0x000fe8000992187a */
[----:B------:R-:W-:Y:S04]  /*1b4e0*/  LDGSTS.E [R244+0xe280], desc[UR58][R68.64], P3 ;  /* 0x0e28000044f47fae */ /* 0x000fe8000992187a */
[----:B------:R-:W-:Y:S04]  /*1b4f0*/  LDGSTS.E [R244+0xe680], desc[UR58][R64.64], P3 ;  /* 0x0e68000040f47fae */ /* 0x000fe8000992187a */
[----:B------:R-:W-:Y:S04]  /*1b500*/  LDGSTS.E [R244+0xea80], desc[UR58][R52.64], P3 ;  /* 0x0ea8000034f47fae */ /* 0x000fe8000992187a */
[----:B------:R-:W-:Y:S04]  /*1b510*/  LDGSTS.E [R244+0xee80], desc[UR58][R34.64], P3 ;  /* 0x0ee8000022f47fae */ /* 0x000fe8000992187a */
[----:B------:R4:W-:Y:S04]  /*1b520*/  LDGSTS.E [R244+0xf280], desc[UR58][R32.64], P3 ;  /* 0x0f28000020f47fae */ /* 0x0009e8000992187a */
[----:B------:R4:W-:Y:S04]  /*1b530*/  LDGSTS.E [R244+0xf680], desc[UR58][R18.64], P3 ;  /* 0x0f68000012f47fae */ /* 0x0009e8000992187a */
[----:B------:R4:W-:Y:S01]  /*1b540*/  LDGSTS.E [R244+0xfa80], desc[UR58][R16.64], P3 ;  /* 0x0fa8000010f47fae */ /* 0x0009e2000992187a */
[----:B------:R-:W-:-:S03]  /*1b550*/  IMAD.WIDE R6, R5, 0x4, R6 ;  /* 0x0000000405067825 */ /* 0x000fc600078e0206 */
        /* <DEDUP_REMOVED lines=8> */
[----:B---3--:R-:W-:-:S04]  /*1b5e0*/  IMAD.WIDE R116, R5, 0x4, R136 ;  /* 0x0000000405747825 */ /* 0x008fc800078e0288 */
[----:B------:R-:W-:-:S04]  /*1b5f0*/  IMAD.WIDE R102, R5, 0x4, R152 ;  /* 0x0000000405667825 */ /* 0x000fc800078e0298 */
[----:B-1----:R-:W-:-:S04]  /*1b600*/  IMAD.WIDE R70, R5, 0x4, R168 ;  /* 0x0000000405467825 */ /* 0x002fc800078e02a8 */
[----:B------:R-:W-:-:S04]  /*1b610*/  IMAD.WIDE R54, R5, 0x4, R184 ;  /* 0x0000000405367825 */ /* 0x000fc800078e02b8 */
[----:B------:R-:W-:-:S04]  /*1b620*/  IMAD.WIDE R38, R5, 0x4, R200 ;  /* 0x0000000405267825 */ /* 0x000fc800078e02c8 */
[----:B----4-:R-:W-:-:S04]  /*1b630*/  IMAD.WIDE R32, R5, 0x4, R216 ;  /* 0x0000000405207825 */ /* 0x010fc800078e02d8 */
[----:B------:R-:W-:-:S04]  /*1b640*/  IMAD.WIDE R18, R5, 0x4, R232 ;  /* 0x0000000405127825 */ /* 0x000fc800078e02e8 */
[----:B------:R-:W-:-:S05]  /*1b650*/  IMAD.WIDE R16, R5, 0x4, R222 ;  /* 0x0000000405107825 */ /* 0x000fca00078e02de */
[----:B------:R-:W-:Y:S01]  /*1b660*/  LDGSTS.E [R242+0x8300], desc[UR58][R16.64], P3 ;  /* 0x0830000010f27fae */ /* 0x000fe2000992187a */
        /* <DEDUP_REMOVED lines=27> */
[----:B------:R-:W-:Y:S04]  /*1b820*/  STL.64 [R1+0xd70], R14 ;  /* 0x000d700e01007387 */ /* 0x000fe80000100a00 */
[----:B------:R1:W-:Y:S04]  /*1b830*/  STL.64 [R1+0xd98], R12 ;  /* 0x000d980c01007387 */ /* 0x0003e80000100a00 */
[----:B------:R2:W-:Y:S04]  /*1b840*/  STL.64 [R1+0xdb0], R6 ;  /* 0x000db00601007387 */ /* 0x0005e80000100a00 */
[----:B------:R-:W-:Y:S04]  /*1b850*/  STL.64 [R1+0xde0], R22 ;  /* 0x000de01601007387 */ /* 0x000fe80000100a00 */
[----:B------:R-:W-:Y:S04]  /*1b860*/  STL.64 [R1+0xdf0], R40 ;  /* 0x000df02801007387 */ /* 0x000fe80000100a00 */
[----:B------:R-:W-:Y:S04]  /*1b870*/  STL.64 [R1+0xe28], R56 ;  /* 0x000e283801007387 */ /* 0x000fe80000100a00 */
[----:B------:R-:W-:Y:S01]  /*1b880*/  STL.64 [R1+0xe38], R72 ;  /* 0x000e384801007387 */ /* 0x000fe20000100a00 */
[----:B------:R-:W-:-:S03]  /*1b890*/  IMAD.WIDE R230, R5, 0x4, R140 ;  /* 0x0000000405e67825 */ /* 0x000fc600078e028c */
        /* <DEDUP_REMOVED lines=8> */
[----:B------:R-:W-:Y:S04]  /*1b920*/  LDGSTS.E [R242+0xb700], desc[UR58][R134.64], P3 ;  /* 0x0b70000086f27fae */ /* 0x000fe8000992187a */
[----:B------:R-:W-:Y:S04]  /*1b930*/  STL.64 [R1+0x1500], R32 ;  /* 0x0015002001007387 */ /* 0x000fe80000100a00 */
[----:B------:R-:W-:Y:S04]  /*1b940*/  LDGSTS.E [R242+0xbb00], desc[UR58][R230.64], P3 ;  /* 0x0bb00000e6f27fae */ /* 0x000fe8000992187a */
[----:B------:R4:W-:Y:S04]  /*1b950*/  STL.64 [R1+0x1530], R18 ;  /* 0x0015301201007387 */ /* 0x0009e80000100a00 */
[----:B------:R-:W-:Y:S04]  /*1b960*/  LDGSTS.E [R242+0xbf00], desc[UR58][R14.64], P3 ;  /* 0x0bf000000ef27fae */ /* 0x000fe8000992187a */
[----:B------:R-:W-:Y:S04]  /*1b970*/  LDGSTS.E [R242+0xc300], desc[UR58][R12.64], P3 ;  /* 0x0c3000000cf27fae */ /* 0x000fe8000992187a */
[----:B------:R-:W2:Y:S04]  /*1b980*/  LDL.LU.64 R144, [R1+0x418] ;  /* 0x0004180001907983 */ /* 0x000ea80000300a00 */
[----:B------:R2:W-:Y:S04]  /*1b990*/  LDGSTS.E [R242+0xc700], desc[UR58][R6.64], P3 ;  /* 0x0c70000006f27fae */ /* 0x0005e8000992187a */
[----:B-1----:R-:W4:Y:S04]  /*1b9a0*/  LDL.LU.64 R12, [R1+0x3d8] ;  /* 0x0003d800010c7983 */ /* 0x002f280000300a00 */
[----:B------:R-:W4:Y:S04]  /*1b9b0*/  LDL.LU.64 R14, [R1+0x398] ;  /* 0x00039800010e7983 */ /* 0x000f280000300a00 */
[----:B------:R-:W4:Y:S04]  /*1b9c0*/  LDL.LU.64 R222, [R1+0x358] ;  /* 0x0003580001de7983 */ /* 0x000f280000300a00 */
[----:B------:R-:W4:Y:S04]  /*1b9d0*/  LDL.LU.64 R206, [R1+0x318] ;  /* 0x0003180001ce7983 */ /* 0x000f280000300a00 */
[----:B------:R-:W4:Y:S04]  /*1b9e0*/  LDL.LU.64 R190, [R1+0x2d8] ;  /* 0x0002d80001be7983 */ /* 0x000f280000300a00 */
[----:B------:R-:W4:Y:S04]  /*1b9f0*/  LDL.LU.64 R174, [R1+0x298] ;  /* 0x0002980001ae7983 */ /* 0x000f280000300a00 */
[----:B------:R-:W4:Y:S04]  /*1ba00*/  LDL.LU.64 R158, [R1+0x258] ;  /* 0x00025800019e7983 */ /* 0x000f280000300a00 */
[----:B------:R-:W3:Y:S04]  /*1ba10*/  LDL.LU.64 R142, [R1+0x218] ;  /* 0x00021800018e7983 */ /* 0x000ee80000300a00 */
[----:B------:R-:W4:Y:S04]  /*1ba20*/  LDL.LU.64 R220, [R1+0x1d8] ;  /* 0x0001d80001dc7983 */ /* 0x000f280000300a00 */
[----:B------:R-:W4:Y:S04]  /*1ba30*/  LDL.LU.64 R204, [R1+0x198] ;  /* 0x0001980001cc7983 */ /* 0x000f280000300a00 */
        /* <DEDUP_REMOVED lines=9> */
[----:B------:R-:W-:Y:S04]  /*1bad0*/  LDGSTS.E [R242+0xdf00], desc[UR58][R104.64], P3 ;  /* 0x0df0000068f27fae */ /* 0x000fe8000992187a */
[----:B------:R-:W-:Y:S01]  /*1bae0*/  LDGSTS.E [R242+0xe300], desc[UR58][R120.64], P3 ;  /* 0x0e30000078f27fae */ /* 0x000fe2000992187a */
[----:B------:R-:W-:-:S03]  /*1baf0*/  IMAD.WIDE R146, R5, 0x4, R154 ;  /* 0x0000000405927825 */ /* 0x000fc600078e029a */
[----:B------:R-:W-:Y:S04]  /*1bb00*/  LDGSTS.E [R242+0xe700], desc[UR58][R116.64], P3 ;  /* 0x0e70000074f27fae */ /* 0x000fe8000992187a */
[----:B------:R-:W-:Y:S04]  /*1bb10*/  LDGSTS.E [R242+0xeb00], desc[UR58][R102.64], P3 ;  /* 0x0eb0000066f27fae */ /* 0x000fe8000992187a */
[----:B------:R-:W-:Y:S04]  /*1bb20*/  LDGSTS.E [R242+0xef00], desc[UR58][R70.64], P3 ;  /* 0x0ef0000046f27fae */ /* 0x000fe8000992187a */
[----:B------:R3:W-:Y:S01]  /*1bb30*/  LDGSTS.E [R242+0xf300], desc[UR58][R54.64], P3 ;  /* 0x0f30000036f27fae */ /* 0x0007e2000992187a */
[----:B------:R-:W-:-:S03]  /*1bb40*/  IMAD.WIDE R136, R5, 0x4, R218 ;  /* 0x0000000405887825 */ /* 0x000fc600078e02da */
[----:B------:R-:W4:Y:S04]  /*1bb50*/  LDL.LU.64 R236, [R1+0x58] ;  /* 0x0000580001ec7983 */ /* 0x000f280000300a00 */
[----:B------:R-:W4:Y:S04]  /*1bb60*/  LDL.LU.64 R238, [R1+0x18] ;  /* 0x0000180001ee7983 */ /* 0x000f280000300a00 */
[----:B------:R-:W-:Y:S04]  /*1bb70*/  STL.64 [R1+0x398], R146 ;  /* 0x0003989201007387 */ /* 0x000fe80000100a00 */
[----:B------:R-:W-:Y:S04]  /*1bb80*/  LDGSTS.E [R242+0xf700], desc[UR58][R38.64], P3 ;  /* 0x0f70000026f27fae */ /* 0x000fe8000992187a */
[----:B------:R-:W-:Y:S04]  /*1bb90*/  LDGSTS.E [R242+0xfb00], desc[UR58][R32.64], P3 ;  /* 0x0fb0000020f27fae */ /* 0x000fe8000992187a */
[----:B------:R1:W-:Y:S01]  /*1bba0*/  LDGSTS.E [R242+0xff00], desc[UR58][R18.64], P3 ;  /* 0x0ff0000012f27fae */ /* 0x0003e2000992187a */
[----:B--2---:R-:W-:-:S04]  /*1bbb0*/  IMAD.WIDE R6, R5, 0x4, R144 ;  /* 0x0000000405067825 */ /* 0x004fc800078e0290 */
[C---:B------:R-:W-:Y:S01]  /*1bbc0*/  IMAD.WIDE R144, R5.reuse, 0x4, R170 ;  /* 0x0000000405907825 */ /* 0x040fe200078e02aa */
[----:B------:R-:W-:Y:S04]  /*1bbd0*/  LDGSTS.E [R245+0x8380], desc[UR58][R6.64], P3 ;  /* 0x0838000006f57fae */ /* 0x000fe8000992187a */
[----:B------:R-:W-:Y:S01]  /*1bbe0*/  STL.64 [R1+0x3d8], R144 ;  /* 0x0003d89001007387 */ /* 0x000fe20000100a00 */
[----:B---3--:R-:W-:-:S04]  /*1bbf0*/  IMAD.WIDE R54, R5, 0x4, R142 ;  /* 0x0000000405367825 */ /* 0x008fc800078e028e */
[----:B------:R-:W-:-:S05]  /*1bc00*/  IMAD.WIDE R142, R5, 0x4, R186 ;  /* 0x00000004058e7825 */ /* 0x000fca00078e02ba */
[----:B------:R-:W-:Y:S01]  /*1bc10*/  STL.64 [R1+0x418], R142 ;  /* 0x0004188e01007387 */ /* 0x000fe20000100a00 */
[----:B----4-:R-:W-:-:S04]  /*1bc20*/  IMAD.WIDE R104, R5, 0x4, R140 ;  /* 0x0000000405687825 */ /* 0x010fc800078e028c */
[----:B------:R-:W-:-:S05]  /*1bc30*/  IMAD.WIDE R140, R5, 0x4, R202 ;  /* 0x00000004058c7825 */ /* 0x000fca00078e02ca */
[----:B------:R-:W-:Y:S04]  /*1bc40*/  STL.64 [R1+0x1410], R140 ;  /* 0x0014108c01007387 */ /* 0x000fe80000100a00 */
[----:B------:R2:W-:Y:S04]  /*1bc50*/  STL.64 [R1+0x1430], R136 ;  /* 0x0014308801007387 */ /* 0x0005e80000100a00 */
[----:B------:R3:W-:Y:S04]  /*1bc60*/  STL [R1+0xa80], RZ ;  /* 0x000a80ff01007387 */ /* 0x0007e80000100800 */
        /* <DEDUP_REMOVED lines=143> */
[----:B------:R3:W-:Y:S04]  /*1c560*/  STL [R1], RZ ;  /* 0x000000ff01007387 */ /* 0x0007e80000100800 */
        /* <DEDUP_REMOVED lines=747> */
[----:B------:R3:W-:Y:S01]  /*1f420*/  STL [R1+0xe50], RZ ;  /* 0x000e50ff01007387 */ /* 0x0007e20000100800 */
[----:B------:R-:W-:-:S03]  /*1f430*/  IMAD.WIDE R12, R5, 0x4, R12 ;  /* 0x00000004050c7825 */ /* 0x000fc600078e020c */
[----:B------:R3:W-:Y:S01]  /*1f440*/  STL [R1+0xe54], RZ ;  /* 0x000e54ff01007387 */ /* 0x0007e20000100800 */
[----:B------:R-:W-:-:S03]  /*1f450*/  IMAD.WIDE R14, R5, 0x4, R14 ;  /* 0x00000004050e7825 */ /* 0x000fc600078e020e */
[----:B------:R3:W-:Y:S01]  /*1f460*/  STL [R1+0xe58], RZ ;  /* 0x000e58ff01007387 */ /* 0x0007e20000100800 */
[----:B-1----:R-:W-:-:S03]  /*1f470*/  IMAD.WIDE R18, R5, 0x4, R222 ;  /* 0x0000000405127825 */ /* 0x002fc600078e02de */
[----:B------:R3:W-:Y:S01]  /*1f480*/  STL [R1+0xe5c], RZ ;  /* 0x000e5cff01007387 */ /* 0x0007e20000100800 */
[----:B------:R-:W-:-:S03]  /*1f490*/  IMAD.WIDE R22, R5, 0x4, R206 ;  /* 0x0000000405167825 */ /* 0x000fc600078e02ce */
[----:B------:R3:W-:Y:S01]  /*1f4a0*/  STL [R1+0xa10], RZ ;  /* 0x000a10ff01007387 */ /* 0x0007e20000100800 */
[----:B------:R-:W-:-:S03]  /*1f4b0*/  IMAD.WIDE R32, R5, 0x4, R190 ;  /* 0x0000000405207825 */ /* 0x000fc600078e02be */
[----:B------:R3:W-:Y:S01]  /*1f4c0*/  STL [R1+0xa14], RZ ;  /* 0x000a14ff01007387 */ /* 0x0007e20000100800 */
[----:B------:R-:W-:-:S03]  /*1f4d0*/  IMAD.WIDE R38, R5, 0x4, R174 ;  /* 0x0000000405267825 */ /* 0x000fc600078e02ae */
[----:B------:R3:W-:Y:S01]  /*1f4e0*/  STL [R1+0xa18], RZ ;  /* 0x000a18ff01007387 */ /* 0x0007e20000100800 */
[----:B------:R-:W-:-:S03]  /*1f4f0*/  IMAD.WIDE R40, R5, 0x4, R158 ;  /* 0x0000000405287825 */ /* 0x000fc600078e029e */
[----:B------:R3:W-:Y:S04]  /*1f500*/  STL [R1+0xa1c], RZ ;  /* 0x000a1cff01007387 */ /* 0x0007e80000100800 */
[----:B------:R3:W-:Y:S01]  /*1f510*/  STL [R1+0xa20], RZ ;  /* 0x000a20ff01007387 */ /* 0x0007e20000100800 */
[----:B------:R-:W-:-:S03]  /*1f520*/  IMAD.WIDE R56, R5, 0x4, R220 ;  /* 0x0000000405387825 */ /* 0x000fc600078e02dc */
[----:B------:R-:W-:Y:S04]  /*1f530*/  LDGSTS.E [R245+0x8780], desc[UR58][R12.64], P3 ;  /* 0x087800000cf57fae */ /* 0x000fe8000992187a */
        /* <DEDUP_REMOVED lines=12> */
[----:B------:R3:W-:Y:S04]  /*1f600*/  STL [R1+0xa34], RZ ;  /* 0x000a34ff01007387 */ /* 0x0007e80000100800 */
        /* <DEDUP_REMOVED lines=18> */
[----:B------:R-:W-:Y:S01]  /*1f730*/  LDGSTS.E [R245+0xb380], desc[UR58][R88.64], P3 ;  /* 0x0b38000058f57fae */ /* 0x000fe2000992187a */
[----:B------:R-:W-:-:S03]  /*1f740*/  VIADD R4, R4, 0x1f ;  /* 0x0000001f04047836 */ /* 0x000fc60000000000 */
        /* <DEDUP_REMOVED lines=12> */
[----:B------:R-:W-:-:S03]  /*1f810*/  IMAD.WIDE R232, R5, 0x4, R138 ;  /* 0x0000000405e87825 */ /* 0x000fc600078e028a */
[----:B------:R-:W-:Y:S01]  /*1f820*/  LDGSTS.E [R245+0xc780], desc[UR58][R8.64], P3 ;  /* 0x0c78000008f57fae */ /* 0x000fe2000992187a */
[----:B------:R-:W-:-:S03]  /*1f830*/  ISETP.GE.AND P0, PT, R4, 0x20, PT ;  /* 0x000000200400780c */ /* 0x000fc60003f06270 */
        /* <DEDUP_REMOVED lines=14> */
[----:B------:R1:W-:Y:S01]  /*1f920*/  LDGSTS.E [R245+0xff80], desc[UR58][R36.64], P3 ;  /* 0x0ff8000024f57fae */ /* 0x0003e2000992187a */
[----:B------:R-:W-:-:S03]  /*1f930*/  CS2R R248, SRZ ;  /* 0x0000000000f87805 */ /* 0x000fc6000001ff00 */
[----:B------:R-:W0:Y:S01]  /*1f940*/  LDGDEPBAR ;  /* 0x00000000000079af */ /* 0x000e220000000000 */
[----:B------:R-:W-:Y:S02]  /*1f950*/  CS2R R250, SRZ ;  /* 0x0000000000fa7805 */ /* 0x000fe4000001ff00 */
[----:B------:R-:W-:Y:S02]  /*1f960*/  CS2R R246, SRZ ;  /* 0x0000000000f67805 */ /* 0x000fe4000001ff00 */
[----:B------:R-:W-:Y:S02]  /*1f970*/  CS2R R240, SRZ ;  /* 0x0000000000f07805 */ /* 0x000fe4000001ff00 */
[----:B------:R-:W-:Y:S02]  /*1f980*/  CS2R R242, SRZ ;  /* 0x0000000000f27805 */ /* 0x000fe4000001ff00 */
[----:B------:R-:W-:Y:S02]  /*1f990*/  CS2R R236, SRZ ;  /* 0x0000000000ec7805 */ /* 0x000fe4000001ff00 */
[----:B------:R-:W-:-:S02]  /*1f9a0*/  CS2R R238, SRZ ;  /* 0x0000000000ee7805 */ /* 0x000fc4000001ff00 */
[----:B------:R-:W-:Y:S02]  /*1f9b0*/  CS2R R224, SRZ ;  /* 0x0000000000e07805 */ /* 0x000fe4000001ff00 */
[----:B-1----:R-:W-:Y:S02]  /*1f9c0*/  CS2R R244, SRZ ;  /* 0x0000000000f47805 */ /* 0x002fe4000001ff00 */
[----:B------:R-:W-:Y:S02]  /*1f9d0*/  CS2R R226, SRZ ;  /* 0x0000000000e27805 */ /* 0x000fe4000001ff00 */
[----:B------:R-:W-:Y:S02]  /*1f9e0*/  CS2R R220, SRZ ;  /* 0x0000000000dc7805 */ /* 0x000fe4000001ff00 */
[----:B------:R-:W-:Y:S02]  /*1f9f0*/  CS2R R222, SRZ ;  /* 0x0000000000de7805 */ /* 0x000fe4000001ff00 */
[----:B------:R-:W-:-:S02]  /*1fa00*/  CS2R R216, SRZ ;  /* 0x0000000000d87805 */ /* 0x000fc4000001ff00 */
[----:B------:R-:W-:Y:S02]  /*1fa10*/  CS2R R218, SRZ ;  /* 0x0000000000da7805 */ /* 0x000fe4000001ff00 */
[----:B------:R-:W-:Y:S02]  /*1fa20*/  CS2R R212, SRZ ;  /* 0x0000000000d47805 */ /* 0x000fe4000001ff00 */
        /* <DEDUP_REMOVED lines=27> */
[----:B--2---:R-:W-:-:S02]  /*1fbe0*/  CS2R R136, SRZ ;  /* 0x0000000000887805 */ /* 0x004fc4000001ff00 */
        /* <DEDUP_REMOVED lines=10> */
[----:B------:R-:W-:Y:S01]  /*1fc90*/  CS2R R158, SRZ ;  /* 0x00000000009e7805 */ /* 0x000fe2000001ff00 */
[----:B---3--:R-:W-:Y:S06]  /*1fca0*/  @!P0 BRA `(.L_x_0) ;  /* 0x0000035000488947 */ /* 0x008fec0003800000 */
[----:B------:R-:W2:Y:S04]  /*1fcb0*/  LDL.LU.64 R136, [R1+0xd20] ;  /* 0x000d200001887983 */ /* 0x000ea80000300a00 */
[----:B------:R-:W3:Y:S04]  /*1fcc0*/  LDL.LU.64 R142, [R1+0xd28] ;  /* 0x000d2800018e7983 */ /* 0x000ee80000300a00 */
        /* <DEDUP_REMOVED lines=9> */
[----:B--2---:R-:W-:Y:S04]  /*1fd60*/  STL [R1+0x1cb0], R136 ;  /* 0x001cb08801007387 */ /* 0x004fe80000100800 */
[----:B------:R-:W2:Y:S01]  /*1fd70*/  LDL.LU.64 R140, [R1+0x4c8] ;  /* 0x0004c800018c7983 */ /* 0x000ea20000300a00 */
[----:B------:R-:W-:-:S03]  /*1fd80*/  IMAD.MOV.U32 R0, RZ, RZ, R137 ;  /* 0x000000ffff007224 */ /* 0x000fc600078e0089 */
[----:B---3--:R-:W-:Y:S04]  /*1fd90*/  STL [R1+0x1cb8], R142 ;  /* 0x001cb88e01007387 */ /* 0x008fe80000100800 */
[----:B------:R1:W-:Y:S04]  /*1fda0*/  STL [R1+0x1cac], R0 ;  /* 0x001cac0001007387 */ /* 0x0003e80000100800 */
[----:B----4-:R-:W-:Y:S01]  /*1fdb0*/  STL [R1+0x1cc0], R152 ;  /* 0x001cc09801007387 */ /* 0x010fe20000100800 */
[----:B-1----:R-:W-:-:S05]  /*1fdc0*/  IMAD.MOV.U32 R0, RZ, RZ, R143 ;  /* 0x000000ffff007224 */ /* 0x002fca00078e008f */
[----:B------:R1:W-:Y:S02]  /*1fdd0*/  STL [R1+0x1cb4], R0 ;  /* 0x001cb40001007387 */ /* 0x0003e40000100800 */
[----:B-1----:R-:W-:Y:S02]  /*1fde0*/  IMAD.MOV.U32 R0, RZ, RZ, R153 ;  /* 0x000000ffff007224 */ /* 0x002fe400078e0099 */
[----:B------:R-:W3:Y:S04]  /*1fdf0*/  LDL.LU.64 R152, [R1+0x480] ;  /* 0x0004800001987983 */ /* 0x000ee80000300a00 */
[----:B------:R1:W-:Y:S04]  /*1fe00*/  STL [R1+0x1cbc], R0 ;  /* 0x001cbc0001007387 */ /* 0x0003e80000100800 */
[----:B------:R4:W-:Y:S01]  /*1fe10*/  STL [R1+0x1cc8], R156 ;  /* 0x001cc89c01007387 */ /* 0x0009e20000100800 */
[----:B-1----:R-:W-:-:S03]  /*1fe20*/  IMAD.MOV.U32 R0, RZ, RZ, R157 ;  /* 0x000000ffff007224 */ /* 0x002fc600078e009d */
[----:B----4-:R-:W4:Y:S04]  /*1fe30*/  LDL.LU.64 R156, [R1+0x488] ;  /* 0x00048800019c7983 */ /* 0x010f280000300a00 */
[----:B------:R1:W-:Y:S04]  /*1fe40*/  STL [R1+0x1cc4], R0 ;  /* 0x001cc40001007387 */ /* 0x0003e80000100800 */
[----:B------:R1:W-:Y:S04]  /*1fe50*/  STL [R1+0x1cd0], R144 ;  /* 0x001cd09001007387 */ /* 0x0003e80000100800 */
[----:B------:R-:W4:Y:S01]  /*1fe60*/  LDL.LU.64 R142, [R1+0x490] ;  /* 0x00049000018e7983 */ /* 0x000f220000300a00 */
[----:B-1----:R-:W-:-:S03]  /*1fe70*/  IMAD.MOV.U32 R0, RZ, RZ, R145 ;  /* 0x000000ffff007224 */ /* 0x002fc600078e0091 */
[----:B------:R-:W-:Y:S04]  /*1fe80*/  STL [R1+0x1cd8], R154 ;  /* 0x001cd89a01007387 */ /* 0x000fe80000100800 */
[----:B------:R1:W-:Y:S04]  /*1fe90*/  STL [R1+0x1ccc], R0 ;  /* 0x001ccc0001007387 */ /* 0x0003e80000100800 */
[----:B------:R-:W4:Y:S04]  /*1fea0*/  LDL.LU.64 R144, [R1+0x9e0] ;  /* 0x0009e00001907983 */ /* 0x000f280000300a00 */
[----:B------:R-:W-:Y:S01]  /*1feb0*/  STL [R1+0x1ce0], R146 ;  /* 0x001ce09201007387 */ /* 0x000fe20000100800 */
[----:B-1----:R-:W-:-:S05]  /*1fec0*/  IMAD.MOV.U32 R0, RZ, RZ, R155 ;  /* 0x000000ffff007224 */ /* 0x002fca00078e009b */
        /* <DEDUP_REMOVED lines=17> */
[----:B------:R-:W4:Y:S01]  /*1ffe0*/  LDL.LU.64 R150, [R1+0x8c8] ;  /* 0x0008c80001967983 */ /* 0x000f220000300a00 */
[----:B-1----:R-:W-:-:S03]  /*1fff0*/  IMAD.MOV.U32 R0, RZ, RZ, R139 ;  /* 0x000000ffff007224 */ /* 0x002fc600078e008b */
[----:B--2---:R-:W-:Y:S04]  /*20000*/  STL [R1+0x1d08], R140 ;  /* 0x001d088c01007387 */ /* 0x004fe80000100800 */
[----:B------:R1:W-:Y:S04]  /*20010*/  STL [R1+0x1cfc], R0 ;  /* 0x001cfc0001007387 */ /* 0x0003e80000100800 */
[----:B------:R-:W2:Y:S04]  /*20020*/  LDL.LU.64 R138, [R1+0x8e0] ;  /* 0x0008e000018a7983 */ /* 0x000ea80000300a00 */
[----:B------:R-:W-:Y:S01]  /*20030*/  STL [R1+0x1d10], R234 ;  /* 0x001d10ea01007387 */ /* 0x000fe20000100800 */
[----:B-1----:R-:W-:-:S05]  /*20040*/  IMAD.MOV.U32 R0, RZ, RZ, R141 ;  /* 0x000000ffff007224 */ /* 0x002fca00078e008d */
[----:B------:R1:W-:Y:S04]  /*20050*/  STL [R1+0x1d04], R0 ;  /* 0x001d040001007387 */ /* 0x0003e80000100800 */
[----:B------:R-:W2:Y:S04]  /*20060*/  LDL.LU.64 R140, [R1+0x8e8] ;  /* 0x0008e800018c7983 */ /* 0x000ea80000300a00 */
[----:B------:R-:W-:Y:S04]  /*20070*/  STL [R1+0x1d0c], R235 ;  /* 0x001d0ceb01007387 */ /* 0x000fe80000100800 */
[----:B---3--:R3:W-:Y:S01]  /*20080*/  STL [R1+0x1d18], R152 ;  /* 0x001d189801007387 */ /* 0x0087e20000100800 */
[----:B-1----:R-:W-:-:S03]  /*20090*/  MOV R0, R153 ;  /* 0x0000009900007202 */ /* 0x002fc60000000f00 */
[----:B---3--:R-:W3:Y:S04]  /*200a0*/  LDL.LU.64 R152, [R1+0x640] ;  /* 0x0006400001987983 */ /* 0x008ee80000300a00 */
[----:B------:R1:W-:Y:S04]  /*200b0*/  STL [R1+0x1d14], R0 ;  /* 0x001d140001007387 */ /* 0x0003e80000100800 */
[----:B----4-:R4:W-:Y:S01]  /*200c0*/  STL [R1+0x1d20], R156 ;  /* 0x001d209c01007387 */ /* 0x0109e20000100800 */
[----:B-1----:R-:W-:-:S03]  /*200d0*/  IMAD.MOV.U32 R0, RZ, RZ, R157 ;  /* 0x000000ffff007224 */ /* 0x002fc600078e009d */
[----:B------:R-:W-:Y:S04]  /*200e0*/  STL [R1+0x1d28], R142 ;  /* 0x001d288e01007387 */ /* 0x000fe80000100800 */
[----:B------:R1:W-:Y:S04]  /*200f0*/  STL [R1+0x1d1c], R0 ;  /* 0x001d1c0001007387 */ /* 0x0003e80000100800 */
[----:B----4-:R-:W4:Y:S04]  /*20100*/  LDL.LU.64 R156, [R1+0x648] ;  /* 0x00064800019c7983 */ /* 0x010f280000300a00 */
        /* <DEDUP_REMOVED lines=27> */
[----:B------:R-:W2:Y:S01]  /*202c0*/  LDL.LU.64 R150, [R1+0xac0] ;  /* 0x000ac00001967983 */ /* 0x000ea20000300a00 */
[----:B-1----:R-:W-:-:S03]  /*202d0*/  IMAD.MOV.U32 R0, RZ, RZ, R139 ;  /* 0x000000ffff007224 */ /* 0x002fc600078e008b */
[----:B------:R-:W-:Y:S04]  /*202e0*/  STL [R1+0x1d68], R140 ;  /* 0x001d688c01007387 */ /* 0x000fe80000100800 */
[----:B------:R1:W-:Y:S04]  /*202f0*/  STL [R1+0x1d5c], R0 ;  /* 0x001d5c0001007387 */ /* 0x0003e80000100800 */
[----:B------:R-:W2:Y:S04]  /*20300*/  LDL.LU.64 R136, [R1+0xac8] ;  /* 0x000ac80001887983 */ /* 0x000ea80000300a00 */
[----:B------:R-:W2:Y:S01]  /*20310*/  LDL.LU.64 R138, [R1+0xad0] ;  /* 0x000ad000018a7983 */ /* 0x000ea20000300a00 */
[----:B-1----:R-:W-:-:S05]  /*20320*/  IMAD.MOV.U32 R0, RZ, RZ, R141 ;  /* 0x000000ffff007224 */ /* 0x002fca00078e008d */
[----:B------:R1:W-:Y:S04]  /*20330*/  STL [R1+0x1d64], R0 ;  /* 0x001d640001007387 */ /* 0x0003e80000100800 */
[----:B---3--:R3:W-:Y:S04]  /*20340*/  STL [R1+0x1d70], R152 ;  /* 0x001d709801007387 */ /* 0x0087e80000100800 */
[----:B------:R-:W2:Y:S01]  /*20350*/  LDL.LU.64 R140, [R1+0xad8] ;  /* 0x000ad800018c7983 */ /* 0x000ea20000300a00 */
[----:B-1----:R-:W-:-:S03]  /*20360*/  IMAD.MOV.U32 R0, RZ, RZ, R153 ;  /* 0x000000ffff007224 */ /* 0x002fc600078e0099 */
[----:B---3--:R-:W3:Y:S04]  /*20370*/  LDL.LU.64 R152, [R1+0xa70] ;  /* 0x000a700001987983 */ /* 0x008ee80000300a00 */
[----:B------:R1:W-:Y:S04]  /*20380*/  STL [R1+0x1d6c], R0 ;  /* 0x001d6c0001007387 */ /* 0x0003e80000100800 */
[----:B----4-:R4:W-:Y:S01]  /*20390*/  STL [R1+0x1d78], R156 ;  /* 0x001d789c01007387 */ /* 0x0109e20000100800 */
[----:B-1----:R-:W-:-:S03]  /*203a0*/  IMAD.MOV.U32 R0, RZ, RZ, R157 ;  /* 0x000000ffff007224 */ /* 0x002fc600078e009d */
[----:B----4-:R-:W4:Y:S04]  /*203b0*/  LDL.LU.64 R156, [R1+0xa78] ;  /* 0x000a7800019c7983 */ /* 0x010f280000300a00 */
[----:B------:R1:W-:Y:S04]  /*203c0*/  STL [R1+0x1d74], R0 ;  /* 0x001d740001007387 */ /* 0x0003e80000100800 */
[----:B------:R1:W-:Y:S02]  /*203d0*/  STL [R1+0x1d80], R142 ;  /* 0x001d808e01007387 */ /* 0x0003e40000100800 */
[----:B-1----:R-:W-:-:S02]  /*203e0*/  IMAD.MOV.U32 R0, RZ, RZ, R143 ;  /* 0x000000ffff007224 */ /* 0x002fc400078e008f */
[----:B------:R-:W4:Y:S04]  /*203f0*/  LDL.LU.64 R142, [R1+0xa90] ;  /* 0x000a9000018e7983 */ /* 0x000f280000300a00 */
        /* <DEDUP_REMOVED lines=20> */
[----:B------:R2:W-:Y:S02]  /*20540*/  STL [R1+0x1da4], R0 ;  /* 0x001da40001007387 */ /* 0x0005e40000100800 */
[----:B--2---:R-:W-:Y:S02]  /*20550*/  IMAD.MOV.U32 R0, RZ, RZ, R151 ;  /* 0x000000ffff007224 */ /* 0x004fe400078e0097 */
[----:B------:R1:W-:Y:S04]  /*20560*/  STL [R1+0x1db0], R150 ;  /* 0x001db09601007387 */ /* 0x0003e80000100800 */
[----:B-1----:R-:W2:Y:S04]  /*20570*/  LDL.LU.64 R150, [R1+0x3d0] ;  /* 0x0003d00001967983 */ /* 0x002ea80000300a00 */
[----:B------:R1:W-:Y:S04]  /*20580*/  STL [R1+0x1dac], R0 ;  /* 0x001dac0001007387 */ /* 0x0003e80000100800 */
[----:B------:R-:W-:Y:S01]  /*20590*/  STL [R1+0x1db8], R136 ;  /* 0x001db88801007387 */ /* 0x000fe20000100800 */
[----:B-1----:R-:W-:-:S03]  /*205a0*/  IMAD.MOV.U32 R0, RZ, RZ, R137 ;  /* 0x000000ffff007224 */ /* 0x002fc600078e0089 */
[----:B------:R-:W-:Y:S04]  /*205b0*/  STL [R1+0x1dc0], R138 ;  /* 0x001dc08a01007387 */ /* 0x000fe80000100800 */
[----:B------:R1:W-:Y:S04]  /*205c0*/  STL [R1+0x1db4], R0 ;  /* 0x001db40001007387 */ /* 0x0003e80000100800 */
[----:B------:R-:W-:Y:S01]  /*205d0*/  STL [R1+0x1dc8], R140 ;  /* 0x001dc88c01007387 */ /* 0x000fe20000100800 */
[----:B-1----:R-:W-:-:S05]  /*205e0*/  IMAD.MOV.U32 R0, RZ, RZ, R139 ;  /* 0x000000ffff007224 */ /* 0x002fca00078e008b */
[----:B------:R1:W-:Y:S04]  /*205f0*/  STL [R1+0x1dbc], R0 ;  /* 0x001dbc0001007387 */ /* 0x0003e80000100800 */
[----:B---3--:R-:W-:Y:S01]  /*20600*/  STL [R1+0x1dd0], R152 ;  /* 0x001dd09801007387 */ /* 0x008fe20000100800 */
[----:B-1----:R-:W-:-:S05]  /*20610*/  IMAD.MOV.U32 R0, RZ, RZ, R141 ;  /* 0x000000ffff007224 */ /* 0x002fca00078e008d */
[----:B------:R1:W-:Y:S02]  /*20620*/  STL [R1+0x1dc4], R0 ;  /* 0x001dc40001007387 */ /* 0x0003e40000100800 */
[----:B-1----:R-:W-:Y:S02]  /*20630*/  IMAD.MOV.U32 R0, RZ, RZ, R153 ;  /* 0x000000ffff007224 */ /* 0x002fe400078e0099 */
[----:B------:R-:W3:Y:S04]  /*20640*/  LDL.LU.64 R152, [R1+0x390] ;  /* 0x0003900001987983 */ /* 0x000ee80000300a00 */
        /* <DEDUP_REMOVED lines=21> */
[----:B------:R-:W-:Y:S04]  /*207a0*/  STL [R1+0x1e00], R148 ;  /* 0x001e009401007387 */ /* 0x000fe80000100800 */
[----:B------:R-:W4:Y:S01]  /*207b0*/  LDL.LU.64 R138, [R1+0xae8] ;  /* 0x000ae800018a7983 */ /* 0x000f220000300a00 */
[----:B-1----:R-:W-:-:S05]  /*207c0*/  MOV R0, R149 ;  /* 0x0000009500007202 */ /* 0x002fca0000000f00 */
[----:B------:R1:W-:Y:S04]  /*207d0*/  STL [R1+0x1dfc], R0 ;  /* 0x001dfc0001007387 */ /* 0x0003e80000100800 */
[----:B------:R1:W-:Y:S02]  /*207e0*/  STL [R1+0x1e08], R158 ;  /* 0x001e089e01007387 */ /* 0x0003e40000100800 */
[----:B-1----:R-:W-:Y:S02]  /*207f0*/  IMAD.MOV.U32 R0, RZ, RZ, R159 ;  /* 0x000000ffff007224 */ /* 0x002fe400078e009f */
[----:B------:R-:W4:Y:S04]  /*20800*/  LDL.LU.64 R158, [R1+0xaf0] ;  /* 0x000af000019e7983 */ /* 0x000f280000300a00 */
[----:B------:R2:W-:Y:S02]  /*20810*/  STL [R1+0x1e04], R0 ;  /* 0x001e040001007387 */ /* 0x0005e40000100800 */
[----:B--2---:R-:W-:-:S02]  /*20820*/  IMAD.MOV.U32 R0, RZ, RZ, R151 ;  /* 0x000000ffff007224 */ /* 0x004fc400078e0097 */
[----:B------:R1:W-:Y:S04]  /*20830*/  STL [R1+0x1e10], R150 ;  /* 0x001e109601007387 */ /* 0x0003e80000100800 */
[----:B------:R-:W2:Y:S04]  /*20840*/  LDL.LU.64 R148, [R1+0xaf8] ;  /* 0x000af80001947983 */ /* 0x000ea80000300a00 */
[----:B------:R3:W-:Y:S04]  /*20850*/  STL [R1+0x1e0c], R0 ;  /* 0x001e0c0001007387 */ /* 0x0007e80000100800 */
[----:B------:R-:W-:Y:S04]  /*20860*/  STL [R1+0x1e18], R10 ;  /* 0x001e180a01007387 */ /* 0x000fe80000100800 */
[----:B------:R-:W-:Y:S04]  /*20870*/  STL [R1+0x1e14], R11 ;  /* 0x001e140b01007387 */ /* 0x000fe80000100800 */
[----:B-1----:R-:W2:Y:S04]  /*20880*/  LDL.LU.64 R150, [R1+0xaa0] ;  /* 0x000aa00001967983 */ /* 0x002ea80000300a00 */
[----:B------:R-:W-:Y:S04]  /*20890*/  STL [R1+0x1e20], R26 ;  /* 0x001e201a01007387 */ /* 0x000fe80000100800 */
[----:B------:R-:W-:Y:S04]  /*208a0*/  STL [R1+0x1e1c], R27 ;  /* 0x001e1c1b01007387 */ /* 0x000fe80000100800 */
[----:B------:R-:W2:Y:S04]  /*208b0*/  LDL.LU.64 R140, [R1+0xaa8] ;  /* 0x000aa800018c7983 */ /* 0x000ea80000300a00 */
[----:B---3--:R1:W-:Y:S01]  /*208c0*/  STL [R1+0x1e28], R152 ;  /* 0x001e289801007387 */ /* 0x0083e20000100800 */
[----:B------:R-:W-:-:S03]  /*208d0*/  IMAD.MOV.U32 R0, RZ, RZ, R153 ;  /* 0x000000ffff007224 */ /* 0x000fc600078e0099 */
[----:B-1----:R-:W3:Y:S04]  /*208e0*/  LDL.LU.64 R152, [R1+0xab0] ;  /* 0x000ab00001987983 */ /* 0x002ee80000300a00 */
        /* <DEDUP_REMOVED lines=29> */
[----:B--2---:R2:W-:Y:S01]  /*20ac0*/  STL [R1+0x1e68], R148 ;  /* 0x001e689401007387 */ /* 0x0045e20000100800 */
[----:B-1----:R-:W-:-:S03]  /*20ad0*/  IMAD.MOV.U32 R0, RZ, RZ, R149 ;  /* 0x000000ffff007224 */ /* 0x002fc600078e0095 */
[----:B--2---:R-:W2:Y:S04]  /*20ae0*/  LDL.LU.64 R148, [R1+0xc08] ;  /* 0x000c080001947983 */ /* 0x004ea80000300a00 */
[----:B------:R1:W-:Y:S04]  /*20af0*/  STL [R1+0x1e64], R0 ;  /* 0x001e640001007387 */ /* 0x0003e80000100800 */
[----:B------:R1:W-:Y:S02]  /*20b00*/  STL [R1+0x1e70], R150 ;  /* 0x001e709601007387 */ /* 0x0003e40000100800 */
[----:B-1----:R-:W-:-:S02]  /*20b10*/  IMAD.MOV.U32 R0, RZ, RZ, R151 ;  /* 0x000000ffff007224 */ /* 0x002fc400078e0097 */
[----:B------:R-:W2:Y:S04]  /*20b20*/  LDL.LU.64 R150, [R1+0xc10] ;  /* 0x000c100001967983 */ /* 0x000ea80000300a00 */
[----:B------:R1:W-:Y:S04]  /*20b30*/  STL [R1+0x1e6c], R0 ;  /* 0x001e6c0001007387 */ /* 0x0003e80000100800 */
[----:B------:R1:W-:Y:S02]  /*20b40*/  STL [R1+0x1e78], R140 ;  /* 0x001e788c01007387 */ /* 0x0003e40000100800 */
[----:B-1----:R-:W-:-:S02]  /*20b50*/  IMAD.MOV.U32 R0, RZ, RZ, R141 ;  /* 0x000000ffff007224 */ /* 0x002fc400078e008d */
[----:B------:R-:W2:Y:S04]  /*20b60*/  LDL.LU.64 R140, [R1+0xb48] ;  /* 0x000b4800018c7983 */ /* 0x000ea80000300a00 */
[----:B------:R1:W-:Y:S04]  /*20b70*/  STL [R1+0x1e74], R0 ;  /* 0x001e740001007387 */ /* 0x0003e80000100800 */
[----:B---3--:R3:W-:Y:S01]  /*20b80*/  STL [R1+0x1e80], R152 ;  /* 0x001e809801007387 */ /* 0x0087e20000100800 */
        /* <DEDUP_REMOVED lines=25> */
[----:B-1----:R-:W-:-:S05]  /*20d20*/  IMAD.MOV.U32 R0, RZ, RZ, R139 ;  /* 0x000000ffff007224 */ /* 0x002fca00078e008b */
[----:B------:R1:W-:Y:S04]  /*20d30*/  STL [R1+0x1eac], R0 ;  /* 0x001eac0001007387 */ /* 0x0003e80000100800 */
[----:B------:R1:W-:Y:S02]  /*20d40*/  STL [R1+0x1eb8], R158 ;  /* 0x001eb89e01007387 */ /* 0x0003e40000100800 */
[----:B-1----:R-:W-:Y:S02]  /*20d50*/  IMAD.MOV.U32 R0, RZ, RZ, R159 ;  /* 0x000000ffff007224 */ /* 0x002fe400078e009f */
        /* <DEDUP_REMOVED lines=10> */
[----:B------:R-:W-:Y:S04]  /*20e00*/  STL [R1+0x1ed0], R140 ;  /* 0x001ed08c01007387 */ /* 0x000fe80000100800 */
[----:B------:R-:W2:Y:S01]  /*20e10*/  LDL.LU.64 R138, [R1+0x7f0] ;  /* 0x0007f000018a7983 */ /* 0x000ea20000300a00 */
[----:B-1----:R-:W-:-:S05]  /*20e20*/  IMAD.MOV.U32 R0, RZ, RZ, R141 ;  /* 0x000000ffff007224 */ /* 0x002fca00078e008d */
        /* <DEDUP_REMOVED lines=9> */
[----:B------:R-:W-:Y:S04]  /*20ec0*/  STL [R1+0x1ee8], R142 ;  /* 0x001ee88e01007387 */ /* 0x000fe80000100800 */
[----:B------:R-:W4:Y:S01]  /*20ed0*/  LDL.LU.64 R140, [R1+0xc70] ;  /* 0x000c7000018c7983 */ /* 0x000f220000300a00 */
[----:B-1----:R-:W-:-:S05]  /*20ee0*/  IMAD.MOV.U32 R0, RZ, RZ, R143 ;  /* 0x000000ffff007224 */ /* 0x002fca00078e008f */
[----:B------:R1:W-:Y:S02]  /*20ef0*/  STL [R1+0x1ee4], R0 ;  /* 0x001ee40001007387 */ /* 0x0003e40000100800 */
[----:B-1----:R-:W-:Y:S02]  /*20f00*/  IMAD.MOV.U32 R0, RZ, RZ, R145 ;  /* 0x000000ffff007224 */ /* 0x002fe400078e0091 */
[----:B------:R-:W-:Y:S04]  /*20f10*/  STL [R1+0x1ef0], R144 ;  /* 0x001ef09001007387 */ /* 0x000fe80000100800 */
[----:B------:R-:W4:Y:S04]  /*20f20*/  LDL.LU.64 R142, [R1+0xc78] ;  /* 0x000c7800018e7983 */ /* 0x000f280000300a00 */
[----:B------:R1:W-:Y:S04]  /*20f30*/  STL [R1+0x1eec], R0 ;  /* 0x001eec0001007387 */ /* 0x0003e80000100800 */
[----:B------:R1:W-:Y:S02]  /*20f40*/  STL [R1+0x1ef8], R154 ;  /* 0x001ef89a01007387 */ /* 0x0003e40000100800 */
[----:B-1----:R-:W-:-:S02]  /*20f50*/  MOV R0, R155 ;  /* 0x0000009b00007202 */ /* 0x002fc40000000f00 */
[----:B------:R-:W4:Y:S04]  /*20f60*/  LDL.LU.64 R144, [R1+0xc18] ;  /* 0x000c180001907983 */ /* 0x000f280000300a00 */
[----:B------:R-:W-:Y:S04]  /*20f70*/  STL [R1+0x1f00], R146 ;  /* 0x001f009201007387 */ /* 0x000fe80000100800 */
[----:B------:R1:W-:Y:S04]  /*20f80*/  STL [R1+0x1ef4], R0 ;  /* 0x001ef40001007387 */ /* 0x0003e80000100800 */
[----:B------:R-:W4:Y:S01]  /*20f90*/  LDL.LU.64 R154, [R1+0xc20] ;  /* 0x000c2000019a7983 */ /* 0x000f220000300a00 */
[----:B-1----:R-:W-:-:S03]  /*20fa0*/  IMAD.MOV.U32 R0, RZ, RZ, R147 ;  /* 0x000000ffff007224 */ /* 0x002fc600078e0093 */
[----:B------:R-:W-:Y:S04]  /*20fb0*/  STL [R1+0x1f08], R136 ;  /* 0x001f088801007387 */ /* 0x000fe80000100800 */
[----:B------:R1:W-:Y:S04]  /*20fc0*/  STL [R1+0x1efc], R0 ;  /* 0x001efc0001007387 */ /* 0x0003e80000100800 */
[----:B------:R-:W4:Y:S01]  /*20fd0*/  LDL.LU.64 R146, [R1+0xc30] ;  /* 0x000c300001927983 */ /* 0x000f220000300a00 */
[----:B-1----:R-:W-:-:S03]  /*20fe0*/  IMAD.MOV.U32 R0, RZ, RZ, R137 ;  /* 0x000000ffff007224 */ /* 0x002fc600078e0089 */
[----:B------:R-:W-:Y:S04]  /*20ff0*/  STL [R1+0x1f10], R158 ;  /* 0x001f109e01007387 */ /* 0x000fe80000100800 */
[----:B------:R1:W-:Y:S02]  /*21000*/  STL [R1+0x1f04], R0 ;  /* 0x001f040001007387 */ /* 0x0003e40000100800 */
[----:B-1----:R-:W-:Y:S02]  /*21010*/  IMAD.MOV.U32 R0, RZ, RZ, R159 ;  /* 0x000000ffff007224 */ /* 0x002fe400078e009f */
[----:B------:R-:W4:Y:S04]  /*21020*/  LDL.LU.64 R158, [R1+0xc38] ;  /* 0x000c3800019e7983 */ /* 0x000f280000300a00 */
[----:B------:R2:W-:Y:S02]  /*21030*/  STL [R1+0x1f0c], R0 ;  /* 0x001f0c0001007387 */ /* 0x0005e40000100800 */
[----:B--2---:R-:W-:-:S02]  /*21040*/  IMAD.MOV.U32 R0, RZ, RZ, R149 ;  /* 0x000000ffff007224 */ /* 0x004fc400078e0095 */
[----:B------:R1:W-:Y:S04]  /*21050*/  STL [R1+0x1f18], R148 ;  /* 0x001f189401007387 */ /* 0x0003e80000100800 */
[----:B-1----:R-:W2:Y:S04]  /*21060*/  LDL.LU.64 R148, [R1+0xb68] ;  /* 0x000b680001947983 */ /* 0x002ea80000300a00 */
        /* <DEDUP_REMOVED lines=32> */
[----:B------:R1:W-:Y:S04]  /*21270*/  STL [R1+0x1f54], R0 ;  /* 0x001f540001007387 */ /* 0x0003e80000100800 */
[----:B------:R-:W4:Y:S04]  /*21280*/  LDL.LU.64 R154, [R1+0xcc0] ;  /* 0x000cc000019a7983 */ /* 0x000f280000300a00 */
[----:B------:R-:W4:Y:S01]  /*21290*/  LDL.LU.64 R136, [R1+0xcc8] ;  /* 0x000cc80001887983 */ /* 0x000f220000300a00 */
[----:B-1----:R-:W-:-:S05]  /*212a0*/  IMAD.MOV.U32 R0, RZ, RZ, R147 ;  /* 0x000000ffff007224 */ /* 0x002fca00078e0093 */
[----:B------:R1:W-:Y:S04]  /*212b0*/  STL [R1+0x1f5c], R0 ;  /* 0x001f5c0001007387 */ /* 0x0003e80000100800 */
[----:B------:R1:W-:Y:S02]  /*212c0*/  STL [R1+0x1f68], R158 ;  /* 0x001f689e01007387 */ /* 0x0003e40000100800 */
[----:B-1----:R-:W-:Y:S02]  /*212d0*/  IMAD.MOV.U32 R0, RZ, RZ, R159 ;  /* 0x000000ffff007224 */ /* 0x002fe400078e009f */
[----:B------:R-:W4:Y:S04]  /*212e0*/  LDL.LU.64 R158, [R1+0xcd0] ;  /* 0x000cd000019e7983 */ /* 0x000f280000300a00 */
[----:B------:R2:W-:Y:S02]  /*212f0*/  STL [R1+0x1f64], R0 ;  /* 0x001f640001007387 */ /* 0x0005e40000100800 */
[----:B--2---:R-:W-:-:S02]  /*21300*/  IMAD.MOV.U32 R0, RZ, RZ, R149 ;  /* 0x000000ffff007224 */ /* 0x004fc400078e0095 */
[----:B------:R-:W-:Y:S04]  /*21310*/  STL [R1+0x1f70], R148 ;  /* 0x001f709401007387 */ /* 0x000fe80000100800 */
[----:B------:R-:W2:Y:S04]  /*21320*/  LDL.LU.64 R146, [R1+0xcd8] ;  /* 0x000cd80001927983 */ /* 0x000ea80000300a00 */
[----:B------:R1:W-:Y:S04]  /*21330*/  STL [R1+0x1f6c], R0 ;  /* 0x001f6c0001007387 */ /* 0x0003e80000100800 */
[----:B------:R1:W-:Y:S02]  /*21340*/  STL [R1+0x1f78], R150 ;  /* 0x001f789601007387 */ /* 0x0003e40000100800 */
[----:B-1----:R-:W-:-:S02]  /*21350*/  IMAD.MOV.U32 R0, RZ, RZ, R151 ;  /* 0x000000ffff007224 */ /* 0x002fc400078e0097 */
[----:B------:R-:W2:Y:S04]  /*21360*/  LDL.LU.64 R148, [R1+0xc80] ;  /* 0x000c800001947983 */ /* 0x000ea80000300a00 */
[----:B------:R-:W-:Y:S04]  /*21370*/  STL [R1+0x1f80], R138 ;  /* 0x001f808a01007387 */ /* 0x000fe80000100800 */
[----:B------:R1:W-:Y:S04]  /*21380*/  STL [R1+0x1f74], R0 ;  /* 0x001f740001007387 */ /* 0x0003e80000100800 */
[----:B------:R-:W2:Y:S01]  /*21390*/  LDL.LU.64 R150, [R1+0xc88] ;  /* 0x000c880001967983 */ /* 0x000ea20000300a00 */
[----:B-1----:R-:W-:-:S03]  /*213a0*/  IMAD.MOV.U32 R0, RZ, RZ, R139 ;  /* 0x000000ffff007224 */ /* 0x002fc600078e008b */
[----:B---3--:R-:W-:Y:S04]  /*213b0*/  STL [R1+0x1f88], R152 ;  /* 0x001f889801007387 */ /* 0x008fe80000100800 */
[----:B------:R1:W-:Y:S04]  /*213c0*/  STL [R1+0x1f7c], R0 ;  /* 0x001f7c0001007387 */ /* 0x0003e80000100800 */
[----:B------:R-:W3:Y:S01]  /*213d0*/  LDL.LU.64 R138, [R1+0xc90] ;  /* 0x000c9000018a7983 */ /* 0x000ee20000300a00 */
[----:B-1----:R-:W-:-:S03]  /*213e0*/  IMAD.MOV.U32 R0, RZ, RZ, R153 ;  /* 0x000000ffff007224 */ /* 0x002fc600078e0099 */
[----:B----4-:R-:W-:Y:S04]  /*213f0*/  STL [R1+0x1f90], R156 ;  /* 0x001f909c01007387 */ /* 0x010fe80000100800 */
[----:B------:R1:W-:Y:S04]  /*21400*/  STL [R1+0x1f84], R0 ;  /* 0x001f840001007387 */ /* 0x0003e80000100800 */
[----:B------:R-:W4:Y:S01]  /*21410*/  LDL.LU.64 R152, [R1+0xc98] ;  /* 0x000c980001987983 */ /* 0x000f220000300a00 */
[----:B-1----:R-:W-:-:S03]  /*21420*/  IMAD.MOV.U32 R0, RZ, RZ, R157 ;  /* 0x000000ffff007224 */ /* 0x002fc600078e009d */
[----:B------:R-:W-:Y:S04]  /*21430*/  STL [R1+0x1f98], R140 ;  /* 0x001f988c01007387 */ /* 0x000fe80000100800 */
[----:B------:R1:W-:Y:S04]  /*21440*/  STL [R1+0x1f8c], R0 ;  /* 0x001f8c0001007387 */ /* 0x0003e80000100800 */
[----:B------:R-:W4:Y:S01]  /*21450*/  LDL.LU.64 R156, [R1+0xc40] ;  /* 0x000c4000019c7983 */ /* 0x000f220000300a00 */
[----:B-1----:R-:W-:-:S03]  /*21460*/  IMAD.MOV.U32 R0, RZ, RZ, R141 ;  /* 0x000000ffff007224 */ /* 0x002fc600078e008d */
        /* <DEDUP_REMOVED lines=23> */
[----:B------:R-:W-:Y:S04]  /*215e0*/  STL [R1+0x1fd0], R148 ;  /* 0x001fd09401007387 */ /* 0x000fe80000100800 */
[----:B------:R2:W-:Y:S04]  /*215f0*/  STL [R1+0x1fc4], R0 ;  /* 0x001fc40001007387 */ /* 0x0005e80000100800 */
[----:B-1----:R-:W4:Y:S01]  /*21600*/  LDL.LU.64 R146, [R1+0x4e8] ;  /* 0x0004e80001927983 */ /* 0x002f220000300a00 */
[----:B--2---:R-:W-:-:S03]  /*21610*/  IMAD.MOV.U32 R0, RZ, RZ, R149 ;  /* 0x000000ffff007224 */ /* 0x004fc600078e0095 */
[----:B------:R-:W-:Y:S04]  /*21620*/  STL [R1+0x1fd8], R150 ;  /* 0x001fd89601007387 */ /* 0x000fe80000100800 */
[----:B------:R1:W-:Y:S04]  /*21630*/  STL [R1+0x1fcc], R0 ;  /* 0x001fcc0001007387 */ /* 0x0003e80000100800 */
[----:B------:R-:W2:Y:S01]  /*21640*/  LDL.LU.64 R148, [R1+0x4e0] ;  /* 0x0004e00001947983 */ /* 0x000ea20000300a00 */
[----:B-1----:R-:W-:-:S03]  /*21650*/  IMAD.MOV.U32 R0, RZ, RZ, R151 ;  /* 0x000000ffff007224 */ /* 0x002fc600078e0097 */
[----:B---3--:R-:W-:Y:S04]  /*21660*/  STL [R1+0x1fe0], R138 ;  /* 0x001fe08a01007387 */ /* 0x008fe80000100800 */
[----:B------:R1:W-:Y:S04]  /*21670*/  STL [R1+0x1fd4], R0 ;  /* 0x001fd40001007387 */ /* 0x0003e80000100800 */
[----:B------:R-:W3:Y:S01]  /*21680*/  LDL.LU.64 R150, [R1+0xd00] ;  /* 0x000d000001967983 */ /* 0x000ee20000300a00 */
[----:B-1----:R-:W-:-:S03]  /*21690*/  MOV R0, R139 ;  /* 0x0000008b00007202 */ /* 0x002fc60000000f00 */
[----:B----4-:R-:W-:Y:S04]  /*216a0*/  STL [R1+0x1fe8], R152 ;  /* 0x001fe89801007387 */ /* 0x010fe80000100800 */
[----:B------:R1:W-:Y:S02]  /*216b0*/  STL [R1+0x1fdc], R0 ;  /* 0x001fdc0001007387 */ /* 0x0003e40000100800 */
[----:B-1----:R-:W-:Y:S02]  /*216c0*/  IMAD.MOV.U32 R0, RZ, RZ, R153 ;  /* 0x000000ffff007224 */ /* 0x002fe400078e0099 */
        /* <DEDUP_REMOVED lines=11> */
[----:B-1----:R-:W-:-:S05]  /*21780*/  IMAD.MOV.U32 R0, RZ, RZ, R143 ;  /* 0x000000ffff007224 */ /* 0x002fca00078e008f */
[----:B------:R1:W-:Y:S04]  /*21790*/  STL [R1+0x1ffc], R0 ;  /* 0x001ffc0001007387 */ /* 0x0003e80000100800 */
[----:B------:R-:W-:Y:S04]  /*217a0*/  STL [R1+0x2008], R144 ;  /* 0x0020089001007387 */ /* 0x000fe80000100800 */
[----:B------:R-:W4:Y:S01]  /*217b0*/  LDL.LU.64 R160, [R1+0xce0] ;  /* 0x000ce00001a07983 */ /* 0x000f220000300a00 */
[----:B-1----:R-:W-:-:S03]  /*217c0*/  IMAD.MOV.U32 R0, RZ, RZ, R145 ;  /* 0x000000ffff007224 */ /* 0x002fc600078e0091 */
[----:B------:R-:W4:Y:S04]  /*217d0*/  LDL.LU.64 R162, [R1+0xce8] ;  /* 0x000ce80001a27983 */ /* 0x000f280000300a00 */
        /* <DEDUP_REMOVED lines=11> */
[----:B------:R-:W-:Y:S01]  /*21890*/  STL [R1+0x2020], R146 ;  /* 0x0020209201007387 */ /* 0x000fe20000100800 */
[----:B-1----:R-:W-:-:S03]  /*218a0*/  IMAD.MOV.U32 R0, RZ, RZ, R147 ;  /* 0x000000ffff007224 */ /* 0x002fc600078e0093 */
[----:B------:R-:W4:Y:S04]  /*218b0*/  LDL.LU.64 R158, [R1+0xcb0] ;  /* 0x000cb000019e7983 */ /* 0x000f280000300a00 */
[----:B--2---:R-:W-:Y:S04]  /*218c0*/  STL [R1+0x2028], R148 ;  /* 0x0020289401007387 */ /* 0x004fe80000100800 */
[----:B------:R1:W-:Y:S04]  /*218d0*/  STL [R1+0x201c], R0 ;  /* 0x00201c0001007387 */ /* 0x0003e80000100800 */
[----:B------:R-:W2:Y:S01]  /*218e0*/  LDL.LU.64 R142, [R1+0xcb8] ;  /* 0x000cb800018e7983 */ /* 0x000ea20000300a00 */
[----:B-1----:R-:W-:-:S03]  /*218f0*/  IMAD.MOV.U32 R0, RZ, RZ, R149 ;  /* 0x000000ffff007224 */ /* 0x002fc600078e0095 */
[----:B---3--:R-:W-:Y:S04]  /*21900*/  STL [R1+0x2030], R150 ;  /* 0x0020309601007387 */ /* 0x008fe80000100800 */
[----:B------:R1:W-:Y:S04]  /*21910*/  STL [R1+0x2024], R0 ;  /* 0x0020240001007387 */ /* 0x0003e80000100800 */
[----:B------:R-:W3:Y:S04]  /*21920*/  LDL.LU.64 R144, [R1+0xc28] ;  /* 0x000c280001907983 */ /* 0x000ee80000300a00 */
[----:B------:R-:W3:Y:S01]  /*21930*/  LDL.LU.64 R146, [R1+0x470] ;  /* 0x0004700001927983 */ /* 0x000ee20000300a00 */
[----:B-1----:R-:W-:-:S05]  /*21940*/  IMAD.MOV.U32 R0, RZ, RZ, R151 ;  /* 0x000000ffff007224 */ /* 0x002fca00078e0097 */
[----:B------:R1:W-:Y:S04]  /*21950*/  STL [R1+0x202c], R0 ;  /* 0x00202c0001007387 */ /* 0x0003e80000100800 */
[----:B----4-:R4:W-:Y:S04]  /*21960*/  STL [R1+0x2038], R152 ;  /* 0x0020389801007387 */ /* 0x0109e80000100800 */
[----:B------:R-:W3:Y:S01]  /*21970*/  LDL.LU.64 R148, [R1+0x468] ;  /* 0x0004680001947983 */ /* 0x000ee20000300a00 */
[----:B-1----:R-:W-:-:S03]  /*21980*/  IMAD.MOV.U32 R0, RZ, RZ, R153 ;  /* 0x000000ffff007224 */ /* 0x002fc600078e0099 */
[----:B------:R-:W3:Y:S04]  /*21990*/  LDL.LU.64 R150, [R1+0x460] ;  /* 0x0004600001967983 */ /* 0x000ee80000300a00 */
[----:B------:R1:W-:Y:S04]  /*219a0*/  STL [R1+0x2034], R0 ;  /* 0x0020340001007387 */ /* 0x0003e80000100800 */
[----:B------:R1:W-:Y:S04]  /*219b0*/  STL [R1+0x2040], R156 ;  /* 0x0020409c01007387 */ /* 0x0003e80000100800 */
[----:B----4-:R-:W4:Y:S01]  /*219c0*/  LDL.LU.64 R152, [R1+0xda8] ;  /* 0x000da80001987983 */ /* 0x010f220000300a00 */
[----:B-1----:R-:W-:-:S03]  /*219d0*/  IMAD.MOV.U32 R0, RZ, RZ, R157 ;  /* 0x000000ffff007224 */ /* 0x002fc600078e009d */
[----:B------:R-:W4:Y:S04]  /*219e0*/  LDL.LU.64 R156, [R1+0x448] ;  /* 0x00044800019c7983 */ /* 0x000f280000300a00 */
        /* <DEDUP_REMOVED lines=8> */
[----:B------:R-:W-:Y:S01]  /*21a70*/  STL [R1+0x2060], R136 ;  /* 0x0020608801007387 */ /* 0x000fe20000100800 */
[----:B-1----:R-:W-:-:S05]  /*21a80*/  IMAD.MOV.U32 R0, RZ, RZ, R163 ;  /* 0x000000ffff007224 */ /* 0x002fca00078e00a3 */
[----:B------:R1:W-:Y:S04]  /*21a90*/  STL [R1+0x2054], R0 ;  /* 0x0020540001007387 */ /* 0x0003e80000100800 */
[----:B------:R-:W-:Y:S01]  /*21aa0*/  STL [R1+0x2068], R138 ;  /* 0x0020688a01007387 */ /* 0x000fe20000100800 */
[----:B-1----:R-:W-:-:S05]  /*21ab0*/  IMAD.MOV.U32 R0, RZ, RZ, R137 ;  /* 0x000000ffff007224 */ /* 0x002fca00078e0089 */
[----:B------:R1:W-:Y:S02]  /*21ac0*/  STL [R1+0x205c], R0 ;  /* 0x00205c0001007387 */ /* 0x0003e40000100800 */
[----:B-1----:R-:W-:Y:S02]  /*21ad0*/  IMAD.MOV.U32 R0, RZ, RZ, R139 ;  /* 0x000000ffff007224 */ /* 0x002fe400078e008b */
[----:B------:R-:W-:Y:S04]  /*21ae0*/  STL [R1+0x2070], R140 ;  /* 0x0020708c01007387 */ /* 0x000fe80000100800 */
[----:B------:R1:W-:Y:S04]  /*21af0*/  STL [R1+0x2064], R0 ;  /* 0x0020640001007387 */ /* 0x0003e80000100800 */
[----:B------:R-:W-:Y:S01]  /*21b00*/  STL [R1+0x2078], R154 ;  /* 0x0020789a01007387 */ /* 0x000fe20000100800 */
[----:B-1----:R-:W-:-:S05]  /*21b10*/  IMAD.MOV.U32 R0, RZ, RZ, R141 ;  /* 0x000000ffff007224 */ /* 0x002fca00078e008d */
[----:B------:R1:W-:Y:S02]  /*21b20*/  STL [R1+0x206c], R0 ;  /* 0x00206c0001007387 */ /* 0x0003e40000100800 */
[----:B-1----:R-:W-:Y:S02]  /*21b30*/  IMAD.MOV.U32 R0, RZ, RZ, R155 ;  /* 0x000000ffff007224 */ /* 0x002fe400078e009b */
[----:B------:R-:W-:Y:S04]  /*21b40*/  STL [R1+0x2080], R158 ;  /* 0x0020809e01007387 */ /* 0x000fe80000100800 */
[----:B------:R1:W-:Y:S04]  /*21b50*/  STL [R1+0x2074], R0 ;  /* 0x0020740001007387 */ /* 0x0003e80000100800 */
[----:B------:R-:W4:Y:S01]  /*21b60*/  LDL.LU.64 R154, [R1+0xdf8] ;  /* 0x000df800019a7983 */ /* 0x000f220000300a00 */
[----:B-1----:R-:W-:-:S05]  /*21b70*/  IMAD.MOV.U32 R0, RZ, RZ, R159 ;  /* 0x000000ffff007224 */ /* 0x002fca00078e009f */
[----:B------:R2:W-:Y:S02]  /*21b80*/  STL [R1+0x207c], R0 ;  /* 0x00207c0001007387 */ /* 0x0005e40000100800 */
[----:B--2---:R-:W-:Y:S02]  /*21b90*/  IMAD.MOV.U32 R0, RZ, RZ, R143 ;  /* 0x000000ffff007224 */ /* 0x004fe400078e008f */
[----:B------:R-:W-:Y:S04]  /*21ba0*/  STL [R1+0x2088], R142 ;  /* 0x0020888e01007387 */ /* 0x000fe80000100800 */
[----:B------:R-:W2:Y:S04]  /*21bb0*/  LDL.LU.64 R158, [R1+0xd40] ;  /* 0x000d4000019e7983 */ /* 0x000ea80000300a00 */
[----:B---3--:R-:W-:Y:S04]  /*21bc0*/  STL [R1+0x2090], R144 ;  /* 0x0020909001007387 */ /* 0x008fe80000100800 */
        /* <DEDUP_REMOVED lines=9> */
[----:B------:R1:W-:Y:S04]  /*21c60*/  STL [R1+0x209c], R0 ;  /* 0x00209c0001007387 */ /* 0x0003e80000100800 */
[----:B----4-:R-:W-:Y:S01]  /*21c70*/  STL [R1+0x20b0], R152 ;  /* 0x0020b09801007387 */ /* 0x010fe20000100800 */
        /* <DEDUP_REMOVED lines=8> */
[----:B------:R-:W-:Y:S04]  /*21d00*/  STL [R1+0x20bc], R111 ;  /* 0x0020bc6f01007387 */ /* 0x000fe80000100800 */
[----:B------:R-:W-:Y:S04]  /*21d10*/  STL [R1+0x20c8], R78 ;  /* 0x0020c84e01007387 */ /* 0x000fe80000100800 */
[----:B------:R-:W3:Y:S04]  /*21d20*/  LDL.LU.64 R148, [R1+0xe48] ;  /* 0x000e480001947983 */ /* 0x000ee80000300a00 */
[----:B------:R-:W-:Y:S04]  /*21d30*/  STL [R1+0x20c4], R79 ;  /* 0x0020c44f01007387 */ /* 0x000fe80000100800 */
[----:B------:R-:W4:Y:S04]  /*21d40*/  LDL.LU.64 R150, [R1+0xd60] ;  /* 0x000d600001967983 */ /* 0x000f280000300a00 */
[----:B------:R-:W-:Y:S04]  /*21d50*/  STL [R1+0x20d0], R50 ;  /* 0x0020d03201007387 */ /* 0x000fe80000100800 */
[----:B------:R-:W4:Y:S04]  /*21d60*/  LDL.LU.64 R156, [R1+0x400] ;  /* 0x00040000019c7983 */ /* 0x000f280000300a00 */
[----:B------:R-:W-:Y:S04]  /*21d70*/  STL [R1+0x20cc], R51 ;  /* 0x0020cc3301007387 */ /* 0x000fe80000100800 */
[----:B------:R-:W-:Y:S04]  /*21d80*/  STL [R1+0x20d8], R30 ;  /* 0x0020d81e01007387 */ /* 0x000fe80000100800 */
[----:B------:R-:W-:Y:S04]  /*21d90*/  STL [R1+0x20d4], R31 ;  /* 0x0020d41f01007387 */ /* 0x000fe80000100800 */
[----:B------:R-:W-:Y:S04]  /*21da0*/  STL [R1+0x20e0], R16 ;  /* 0x0020e01001007387 */ /* 0x000fe80000100800 */
[----:B------:R-:W-:Y:S04]  /*21db0*/  STL [R1+0x20dc], R17 ;  /* 0x0020dc1101007387 */ /* 0x000fe80000100800 */
[----:B------:R-:W-:Y:S04]  /*21dc0*/  STL [R1+0x20e8], R6 ;  /* 0x0020e80601007387 */ /* 0x000fe80000100800 */
[----:B------:R-:W-:Y:S01]  /*21dd0*/  STL [R1+0x20e4], R7 ;  /* 0x0020e40701007387 */ /* 0x000fe20000100800 */
[----:B-1----:R-:W-:-:S03]  /*21de0*/  IMAD.MOV.U32 R0, RZ, RZ, R155 ;  /* 0x000000ffff007224 */ /* 0x002fc600078e009b */
[----:B------:R-:W-:Y:S04]  /*21df0*/  STL [R1+0x20f0], R154 ;  /* 0x0020f09a01007387 */ /* 0x000fe80000100800 */
[----:B--2---:R-:W-:Y:S04]  /*21e00*/  STL [R1+0x20f8], R158 ;  /* 0x0020f89e01007387 */ /* 0x004fe80000100800 */
[----:B------:R1:W-:Y:S04]  /*21e10*/  STL [R1+0x20ec], R0 ;  /* 0x0020ec0001007387 */ /* 0x0003e80000100800 */
[----:B------:R-:W-:Y:S01]  /*21e20*/  STL [R1+0x2100], R126 ;  /* 0x0021007e01007387 */ /* 0x000fe20000100800 */
[----:B-1----:R-:W-:-:S05]  /*21e30*/  MOV R0, R159 ;  /* 0x0000009f00007202 */ /* 0x002fca0000000f00 */
[----:B------:R3:W-:Y:S04]  /*21e40*/  STL [R1+0x20f4], R0 ;  /* 0x0020f40001007387 */ /* 0x0007e80000100800 */
[----:B------:R-:W-:Y:S04]  /*21e50*/  STL [R1+0x20fc], R127 ;  /* 0x0020fc7f01007387 */ /* 0x000fe80000100800 */
[----:B------:R-:W-:Y:S04]  /*21e60*/  STL [R1+0x2108], R92 ;  /* 0x0021085c01007387 */ /* 0x000fe80000100800 */
[----:B------:R-:W-:Y:S04]  /*21e70*/  STL [R1+0x2104], R93 ;  /* 0x0021045d01007387 */ /* 0x000fe80000100800 */
[----:B------:R-:W2:Y:S04]  /*21e80*/  LDL.LU.64 R152, [R1+0x13d8] ;  /* 0x0013d80001987983 */ /* 0x000ea80000300a00 */
[----:B------:R-:W-:Y:S04]  /*21e90*/  STL [R1+0x2110], R62 ;  /* 0x0021103e01007387 */ /* 0x000fe80000100800 */
[----:B------:R-:W2:Y:S04]  /*21ea0*/  LDL.LU.64 R154, [R1+0xd90] ;  /* 0x000d9000019a7983 */ /* 0x000ea80000300a00 */
[----:B------:R-:W-:Y:S04]  /*21eb0*/  STL [R1+0x210c], R63 ;  /* 0x00210c3f01007387 */ /* 0x000fe80000100800 */
[----:B------:R-:W2:Y:S04]  /*21ec0*/  LDL.LU.64 R158, [R1+0x440] ;  /* 0x00044000019e7983 */ /* 0x000ea80000300a00 */
[----:B------:R-:W-:Y:S04]  /*21ed0*/  STL [R1+0x2118], R44 ;  /* 0x0021182c01007387 */ /* 0x000fe80000100800 */
[----:B------:R-:W-:Y:S04]  /*21ee0*/  STL [R1+0x2114], R45 ;  /* 0x0021142d01007387 */ /* 0x000fe80000100800 */
[----:B------:R-:W-:Y:S04]  /*21ef0*/  STL [R1+0x2120], R20 ;  /* 0x0021201401007387 */ /* 0x000fe80000100800 */
[----:B------:R-:W-:Y:S04]  /*21f00*/  STL [R1+0x211c], R21 ;  /* 0x00211c1501007387 */ /* 0x000fe80000100800 */
[----:B------:R-:W-:Y:S04]  /*21f10*/  STL [R1+0x2128], R12 ;  /* 0x0021280c01007387 */ /* 0x000fe80000100800 */
[----:B------:R-:W-:Y:S01]  /*21f20*/  STL [R1+0x2124], R13 ;  /* 0x0021240d01007387 */ /* 0x000fe20000100800 */
[----:B---3--:R-:W-:-:S03]  /*21f30*/  IMAD.MOV.U32 R0, RZ, RZ, R149 ;  /* 0x000000ffff007224 */ /* 0x008fc600078e0095 */
[----:B------:R-:W-:Y:S04]  /*21f40*/  STL [R1+0x2130], R148 ;  /* 0x0021309401007387 */ /* 0x000fe80000100800 */
[----:B----4-:R-:W-:Y:S04]  /*21f50*/  STL [R1+0x2138], R150 ;  /* 0x0021389601007387 */ /* 0x010fe80000100800 */
        /* <DEDUP_REMOVED lines=15> */
[----:B------:R-:W4:Y:S04]  /*22050*/  LDL.LU.64 R156, [R1+0x3b8] ;  /* 0x0003b800019c7983 */ /* 0x000f280000300a00 */
[----:B------:R-:W-:Y:S04]  /*22060*/  STL [R1+0x2160], R28 ;  /* 0x0021601c01007387 */ /* 0x000fe80000100800 */
[----:B------:R-:W-:Y:S04]  /*22070*/  STL [R1+0x215c], R29 ;  /* 0x00215c1d01007387 */ /* 0x000fe80000100800 */
[----:B------:R-:W-:Y:S04]  /*22080*/  STL [R1+0x2168], R14 ;  /* 0x0021680e01007387 */ /* 0x000fe80000100800 */
[----:B------:R-:W-:Y:S01]  /*22090*/  STL [R1+0x2164], R15 ;  /* 0x0021640f01007387 */ /* 0x000fe20000100800 */
[----:B--2---:R-:W-:-:S03]  /*220a0*/  IMAD.MOV.U32 R0, RZ, RZ, R153 ;  /* 0x000000ffff007224 */ /* 0x004fc600078e0099 */
[----:B------:R-:W-:Y:S04]  /*220b0*/  STL [R1+0x2170], R152 ;  /* 0x0021709801007387 */ /* 0x000fe80000100800 */
        /* <DEDUP_REMOVED lines=93> */
[----:B------:R-:W4:Y:S04]  /*22690*/  LDL.LU.64 R156, [R1+0xd48] ;  /* 0x000d4800019c7983 */ /* 0x000f280000300a00 */
        /* <DEDUP_REMOVED lines=26> */
[----:B------:R-:W2:Y:S01]  /*22840*/  LDL.LU.64 R158, [R1+0xd78] ;  /* 0x000d7800019e7983 */ /* 0x000ea20000300a00 */
        /* <DEDUP_REMOVED lines=25> */
[----:B------:R-:W4:Y:S01]  /*229e0*/  LDL.LU.64 R144, [R1+0xdb8] ;  /* 0x000db80001907983 */ /* 0x000f220000300a00 */
[----:B--2---:R-:W-:-:S03]  /*229f0*/  MOV R0, R149 ;  /* 0x0000009500007202 */ /* 0x004fc60000000f00 */
        /* <DEDUP_REMOVED lines=9> */
[----:B------:R-:W2:Y:S01]  /*22a90*/  LDL.LU.64 R146, [R1+0x16a0] ;  /* 0x0016a00001927983 */ /* 0x000ea20000300a00 */
[----:B-1----:R-:W-:-:S05]  /*22aa0*/  IMAD.MOV.U32 R0, RZ, RZ, R155 ;  /* 0x000000ffff007224 */ /* 0x002fca00078e009b */
[----:B------:R1:W-:Y:S04]  /*22ab0*/  STL [R1+0x2304], R0 ;  /* 0x0023040001007387 */ /* 0x0003e80000100800 */
[----:B------:R1:W-:Y:S04]  /*22ac0*/  STL [R1+0x2310], R158 ;  /* 0x0023109e01007387 */ /* 0x0003e80000100800 */
[----:B------:R-:W2:Y:S01]  /*22ad0*/  LDL.LU.64 R148, [R1+0x1578] ;  /* 0x0015780001947983 */ /* 0x000ea20000300a00 */
[----:B-1----:R-:W-:-:S03]  /*22ae0*/  IMAD.MOV.U32 R0, RZ, RZ, R159 ;  /* 0x000000ffff007224 */ /* 0x002fc600078e009f */
[----:B------:R-:W2:Y:S04]  /*22af0*/  LDL.LU.64 R150, [R1+0x14b8] ;  /* 0x0014b80001967983 */ /* 0x000ea80000300a00 */
[----:B------:R3:W-:Y:S04]  /*22b00*/  STL [R1+0x230c], R0 ;  /* 0x00230c0001007387 */ /* 0x0007e80000100800 */
        /* <DEDUP_REMOVED lines=22> */
[----:B------:R-:W3:Y:S01]  /*22c70*/  LDL.LU.64 R156, [R1+0x16d8] ;  /* 0x0016d800019c7983 */ /* 0x000ee20000300a00 */
[----:B-1----:R-:W-:-:S03]  /*22c80*/  IMAD.MOV.U32 R0, RZ, RZ, R145 ;  /* 0x000000ffff007224 */ /* 0x002fc600078e0091 */
[----:B------:R-:W-:Y:S04]  /*22c90*/  STL [R1+0x2358], R228 ;  /* 0x002358e401007387 */ /* 0x000fe80000100800 */
[----:B------:R2:W-:Y:S04]  /*22ca0*/  STL [R1+0x234c], R0 ;  /* 0x00234c0001007387 */ /* 0x0005e80000100800 */
[----:B------:R-:W-:Y:S04]  /*22cb0*/  STL [R1+0x2354], R229 ;  /* 0x002354e501007387 */ /* 0x000fe80000100800 */
        /* <DEDUP_REMOVED lines=24> */
[----:B------:R-:W-:Y:S01]  /*22e40*/  STL [R1+0x23a8], R72 ;  /* 0x0023a84801007387 */ /* 0x000fe20000100800 */
[----:B-1----:R-:W1:Y:S03]  /*22e50*/  LDC R0, c[0x0][0x230] ;  /* 0x00008c00ff007b82 */ /* 0x002e660000000800 */
[----:B------:R-:W-:Y:S01]  /*22e60*/  STL [R1+0x23a4], R73 ;  /* 0x0023a44901007387 */ /* 0x000fe20000100800 */
[----:B---3--:R-:W-:-:S03]  /*22e70*/  IMAD.MOV.U32 R10, RZ, RZ, R157 ;  /* 0x000000ffff0a7224 */ /* 0x008fc600078e009d */
[----:B------:R-:W-:Y:S04]  /*22e80*/  STL [R1+0x23b0], R156 ;  /* 0x0023b09c01007387 */ /* 0x000fe80000100800 */
[----:B------:R2:W-:Y:S04]  /*22e90*/  STL [R1+0x23ac], R10 ;  /* 0x0023ac0a01007387 */ /* 0x0005e80000100800 */
[----:B--2---:R-:W2:Y:S04]  /*22ea0*/  LDL.LU.64 R10, [R1+0x15d0] ;  /* 0x0015d000010a7983 */ /* 0x004ea80000300a00 */
[----:B------:R-:W3:Y:S04]  /*22eb0*/  LDL.LU.64 R12, [R1+0x1510] ;  /* 0x00151000010c7983 */ /* 0x000ee80000300a00 */
[----:B--2---:R2:W-:Y:S04]  /*22ec0*/  STL.64 [R1+0x1c08], R10 ;  /* 0x001c080a01007387 */ /* 0x0045e80000100a00 */
[----:B--2---:R-:W2:Y:S04]  /*22ed0*/  LDL.LU.64 R10, [R1+0x1448] ;  /* 0x00144800010a7983 */ /* 0x004ea80000300a00 */
[----:B---3--:R3:W-:Y:S04]  /*22ee0*/  STL.64 [R1+0x1b68], R12 ;  /* 0x001b680c01007387 */ /* 0x0087e80000100a00 */
[----:B---3--:R-:W3:Y:S04]  /*22ef0*/  LDL.LU.64 R12, [R1+0xe40] ;  /* 0x000e4000010c7983 */ /* 0x008ee80000300a00 */
[----:B--2---:R2:W-:Y:S04]  /*22f00*/  STL.64 [R1+0x1ac8], R10 ;  /* 0x001ac80a01007387 */ /* 0x0045e80000100a00 */
[----:B--2---:R-:W2:Y:S04]  /*22f10*/  LDL.LU.64 R10, [R1+0xda0] ;  /* 0x000da000010a7983 */ /* 0x004ea80000300a00 */
[----:B---3--:R3:W-:Y:S04]  /*22f20*/  STL.64 [R1+0x1a28], R12 ;  /* 0x001a280c01007387 */ /* 0x0087e80000100a00 */
[----:B------:R-:W-:Y:S04]  /*22f30*/  STL.64 [R1+0x18e8], R132 ;  /* 0x0018e88401007387 */ /* 0x000fe80000100a00 */
[----:B--2---:R2:W-:Y:S04]  /*22f40*/  STL.64 [R1+0x1988], R10 ;  /* 0x0019880a01007387 */ /* 0x0045e80000100a00 */
[----:B------:R-:W-:Y:S04]  /*22f50*/  STL.64 [R1+0x1840], R88 ;  /* 0x0018405801007387 */ /* 0x000fe80000100a00 */
[----:B---3--:R-:W3:Y:S04]  /*22f60*/  LDL.LU.64 R12, [R1+0x1708] ;  /* 0x00170800010c7983 */ /* 0x008ee80000300a00 */
[----:B--2---:R-:W2:Y:S04]  /*22f70*/  LDL.LU.64 R10, [R1+0x15f8] ;  /* 0x0015f800010a7983 */ /* 0x004ea80000300a00 */
[----:B---3--:R3:W-:Y:S04]  /*22f80*/  STL.64 [R1+0x1ca0], R12 ;  /* 0x001ca00c01007387 */ /* 0x0087e80000100a00 */
[----:B---3--:R-:W3:Y:S04]  /*22f90*/  LDL.LU.64 R12, [R1+0x1540] ;  /* 0x00154000010c7983 */ /* 0x008ee80000300a00 */
        /* <DEDUP_REMOVED lines=20> */
[----:B---3--:R-:W-:Y:S04]  /*230e0*/  STL.64 [R1+0x1a18], R12 ;  /* 0x001a180c01007387 */ /* 0x008fe80000100a00 */
[----:B------:R-:W-:Y:S04]  /*230f0*/  STL.64 [R1+0x18d8], R230 ;  /* 0x0018d8e601007387 */ /* 0x000fe80000100a00 */
[----:B--2---:R2:W-:Y:S04]  /*23100*/  STL.64 [R1+0x1978], R10 ;  /* 0x0019780a01007387 */ /* 0x0045e80000100a00 */
[----:B------:R-:W-:Y:S04]  /*23110*/  STL.64 [R1+0x1830], R104 ;  /* 0x0018306801007387 */ /* 0x000fe80000100a00 */
        /* <DEDUP_REMOVED lines=43> */
[----:B------:R3:W-:Y:S04]  /*233d0*/  STL.64 [R1+0x1818], R8 ;  /* 0x0018180801007387 */ /* 0x0007e80000100a00 */
[----:B--2---:R2:W-:Y:S04]  /*233e0*/  STL.64 [R1+0x18c0], R10 ;  /* 0x0018c00a01007387 */ /* 0x0045e80000100a00 */
        /* <DEDUP_REMOVED lines=12> */
[----:B--2---:R-:W-:Y:S04]  /*234b0*/  STL.64 [R1+0x1958], R10 ;  /* 0x0019580a01007387 */ /* 0x004fe80000100a00 */
[----:B------:R-:W-:Y:S04]  /*234c0*/  STL.64 [R1+0x1810], R24 ;  /* 0x0018101801007387 */ /* 0x000fe80000100a00 */
[----:B---3--:R2:W-:Y:S04]  /*234d0*/  STL.64 [R1+0x18b8], R8 ;  /* 0x0018b80801007387 */ /* 0x0085e80000100a00 */
        /* <DEDUP_REMOVED lines=198> */
[----:B--2---:R2:W-:Y:S04]  /*24140*/  STL.64 [R1+0x1850], R8 ;  /* 0x0018500801007387 */ /* 0x0045e80000100a00 */
        /* <DEDUP_REMOVED lines=871> */
[----:B------:R-:W3:Y:S03]  /*277c0*/  S2R R4, SR_TID.X ;  /* 0x0000000000047919 */ /* 0x000ee60000002100 */
        /* <DEDUP_REMOVED lines=28> */
[----:B-1----:R-:W-:-:S03]  /*27990*/  VIADD R159, R0, 0x1f ;  /* 0x0000001f009f7836 */ /* 0x002fc60000000000 */
[----:B------:R4:W-:Y:S01]  /*279a0*/  STL [R1+0xa14], RZ ;  /* 0x000a14ff01007387 */ /* 0x0009e20000100800 */
[----:B---3--:R-:W-:-:S03]  /*279b0*/  LOP3.LUT R2, R4, 0x3, RZ, 0xc0, !PT ;  /* 0x0000000304027812 */ /* 0x008fc600078ec0ff */
[----:B------:R4:W-:Y:S01]  /*279c0*/  STL [R1+0xa18], RZ ;  /* 0x000a18ff01007387 */ /* 0x0009e20000100800 */
[----:B------:R-:W-:-:S03]  /*279d0*/  LOP3.LUT R0, R4, 0x1c, RZ, 0xc0, !PT ;  /* 0x0000001c04007812 */ /* 0x000fc600078ec0ff */
[----:B------:R4:W-:Y:S04]  /*279e0*/  STL [R1+0xa1c], RZ ;  /* 0x000a1cff01007387 */ /* 0x0009e80000100800 */
[----:B------:R4:W-:Y:S04]  /*279f0*/  STL [R1+0xa20], RZ ;  /* 0x000a20ff01007387 */ /* 0x0009e80000100800 */
[----:B------:R4:W-:Y:S04]  /*27a00*/  STL [R1+0xa24], RZ ;  /* 0x000a24ff01007387 */ /* 0x0009e80000100800 */
[----:B------:R4:W-:Y:S01]  /*27a10*/  STL [R1+0xa28], RZ ;  /* 0x000a28ff01007387 */ /* 0x0009e20000100800 */
[----:B------:R-:W-:-:S03]  /*27a20*/  IMAD R0, R2, 0x220, R0 ;  /* 0x0000022002007824 */ /* 0x000fc600078e0200 */
[----:B------:R4:W-:Y:S04]  /*27a30*/  STL [R1+0xa2c], RZ ;  /* 0x000a2cff01007387 */ /* 0x0009e80000100800 */
[----:B------:R4:W-:Y:S04]  /*27a40*/  STL [R1+0xa30], RZ ;  /* 0x000a30ff01007387 */ /* 0x0009e80000100800 */
[----:B------:R4:W-:Y:S04]  /*27a50*/  STL [R1+0xa34], RZ ;  /* 0x000a34ff01007387 */ /* 0x0009e80000100800 */
[----:B------:R4:W-:Y:S04]  /*27a60*/  STL [R1+0xa38], RZ ;  /* 0x000a38ff01007387 */ /* 0x0009e80000100800 */
[----:B------:R4:W-:Y:S01]  /*27a70*/  STL [R1+0xa3c], RZ ;  /* 0x000a3cff01007387 */ /* 0x0009e20000100800 */
[----:B------:R-:W-:-:S03]  /*27a80*/  LOP3.LUT R10, R0, 0x40, RZ, 0x3c, !PT ;  /* 0x00000040000a7812 */ /* 0x000fc600078e3cff */
[----:B------:R4:W-:Y:S01]  /*27a90*/  STL [R1+0xa50], RZ ;  /* 0x000a50ff01007387 */ /* 0x0009e20000100800 */
[----:B--2---:R-:W-:-:S03]  /*27aa0*/  LOP3.LUT R9, R0, 0x60, RZ, 0x3c, !PT ;  /* 0x0000006000097812 */ /* 0x004fc600078e3cff */
[----:B------:R4:W-:Y:S04]  /*27ab0*/  STL [R1+0xa54], RZ ;  /* 0x000a54ff01007387 */ /* 0x0009e80000100800 */
[----:B------:R4:W-:Y:S04]  /*27ac0*/  STL [R1+0xa58], RZ ;  /* 0x000a58ff01007387 */ /* 0x0009e80000100800 */
[----:B------:R4:W-:Y:S04]  /*27ad0*/  STL [R1+0xa5c], RZ ;  /* 0x000a5cff01007387 */ /* 0x0009e80000100800 */
[----:B------:R4:W-:Y:S04]  /*27ae0*/  STL [R1+0xa40], RZ ;  /* 0x000a40ff01007387 */ /* 0x0009e80000100800 */
[----:B------:R4:W-:Y:S04]  /*27af0*/  STL [R1+0xa44], RZ ;  /* 0x000a44ff01007387 */ /* 0x0009e80000100800 */
[----:B------:R4:W-:Y:S04]  /*27b00*/  STL [R1+0xa48], RZ ;  /* 0x000a48ff01007387 */ /* 0x0009e80000100800 */
[----:B------:R4:W-:Y:S04]  /*27b10*/  STL [R1+0xa4c], RZ ;  /* 0x000a4cff01007387 */ /* 0x0009e80000100800 */
[----:B------:R4:W-:Y:S04]  /*27b20*/  STL [R1+0x23c8], R10 ;  /* 0x0023c80a01007387 */ /* 0x0009e80000100800 */
[----:B------:R4:W-:Y:S01]  /*27b30*/  STL [R1+0x23c4], R9 ;  /* 0x0023c40901007387 */ /* 0x0009e20000100800 */
[----:B------:R-:W-:-:S02]  /*27b40*/  LOP3.LUT R6, R4, 0x7, RZ, 0xc0, !PT ;  /* 0x0000000704067812 */ /* 0x000fc400078ec0ff */
[----:B------:R-:W-:Y:S01]  /*27b50*/  SHF.R.S32.HI R7, RZ, 0x1f, R159 ;  /* 0x0000001fff077819 */ /* 0x000fe2000001149f */
[----:B------:R-:W-:Y:S02]  /*27b60*/  IMAD.SHL.U32 R4, R4, 0x2, RZ ;  /* 0x0000000204047824 */ /* 0x000fe400078e00ff */
[----:B------:R-:W-:Y:S01]  /*27b70*/  IMAD R6, R6, 0x90, RZ ;  /* 0x0000009006067824 */ /* 0x000fe200078e02ff */
[----:B------:R-:W-:Y:S02]  /*27b80*/  LEA.HI R7, R7, R159, RZ, 0x5 ;  /* 0x0000009f07077211 */ /* 0x000fe400078f28ff */
[----:B------:R-:W-:Y:S02]  /*27b90*/  SHF.R.S32.HI R2, RZ, 0x1f, R3 ;  /* 0x0000001fff027819 */ /* 0x000fe40000011403 */
[----:B------:R-:W-:Y:S02]  /*27ba0*/  LOP3.LUT R6, R6, 0x30, R4, 0x78, !PT ;  /* 0x0000003006067812 */ /* 0x000fe400078e7804 */
[----:B------:R-:W-:-:S02]  /*27bb0*/  SHF.R.S32.HI R7, RZ, 0x5, R7 ;  /* 0x00000005ff077819 */ /* 0x000fc40000011407 */
[----:B------:R-:W-:Y:S02]  /*27bc0*/  SHF.R.S32.HI R4, RZ, 0x1f, R5 ;  /* 0x0000001fff047819 */ /* 0x000fe40000011405 */
[----:B------:R-:W-:Y:S01]  /*27bd0*/  LOP3.LUT R8, R0, 0x20, RZ, 0x3c, !PT ;  /* 0x0000002000087812 */ /* 0x000fe200078e3cff */
[----:B------:R-:W-:Y:S01]  /*27be0*/  VIADD R8, R7, 0xfffffffe ;  /* 0xfffffffe07087836 */ /* 0x000fe20000000000 */
[C---:B------:R-:W-:Y:S01]  /*27bf0*/  SHF.L.U64.HI R2, R3.reuse, 0x2, R2 ;  /* 0x0000000203027819 */ /* 0x040fe20000010202 */
[----:B------:R-:W-:Y:S01]  /*27c00*/  IMAD.SHL.U32 R3, R3, 0x4, RZ ;  /* 0x0000000403037824 */ /* 0x000fe200078e00ff */
[C---:B------:R-:W-:Y:S01]  /*27c10*/  SHF.L.U64.HI R4, R5.reuse, 0x2, R4 ;  /* 0x0000000205047819 */ /* 0x040fe20000010204 */
[----:B------:R-:W-:Y:S01]  /*27c20*/  IMAD.SHL.U32 R5, R5, 0x4, RZ ;  /* 0x0000000405057824 */ /* 0x000fe200078e00ff */
        /* <DEDUP_REMOVED lines=54> */
[----:B------:R-:W-:Y:S01]  /*27f90*/  LOP3.LUT R7, R6, 0x40, RZ, 0x3c, !PT ;  /* 0x0000004006077812 */ /* 0x000fe200078e3cff */
[----:B------:R-:W-:Y:S01]  /*27fa0*/  UMOV UR5, 0x1 ;  /* 0x0000000100057882 */ /* 0x000fe20000000000 */
[----:B----4-:R-:W-:-:S05]  /*27fb0*/  UMOV UR6, 0xffffffff ;  /* 0xffffffff00067882 */ /* 0x010fca0000000000 */
.L_x_1:
[----:B------:R-:W2:Y:S01]  /*27fc0*/  LDL.LU.64 R20, [R1+0xa80] ;  /* 0x000a800001147983 */ /* 0x000ea20000300a00 */
[----:B------:R-:W-:-:S04]  /*27fd0*/  DEPBAR.LE SB0, 0x2 ;  /* 0x000080800000791a */ /* 0x000fc80000000000 */
[----:B------:R-:W2:Y:S04]  /*27fe0*/  LDL.LU.64 R22, [R1+0xa88] ;  /* 0x000a880001167983 */ /* 0x000ea80000300a00 */
[----:B------:R-:W3:Y:S04]  /*27ff0*/  LDL.LU.64 R16, [R1+0x870] ;  /* 0x0008700001107983 */ /* 0x000ee80000300a00 */
[----:B------:R-:W3:Y:S04]  /*28000*/  LDL.LU.64 R18, [R1+0x878] ;  /* 0x0008780001127983 */ /* 0x000ee80000300a00 */
[----:B------:R-:W4:Y:S04]  /*28010*/  LDL.LU.64 R12, [R1+0x7d0] ;  /* 0x0007d000010c7983 */ /* 0x000f280000300a00 */
[----:B------:R-:W4:Y:S04]  /*28020*/  LDL.LU.64 R14, [R1+0x7d8] ;  /* 0x0007d800010e7983 */ /* 0x000f280000300a00 */
[----:B------:R-:W4:Y:S04]  /*28030*/  LDL.LU.64 R8, [R1+0x780] ;  /* 0x0007800001087983 */ /* 0x000f280000300a00 */
[----:B------:R-:W4:Y:S01]  /*28040*/  LDL.LU.64 R10, [R1+0x788] ;  /* 0x00078800010a7983 */ /* 0x000f220000300a00 */
[----:B------:R-:W-:Y:S01]  /*28050*/  UIADD3 UR6, UR6, 0x1, URZ ;  /* 0x0000000106067890 */ /* 0x000fe2000fffe03f */
[----:B-----5:R-:W-:-:S02]  /*28060*/  LOP3.LUT R7, R0, 0x20, RZ, 0x3c, !PT ;  /* 0x0000002000077812 */ /* 0x020fc400078e3cff */
[----:B------:R-:W-:Y:S01]  /*28070*/  STL.64 [R1+0x3148], R166 ;  /* 0x003148a601007387 */ /* 0x000fe20000100a00 */
[----:B------:R-:W-:-:S03]  /*28080*/  UISETP.GT.AND UP0, UPT, UR6, 0x1, UPT ;  /* 0x000000010600788c */ /* 0x000fc6000bf04270 */
[----:B------:R-:W-:Y:S01]  /*28090*/  STL.64 [R1+0x3140], R164 ;  /* 0x003140a401007387 */ /* 0x000fe20000100a00 */
[----:B------:R-:W-:-:S03]  /*280a0*/  USEL UR6, UR6, URZ, !UP0 ;  /* 0x0000003f06067287 */ /* 0x000fc6000c000000 */
[----:B------:R-:W-:Y:S01]  /*280b0*/  STL.64 [R1+0x3138], R162 ;  /* 0x003138a201007387 */ /* 0x000fe20000100a00 */
[----:B------:R-:W-:Y:S02]  /*280c0*/  ULEA UR7, UR6, UR4, 0xe ;  /* 0x0000000406077291 */ /* 0x000fe4000f8e703f */
[----:B------:R-:W-:Y:S01]  /*280d0*/  ULEA UR8, UR6, UR4, 0xf ;  /* 0x0000000406087291 */ /* 0x000fe2000f8e783f */
[----:B------:R-:W-:Y:S06]  /*280e0*/  BAR.SYNC.DEFER_BLOCKING 0x0 ;  /* 0x0000000000007b1d */ /* 0x000fec0000010000 */
[----:B------:R-:W-:Y:S04]  /*280f0*/  STL.64 [R1+0x3130], R160 ;  /* 0x003130a001007387 */ /* 0x000fe80000100a00 */
[----:B------:R-:W-:Y:S04]  /*28100*/  STL.64 [R1+0x3128], R138 ;  /* 0x0031288a01007387 */ /* 0x000fe80000100a00 */
[----:B------:R-:W-:Y:S04]  /*28110*/  STL.64 [R1+0x3120], R136 ;  /* 0x0031208801007387 */ /* 0x000fe80000100a00 */
[----:B------:R-:W-:Y:S04]  /*28120*/  STL.64 [R1+0x3118], R142 ;  /* 0x0031188e01007387 */ /* 0x000fe80000100a00 */
[----:B------:R-:W-:Y:S04]  /*28130*/  LDS R228, [R0+UR7+0x10000] ;  /* 0x0100000700e47984 */ /* 0x000fe80008000800 */
[----:B------:R-:W-:Y:S04]  /*28140*/  LDS R230, [R0+UR7+0x10800] ;  /* 0x0108000700e67984 */ /* 0x000fe80008000800 */
[----:B------:R-:W-:Y:S04]  /*28150*/  LDS R229, [R7+UR7+0x10000] ;  /* 0x0100000707e57984 */ /* 0x000fe80008000800 */
[----:B------:R-:W-:Y:S04]  /*28160*/  LDS R231, [R7+UR7+0x10800] ;  /* 0x0108000707e77984 */ /* 0x000fe80008000800 */
[----:B------:R-:W1:Y:S04]  /*28170*/  LDSM.16.M88.4 R132, [R6+UR8] ;  /* 0x000000080684783b */ /* 0x000e680008000200 */
[----:B------:R-:W1:Y:S04]  /*28180*/  LDSM.16.M88.4 R128, [R6+UR8+0x400] ;  /* 0x000400080680783b */ /* 0x000e680008000200 */
[----:B------:R-:W1:Y:S04]  /*28190*/  LDSM.16.M88.4 R124, [R6+UR8+0x800] ;  /* 0x00080008067c783b */ /* 0x000e680008000200 */
[----:B------:R-:W1:Y:S04]  /*281a0*/  LDSM.16.M88.4 R120, [R6+UR8+0xc00] ;  /* 0x000c00080678783b */ /* 0x000e680008000200 */
        /* <DEDUP_REMOVED lines=9> */
[----:B------:R-:W-:Y:S04]  /*28240*/  STL [R1+0x2a5c], R4 ;  /* 0x002a5c0401007387 */ /* 0x000fe80000100800 */
[----:B------:R-:W-:Y:S04]  /*28250*/  STL [R1+0x2a58], R5 ;  /* 0x002a580501007387 */ /* 0x000fe80000100800 */
[----:B------:R-:W-:Y:S04]  /*28260*/  STL [R1+0x2660], R3 ;  /* 0x0026600301007387 */ /* 0x000fe80000100800 */
[----:B------:R1:W-:Y:S04]  /*28270*/  STL [R1+0x265c], R2 ;  /* 0x00265c0201007387 */ /* 0x0003e80000100800 */
[----:B-----5:R1:W-:Y:S04]  /*28280*/  STL [R1+0x242c], R252 ;  /* 0x00242cfc01007387 */ /* 0x0203e80000100800 */
[----:B-1----:R-:W-:Y:S01]  /*28290*/  STL [R1+0x308c], R134 ;  /* 0x00308c8601007387 */ /* 0x002fe20000100800 */
[----:B------:R-:W-:-:S03]  /*282a0*/  LOP3.LUT R2, R0, 0x60, RZ, 0x3c, !PT ;  /* 0x0000006000027812 */ /* 0x000fc600078e3cff */
[----:B------:R-:W-:Y:S01]  /*282b0*/  STL [R1+0x3088], R135 ;  /* 0x0030888701007387 */ /* 0x000fe20000100800 */
[----:B------:R-:W-:-:S03]  /*282c0*/  LOP3.LUT R252, R0, 0x40, RZ, 0x3c, !PT ;  /* 0x0000004000fc7812 */ /* 0x000fc600078e3cff */
[----:B------:R-:W-:Y:S04]  /*282d0*/  STL [R1+0x3080], R130 ;  /* 0x0030808201007387 */ /* 0x000fe80000100800 */
[----:B------:R-:W-:Y:S04]  /*282e0*/  STL [R1+0x307c], R131 ;  /* 0x00307c8301007387 */ /* 0x000fe80000100800 */
[----:B------:R-:W-:Y:S04]  /*282f0*/  STL [R1+0x3084], R126 ;  /* 0x0030847e01007387 */ /* 0x000fe80000100800 */
[----:B------:R-:W-:Y:S04]  /*28300*/  STL [R1+0x3078], R127 ;  /* 0x0030787f01007387 */ /* 0x000fe80000100800 */
[----:B------:R-:W-:Y:S04]  /*28310*/  STL [R1+0x3070], R122 ;  /* 0x0030707a01007387 */ /* 0x000fe80000100800 */
[----:B------:R-:W-:Y:S04]  /*28320*/  STL [R1+0x306c], R123 ;  /* 0x00306c7b01007387 */ /* 0x000fe80000100800 */
[----:B------:R-:W1:Y:S04]  /*28330*/  LDSM.16.M88.4 R116, [R6+UR8+0x1000] ;  /* 0x001000080674783b */ /* 0x000e680008000200 */
        /* <DEDUP_REMOVED lines=10> */
[----:B------:R-:W-:Y:S04]  /*283e0*/  LDSM.16.M88.4 R72, [R6+UR8+0x4400] ;  /* 0x004400080648783b */ /* 0x000fe80008000200 */
        /* <DEDUP_REMOVED lines=12> */
[----:B------:R-:W-:Y:S04]  /*284b0*/  LDS R232, [R252+UR7+0x10000] ;  /* 0x01000007fce87984 */ /* 0x000fe80008000800 */
[----:B------:R-:W-:Y:S04]  /*284c0*/  LDS R234, [R252+UR7+0x10800] ;  /* 0x01080007fcea7984 */ /* 0x000fe80008000800 */
[----:B------:R-:W-:Y:S04]  /*284d0*/  LDS R233, [R2+UR7+0x10000] ;  /* 0x0100000702e97984 */ /* 0x000fe80008000800 */
[----:B------:R-:W-:Y:S01]  /*284e0*/  LDS R235, [R2+UR7+0x10800] ;  /* 0x0108000702eb7984 */ /* 0x000fe20008000800 */
[C---:B--2---:R-:W-:Y:S06]  /*284f0*/  HMMA.1688.F32.TF32 R20, R228.reuse, R132, R20 ;  /* 0x00000084e414723c */ /* 0x044fec0000081014 */
[C---:B---3--:R-:W-:Y:S06]  /*28500*/  HMMA.1688.F32.TF32 R16, R228.reuse, R128, R16 ;  /* 0x00000080e410723c */ /* 0x048fec0000081010 */
[C---:B----4-:R-:W-:Y:S11]  /*28510*/  HMMA.1688.F32.TF32 R12, R228.reuse, R124, R12 ;  /* 0x0000007ce40c723c */ /* 0x050ff6000008100c */
[----:B------:R-:W-:Y:S01]  /*28520*/  STL.64 [R1+0xe00], R20 ;  /* 0x000e001401007387 */ /* 0x000fe20000100a00 */
[C---:B------:R-:W-:Y:S03]  /*28530*/  HMMA.1688.F32.TF32 R8, R228.reuse, R120, R8 ;  /* 0x00000078e408723c */ /* 0x040fe60000081008 */
[----:B------:R-:W-:Y:S04]  /*28540*/  STL.64 [R1+0xe08], R22 ;  /* 0x000e081601007387 */ /* 0x000fe80000100a00 */
[----:B------:R-:W-:Y:S04]  /*28550*/  STL.64 [R1+0xe30], R16 ;  /* 0x000e301001007387 */ /* 0x000fe80000100a00 */
[----:B------:R-:W-:Y:S04]  /*28560*/  STL.64 [R1+0xe38], R18 ;  /* 0x000e381201007387 */ /* 0x000fe80000100a00 */
[----:B------:R-:W-:Y:S04]  /*28570*/  STL.64 [R1+0xe40], R12 ;  /* 0x000e400c01007387 */ /* 0x000fe80000100a00 */
[----:B------:R-:W-:Y:S04]  /*28580*/  STL.64 [R1+0xe48], R14 ;  /* 0x000e480e01007387 */ /* 0x000fe80000100a00 */
[----:B------:R-:W2:Y:S04]  /*28590*/  LDL.LU.64 R136, [R1+0xbe0] ;  /* 0x000be00001887983 */ /* 0x000ea80000300a00 */
[----:B------:R-:W2:Y:S04]  /*285a0*/  LDL.LU.64 R138, [R1+0xbe8] ;  /* 0x000be800018a7983 */ /* 0x000ea80000300a00 */
[----:B------:R-:W-:Y:S04]  /*285b0*/  STL.64 [R1+0xe20], R8 ;  /* 0x000e200801007387 */ /* 0x000fe80000100a00 */
[----:B------:R-:W-:Y:S04]  /*285c0*/  STL.64 [R1+0xe28], R10 ;  /* 0x000e280a01007387 */ /* 0x000fe80000100a00 */
[----:B------:R-:W3:Y:S04]  /*285d0*/  LDL.LU.64 R144, [R1+0xbd0] ;  /* 0x000bd00001907983 */ /* 0x000ee80000300a00 */
[----:B------:R-:W3:Y:S04]  /*285e0*/  LDL.LU.64 R146, [R1+0xbd8] ;  /* 0x000bd80001927983 */ /* 0x000ee80000300a00 */
[----:B------:R-:W4:Y:S04]  /*285f0*/  LDL.LU.64 R140, [R1+0xbc0] ;  /* 0x000bc000018c7983 */ /* 0x000f280000300a00 */
[----:B------:R-:W4:Y:S04]  /*28600*/  LDL.LU.64 R142, [R1+0xbc8] ;  /* 0x000bc800018e7983 */ /* 0x000f280000300a00 */
[----:B------:R-:W1:Y:S04]  /*28610*/  LDSM.16.M88.4 R12, [R6+UR8+0x3c00] ;  /* 0x003c0008060c783b */ /* 0x000e680008000200 */
[----:B------:R-:W1:Y:S04]  /*28620*/  LDSM.16.M88.4 R8, [R6+UR8+0x4000] ;  /* 0x004000080608783b */ /* 0x000e680008000200 */
[----:B-1----:R-:W-:Y:S04]  /*28630*/  STL [R1+0x3090], R118 ;  /* 0x0030907601007387 */ /* 0x002fe80000100800 */
[----:B------:R-:W-:Y:S04]  /*28640*/  STL [R1+0x3074], R119 ;  /* 0x0030747701007387 */ /* 0x000fe80000100800 */
        /* <DEDUP_REMOVED lines=11> */
[----:B------:R-:W1:Y:S04]  /*28700*/  LDSM.16.M88.4 R20, [R6+UR8+0x7800] ;  /* 0x007800080614783b */ /* 0x000e680008000200 */
[----:B------:R-:W-:Y:S04]  /*28710*/  STL [R1+0x3050], R95 ;  /* 0x0030505f01007387 */ /* 0x000fe80000100800 */
[----:B------:R-:W-:Y:S04]  /*28720*/  STL [R1+0x304c], R90 ;  /* 0x00304c5a01007387 */ /* 0x000fe80000100800 */
[----:B------:R-:W1:Y:S04]  /*28730*/  LDSM.16.M88.4 R16, [R6+UR8+0x7c00] ;  /* 0x007c00080610783b */ /* 0x000e680008000200 */
        /* <DEDUP_REMOVED lines=37> */
[----:B-1----:R-:W-:Y:S04]  /*28990*/  STL [R1+0x2f9c], R22 ;  /* 0x002f9c1601007387 */ /* 0x002fe80000100800 */
[----:B------:R-:W-:Y:S04]  /*289a0*/  STL [R1+0x2f98], R23 ;  /* 0x002f981701007387 */ /* 0x000fe80000100800 */
[----:B------:R-:W-:Y:S04]  /*289b0*/  STL [R1+0x2fa4], R18 ;  /* 0x002fa41201007387 */ /* 0x000fe80000100800 */
[----:B------:R-:W-:Y:S04]  /*289c0*/  STL [R1+0x2fa0], R19 ;  /* 0x002fa01301007387 */ /* 0x000fe80000100800 */
[----:B------:R-:W-:Y:S01]  /*289d0*/  STL [R1+0x2430], R6 ;  /* 0x0024300601007387 */ /* 0x000fe20000100800 */
[C---:B--2---:R-:W-:Y:S03]  /*289e0*/  HMMA.1688.F32.TF32 R148, R228.reuse, R116, R136 ;  /* 0x00000074e494723c */ /* 0x044fe60000081088 */
[----:B------:R-:W2:Y:S04]  /*289f0*/  LDL.LU.64 R136, [R1+0xbb0] ;  /* 0x000bb00001887983 */ /* 0x000ea80000300a00 */
[----:B------:R-:W2:Y:S01]  /*28a00*/  LDL.LU.64 R138, [R1+0xbb8] ;  /* 0x000bb800018a7983 */ /* 0x000ea20000300a00 */
[----:B---3--:R-:W-:-:S15]  /*28a10*/  HMMA.1688.F32.TF32 R144, R228, R112, R144 ;  /* 0x00000070e490723c */ /* 0x008fde0000081090 */
[----:B------:R-:W-:Y:S01]  /*28a20*/  STL.64 [R1+0xe10], R148 ;  /* 0x000e109401007387 */ /* 0x000fe20000100a00 */
[----:B----4-:R-:W-:Y:S03]  /*28a30*/  HMMA.1688.F32.TF32 R140, R228, R108, R140 ;  /* 0x0000006ce48c723c */ /* 0x010fe6000008108c */
[----:B------:R-:W-:Y:S05]  /*28a40*/  STL.64 [R1+0xe18], R150 ;  /* 0x000e189601007387 */ /* 0x000fea0000100a00 */
[----:B------:R-:W-:Y:S02]  /*28a50*/  IMAD.MOV.U32 R131, RZ, RZ, R147 ;  /* 0x000000ffff837224 */ /* 0x000fe400078e0093 */
[----:B------:R-:W-:-:S02]  /*28a60*/  IMAD.MOV.U32 R130, RZ, RZ, R146 ;  /* 0x000000ffff827224 */ /* 0x000fc400078e0092 */
[----:B------:R-:W-:Y:S02]  /*28a70*/  IMAD.MOV.U32 R135, RZ, RZ, R144 ;  /* 0x000000ffff877224 */ /* 0x000fe400078e0090 */
[----:B------:R-:W-:Y:S02]  /*28a80*/  IMAD.MOV.U32 R126, RZ, RZ, R145 ;  /* 0x000000ffff7e7224 */ /* 0x000fe400078e0091 */
[----:B------:R-:W3:Y:S04]  /*28a90*/  LDL.LU.64 R144, [R1+0xba0] ;  /* 0x000ba00001907983 */ /* 0x000ee80000300a00 */
[----:B------:R-:W3:Y:S04]  /*28aa0*/  LDL.LU.64 R146, [R1+0xba8] ;  /* 0x000ba80001927983 */ /* 0x000ee80000300a00 */
[----:B------:R-:W-:Y:S01]  /*28ab0*/  IMAD.MOV.U32 R106, RZ, RZ, R140 ;  /* 0x000000ffff6a7224 */ /* 0x000fe200078e008c */
[----:B------:R-:W-:Y:S01]  /*28ac0*/  MOV R134, R143 ;  /* 0x0000008f00867202 */ /* 0x000fe20000000f00 */
[----:B------:R-:W-:Y:S01]  /*28ad0*/  IMAD.MOV.U32 R107, RZ, RZ, R141 ;  /* 0x000000ffff6b7224 */ /* 0x000fe200078e008d */
[----:B------:R-:W-:Y:S01]  /*28ae0*/  STL [R1+0x30b4], R131 ;  /* 0x0030b48301007387 */ /* 0x000fe20000100800 */
[----:B------:R-:W-:-:S03]  /*28af0*/  IMAD.MOV.U32 R118, RZ, RZ, R142 ;  /* 0x000000ffff767224 */ /* 0x000fc600078e008e */
[----:B------:R-:W-:Y:S04]  /*28b00*/  STL [R1+0x30b0], R130 ;  /* 0x0030b08201007387 */ /* 0x000fe80000100800 */
[----:B------:R-:W-:Y:S04]  /*28b10*/  STL [R1+0x30ac], R126 ;  /* 0x0030ac7e01007387 */ /* 0x000fe80000100800 */
[----:B------:R1:W-:Y:S04]  /*28b20*/  STL [R1+0x30a8], R135 ;  /* 0x0030a88701007387 */ /* 0x0003e80000100800 */
[----:B------:R-:W4:Y:S04]  /*28b30*/  LDL.LU.64 R140, [R1+0xb90] ;  /* 0x000b9000018c7983 */ /* 0x000f280000300a00 */
[----:B------:R-:W4:Y:S04]  /*28b40*/  LDL.LU.64 R142, [R1+0xb98] ;  /* 0x000b9800018e7983 */ /* 0x000f280000300a00 */
[----:B------:R-:W-:Y:S04]  /*28b50*/  STL [R1+0x30c4], R134 ;  /* 0x0030c48601007387 */ /* 0x000fe80000100800 */
[----:B------:R-:W-:Y:S04]  /*28b60*/  STL [R1+0x30c0], R118 ;  /* 0x0030c07601007387 */ /* 0x000fe80000100800 */
[----:B------:R-:W-:Y:S04]  /*28b70*/  STL [R1+0x30bc], R107 ;  /* 0x0030bc6b01007387 */ /* 0x000fe80000100800 */
[----:B------:R4:W-:Y:S01]  /*28b80*/  STL [R1+0x30b8], R106 ;  /* 0x0030b86a01007387 */ /* 0x0009e20000100800 */
[----:B--2---:R-:W-:-:S15]  /*28b90*/  HMMA.1688.F32.TF32 R136, R228, R104, R136 ;  /* 0x00000068e488723c */ /* 0x004fde0000081088 */
[----:B------:R-:W-:-:S09]  /*28ba0*/  NOP ;  /* 0x0000000000007918 */ /* 0x000fd20000000000 */
[----:B-1----:R-:W-:Y:S02]  /*28bb0*/  IMAD.MOV.U32 R135, RZ, RZ, R136 ;  /* 0x000000ffff877224 */ /* 0x002fe400078e0088 */
[----:B------:R-:W-:Y:S02]  /*28bc0*/  IMAD.MOV.U32 R98, RZ, RZ, R137 ;  /* 0x000000ffff627224 */ /* 0x000fe400078e0089 */
[----:B------:R-:W-:Y:S01]  /*28bd0*/  IMAD.MOV.U32 R102, RZ, RZ, R138 ;  /* 0x000000ffff667224 */ /* 0x000fe200078e008a */
[----:B------:R-:W2:Y:S01]  /*28be0*/  LDL.LU.64 R136, [R1+0xb80] ;  /* 0x000b800001887983 */ /* 0x000ea20000300a00 */
[----:B------:R-:W-:-:S03]  /*28bf0*/  IMAD.MOV.U32 R103, RZ, RZ, R139 ;  /* 0x000000ffff677224 */ /* 0x000fc600078e008b */
[----:B------:R-:W2:Y:S01]  /*28c00*/  LDL.LU.64 R138, [R1+0xb88] ;  /* 0x000b8800018a7983 */ /* 0x000ea20000300a00 */
[C---:B---3--:R-:W-:Y:S03]  /*28c10*/  HMMA.1688.F32.TF32 R144, R228.reuse, R100, R144 ;  /* 0x00000064e490723c */ /* 0x048fe60000081090 */
[----:B------:R1:W-:Y:S04]  /*28c20*/  STL [R1+0x30c8], R135 ;  /* 0x0030c88701007387 */ /* 0x0003e80000100800 */
[----:B------:R-:W3:Y:S04]  /*28c30*/  LDL.LU.64 R148, [R1+0x4a0] ;  /* 0x0004a00001947983 */ /* 0x000ee80000300a00 */
[----:B------:R-:W3:Y:S01]  /*28c40*/  LDL.LU.64 R150, [R1+0x4a8] ;  /* 0x0004a80001967983 */ /* 0x000ee20000300a00 */
[----:B----4-:R-:W-:-:S12]  /*28c50*/  HMMA.1688.F32.TF32 R140, R228, R96, R140 ;  /* 0x00000060e48c723c */ /* 0x010fd8000008108c */
[----:B------:R-:W-:Y:S02]  /*28c60*/  IMAD.MOV.U32 R106, RZ, RZ, R144 ;  /* 0x000000ffff6a7224 */ /* 0x000fe400078e0090 */
[----:B------:R-:W-:Y:S02]  /*28c70*/  IMAD.MOV.U32 R131, RZ, RZ, R145 ;  /* 0x000000ffff837224 */ /* 0x000fe400078e0091 */
[----:B------:R-:W-:Y:S01]  /*28c80*/  IMAD.MOV.U32 R130, RZ, RZ, R146 ;  /* 0x000000ffff827224 */ /* 0x000fe200078e0092 */
[----:B------:R-:W4:Y:S01]  /*28c90*/  LDL.LU.64 R144, [R1+0x430] ;  /* 0x0004300001907983 */ /* 0x000f220000300a00 */
[----:B------:R-:W-:-:S03]  /*28ca0*/  IMAD.MOV.U32 R126, RZ, RZ, R147 ;  /* 0x000000ffff7e7224 */ /* 0x000fc600078e0093 */
[----:B------:R-:W4:Y:S03]  /*28cb0*/  LDL.LU.64 R146, [R1+0x438] ;  /* 0x0004380001927983 */ /* 0x000f260000300a00 */
[----:B-1----:R-:W-:Y:S02]  /*28cc0*/  IMAD.MOV.U32 R135, RZ, RZ, R140 ;  /* 0x000000ffff877224 */ /* 0x002fe400078e008c */
[----:B------:R-:W-:Y:S02]  /*28cd0*/  IMAD.MOV.U32 R134, RZ, RZ, R141 ;  /* 0x000000ffff867224 */ /* 0x000fe400078e008d */
[----:B------:R-:W-:Y:S01]  /*28ce0*/  IMAD.MOV.U32 R118, RZ, RZ, R142 ;  /* 0x000000ffff767224 */ /* 0x000fe200078e008e */
[----:B------:R-:W4:Y:S01]  /*28cf0*/  LDL.LU.64 R140, [R1+0x3f0] ;  /* 0x0003f000018c7983 */ /* 0x000f220000300a00 */
[----:B------:R-:W-:-:S03]  /*28d00*/  IMAD.MOV.U32 R107, RZ, RZ, R143 ;  /* 0x000000ffff6b7224 */ /* 0x000fc600078e008f */
[----:B------:R-:W4:Y:S01]  /*28d10*/  LDL.LU.64 R142, [R1+0x3f8] ;  /* 0x0003f800018e7983 */ /* 0x000f220000300a00 */
[C---:B--2---:R-:W-:Y:S06]  /*28d20*/  HMMA.1688.F32.TF32 R136, R228.reuse, R92, R136 ;  /* 0x0000005ce488723c */ /* 0x044fec0000081088 */
[----:B---3--:R-:W-:-:S15]  /*28d30*/  HMMA.1688.F32.TF32 R148, R228, R88, R148 ;  /* 0x00000058e494723c */ /* 0x008fde0000081094 */
[----:B------:R-:W-:-:S03]  /*28d40*/  NOP ;  /* 0x0000000000007918 */ /* 0x000fc60000000000 */
[----:B------:R-:W-:Y:S02]  /*28d50*/  IMAD.MOV.U32 R127, RZ, RZ, R136 ;  /* 0x000000ffff7f7224 */ /* 0x000fe400078e0088 */
[----:B------:R-:W-:Y:S02]  /*28d60*/  IMAD.MOV.U32 R119, RZ, RZ, R137 ;  /* 0x000000ffff777224 */ /* 0x000fe400078e0089 */
[----:B------:R-:W-:Y:S01]  /*28d70*/  IMAD.MOV.U32 R122, RZ, RZ, R138 ;  /* 0x000000ffff7a7224 */ /* 0x000fe200078e008a */
[----:B------:R-:W2:Y:S01]  /*28d80*/  LDL.LU.64 R136, [R1+0x3a0] ;  /* 0x0003a00001887983 */ /* 0x000ea20000300a00 */
[----:B------:R-:W-:-:S03]  /*28d90*/  IMAD.MOV.U32 R123, RZ, RZ, R139 ;  /* 0x000000ffff7b7224 */ /* 0x000fc600078e008b */
[----:B------:R-:W2:Y:S01]  /*28da0*/  LDL.LU.64 R138, [R1+0x3a8] ;  /* 0x0003a800018a7983 */ /* 0x000ea20000300a00 */
[C---:B----4-:R-:W-:Y:S06]  /*28db0*/  HMMA.1688.F32.TF32 R144, R228.reuse, R84, R144 ;  /* 0x00000054e490723c */ /* 0x050fec0000081090 */
[----:B------:R-:W-:-:S15]  /*28dc0*/  HMMA.1688.F32.TF32 R140, R228, R80, R140 ;  /* 0x00000050e48c723c */ /* 0x000fde000008108c */
[----:B------:R-:W-:-:S02]  /*28dd0*/  NOP ;  /* 0x0000000000007918 */ /* 0x000fc40000000000 */
[----:B------:R-:W-:Y:S01]  /*28de0*/  STL [R1+0xd84], R145 ;  /* 0x000d849101007387 */ /* 0x000fe20000100800 */
[----:B------:R-:W-:Y:S02]  /*28df0*/  IMAD.MOV.U32 R110, RZ, RZ, R148 ;  /* 0x000000ffff6e7224 */ /* 0x000fe400078e0094 */
[----:B------:R-:W-:Y:S02]  /*28e00*/  IMAD.MOV.U32 R111, RZ, RZ, R149 ;  /* 0x000000ffff6f7224 */ /* 0x000fe400078e0095 */
[----:B------:R-:W-:Y:S02]  /*28e10*/  IMAD.MOV.U32 R114, RZ, RZ, R150 ;  /* 0x000000ffff727224 */ /* 0x000fe400078e0096 */
[----:B------:R-:W-:Y:S01]  /*28e20*/  IMAD.MOV.U32 R115, RZ, RZ, R151 ;  /* 0x000000ffff737224 */ /* 0x000fe200078e0097 */
[----:B------:R1:W-:Y:S04]  /*28e30*/  STL.64 [R1+0xd70], R140 ;  /* 0x000d708c01007387 */ /* 0x0003e80000100a00 */
[----:B------:R-:W3:Y:S04]  /*28e40*/  LDL.LU.64 R164, [R1+0x380] ;  /* 0x0003800001a47983 */ /* 0x000ee80000300a00 */
[----:B------:R-:W3:Y:S04]  /*28e50*/  LDL.LU.64 R166, [R1+0x388] ;  /* 0x0003880001a67983 */ /* 0x000ee80000300a00 */
[----:B------:R-:W4:Y:S04]  /*28e60*/  LDL.LU.64 R148, [R1+0x370] ;  /* 0x0003700001947983 */ /* 0x000f280000300a00 */
[----:B------:R-:W4:Y:S04]  /*28e70*/  LDL.LU.64 R150, [R1+0x378] ;  /* 0x0003780001967983 */ /* 0x000f280000300a00 */
[----:B------:R-:W4:Y:S04]  /*28e80*/  LDL.LU.64 R160, [R1+0x360] ;  /* 0x0003600001a07983 */ /* 0x000f280000300a00 */
[----:B------:R-:W4:Y:S01]  /*28e90*/  LDL.LU.64 R162, [R1+0x368] ;  /* 0x0003680001a27983 */ /* 0x000f220000300a00 */
[----:B------:R-:W-:-:S02]  /*28ea0*/  IMAD.MOV.U32 R90, RZ, RZ, R142 ;  /* 0x000000ffff5a7224 */ /* 0x000fc400078e008e */
[----:B------:R-:W-:Y:S02]  /*28eb0*/  IMAD.MOV.U32 R91, RZ, RZ, R143 ;  /* 0x000000ffff5b7224 */ /* 0x000fe400078e008f */
[----:B------:R-:W-:Y:S02]  /*28ec0*/  IMAD.MOV.U32 R99, RZ, RZ, R144 ;  /* 0x000000ffff637224 */ /* 0x000fe400078e0090 */
[----:B------:R-:W-:Y:S02]  /*28ed0*/  IMAD.MOV.U32 R94, RZ, RZ, R146 ;  /* 0x000000ffff5e7224 */ /* 0x000fe400078e0092 */
[----:B------:R-:W-:Y:S01]  /*28ee0*/  IMAD.MOV.U32 R95, RZ, RZ, R147 ;  /* 0x000000ffff5f7224 */ /* 0x000fe200078e0093 */
[----:B--2---:R-:W-:-:S15]  /*28ef0*/  HMMA.1688.F32.TF32 R136, R228, R76, R136 ;  /* 0x0000004ce488723c */ /* 0x004fde0000081088 */
[----:B------:R-:W-:-:S09]  /*28f00*/  NOP ;  /* 0x0000000000007918 */ /* 0x000fd20000000000 */
[----:B------:R-:W-:Y:S01]  /*28f10*/  IMAD.MOV.U32 R14, RZ, RZ, R136 ;  /* 0x000000ffff0e7224 */ /* 0x000fe200078e0088 */
[----:B------:R-:W-:Y:S01]  /*28f20*/  MOV R86, R139 ;  /* 0x0000008b00567202 */ /* 0x000fe20000000f00 */
[----:B------:R-:W-:Y:S02]  /*28f30*/  IMAD.MOV.U32 R15, RZ, RZ, R137 ;  /* 0x000000ffff0f7224 */ /* 0x000fe400078e0089 */
[----:B------:R-:W-:Y:S01]  /*28f40*/  IMAD.MOV.U32 R78, RZ, RZ, R138 ;  /* 0x000000ffff4e7224 */ /* 0x000fe200078e008a */
[----:B------:R-:W2:Y:S04]  /*28f50*/  LDL.LU.64 R136, [R1+0x350] ;  /* 0x0003500001887983 */ /* 0x000ea80000300a00 */
[----:B------:R-:W2:Y:S04]  /*28f60*/  LDL.LU.64 R138, [R1+0x358] ;  /* 0x00035800018a7983 */ /* 0x000ea80000300a00 */
[----:B-1----:R-:W2:Y:S04]  /*28f70*/  LDL.LU.64 R140, [R1+0x340] ;  /* 0x00034000018c7983 */ /* 0x002ea80000300a00 */
[----:B------:R-:W2:Y:S04]  /*28f80*/  LDL.LU.64 R142, [R1+0x348] ;  /* 0x00034800018e7983 */ /* 0x000ea80000300a00 */
[----:B------:R-:W2:Y:S04]  /*28f90*/  LDL.LU.64 R144, [R1+0x330] ;  /* 0x0003300001907983 */ /* 0x000ea80000300a00 */
[----:B------:R-:W2:Y:S04]  /*28fa0*/  LDL.LU.64 R146, [R1+0x338] ;  /* 0x0003380001927983 */ /* 0x000ea80000300a00 */
[----:B------:R-:W2:Y:S04]  /*28fb0*/  LDL.LU.64 R156, [R1+0x320] ;  /* 0x00032000019c7983 */ /* 0x000ea80000300a00 */
[----:B------:R-:W2:Y:S04]  /*28fc0*/  LDL.LU.64 R158, [R1+0x328] ;  /* 0x00032800019e7983 */ /* 0x000ea80000300a00 */
[----:B------:R-:W2:Y:S04]  /*28fd0*/  LDL.LU.64 R152, [R1+0x310] ;  /* 0x0003100001987983 */ /* 0x000ea80000300a00 */
[----:B------:R-:W2:Y:S01]  /*28fe0*/  LDL.LU.64 R154, [R1+0x318] ;  /* 0x00031800019a7983 */ /* 0x000ea20000300a00 */
[C---:B---3--:R-:W-:Y:S06]  /*28ff0*/  HMMA.1688.F32.TF32 R164, R228.reuse, R12, R164 ;  /* 0x0000000ce4a4723c */ /* 0x048fec00000810a4 */
[----:B----4-:R-:W-:-:S15]  /*29000*/  HMMA.1688.F32.TF32 R148, R228, R8, R148 ;  /* 0x00000008e494723c */ /* 0x010fde0000081094 */
[----:B------:R-:W-:-:S03]  /*29010*/  NOP ;  /* 0x0000000000007918 */ /* 0x000fc60000000000 */
[----:B------:R-:W-:Y:S02]  /*29020*/  IMAD.MOV.U32 R82, RZ, RZ, R166 ;  /* 0x000000ffff527224 */ /* 0x000fe400078e00a6 */
[----:B------:R-:W-:Y:S02]  /*29030*/  IMAD.MOV.U32 R83, RZ, RZ, R167 ;  /* 0x000000ffff537224 */ /* 0x000fe400078e00a7 */
[----:B------:R-:W-:Y:S01]  /*29040*/  IMAD.MOV.U32 R87, RZ, RZ, R164 ;  /* 0x000000ffff577224 */ /* 0x000fe200078e00a4 */
[----:B------:R-:W3:Y:S01]  /*29050*/  LDL.LU.64 R166, [R1+0x3148] ;  /* 0x0031480001a67983 */ /* 0x000ee20000300a00 */
[----:B------:R-:W-:-:S03]  /*29060*/  IMAD.MOV.U32 R79, RZ, RZ, R165 ;  /* 0x000000ffff4f7224 */ /* 0x000fc600078e00a5 */
[----:B------:R-:W3:Y:S04]  /*29070*/  LDL.LU.64 R164, [R1+0x3140] ;  /* 0x0031400001a47983 */ /* 0x000ee80000300a00 */
[----:B------:R1:W-:Y:S04]  /*29080*/  STL.64 [R1+0xd40], R148 ;  /* 0x000d409401007387 */ /* 0x0003e80000100a00 */
[----:B------:R4:W-:Y:S04]  /*29090*/  STL.64 [R1+0xd48], R150 ;  /* 0x000d489601007387 */ /* 0x0009e80000100a00 */
[----:B-1----:R-:W3:Y:S04]  /*290a0*/  LDL.LU.64 R148, [R1+0x300] ;  /* 0x0003000001947983 */ /* 0x002ee80000300a00 */
[----:B----4-:R-:W3:Y:S01]  /*290b0*/  LDL.LU.64 R150, [R1+0x308] ;  /* 0x0003080001967983 */ /* 0x010ee20000300a00 */
[----:B------:R-:W-:-:S15]  /*290c0*/  HMMA.1688.F32.TF32 R160, R228, R72, R160 ;  /* 0x00000048e4a0723c */ /* 0x000fde00000810a0 */
[----:B------:R-:W-:-:S08]  /*290d0*/  NOP ;  /* 0x0000000000007918 */ /* 0x000fd00000000000 */
[----:B------:R-:W-:Y:S04]  /*290e0*/  STL.64 [R1+0xd30], R160 ;  /* 0x000d30a001007387 */ /* 0x000fe80000100a00 */
[----:B------:R1:W-:Y:S04]  /*290f0*/  STL.64 [R1+0xd38], R162 ;  /* 0x000d38a201007387 */ /* 0x0003e80000100a00 */
[----:B-1----:R-:W4:Y:S04]  /*29100*/  LDL.LU.64 R162, [R1+0x3138] ;  /* 0x0031380001a27983 */ /* 0x002f280000300a00 */
[----:B------:R-:W4:Y:S01]  /*29110*/  LDL.LU.64 R160, [R1+0x3130] ;  /* 0x0031300001a07983 */ /* 0x000f220000300a00 */
[C---:B--2---:R-:W-:Y:S06]  /*29120*/  HMMA.1688.F32.TF32 R136, R228.reuse, R68, R136 ;  /* 0x00000044e488723c */ /* 0x044fec0000081088 */
[C---:B------:R-:W-:Y:S06]  /*29130*/  HMMA.1688.F32.TF32 R140, R228.reuse, R64, R140 ;  /* 0x00000040e48c723c */ /* 0x040fec000008108c */
[C---:B------:R-:W-:Y:S06]  /*29140*/  HMMA.1688.F32.TF32 R144, R228.reuse, R60, R144 ;  /* 0x0000003ce490723c */ /* 0x040fec0000081090 */
[C---:B------:R-:W-:Y:S06]  /*29150*/  HMMA.1688.F32.TF32 R156, R228.reuse, R56, R156 ;  /* 0x00000038e49c723c */ /* 0x040fec000008109c */
[----:B------:R-:W-:Y:S01]  /*29160*/  HMMA.1688.F32.TF32 R152, R228, R52, R152 ;  /* 0x00000034e498723c */ /* 0x000fe20000081098 */
[----:B------:R-:W-:Y:S04]  /*29170*/  STL.64 [R1+0xd20], R136 ;  /* 0x000d208801007387 */ /* 0x000fe80000100a00 */
[----:B------:R1:W-:Y:S04]  /*29180*/  STL.64 [R1+0xd28], R138 ;  /* 0x000d288a01007387 */ /* 0x0003e80000100a00 */
[----:B-1----:R-:W2:Y:S04]  /*29190*/  LDL.LU.64 R138, [R1+0x3128] ;  /* 0x00312800018a7983 */ /* 0x002ea80000300a00 */
[----:B------:R-:W2:Y:S04]  /*291a0*/  LDL.LU.64 R136, [R1+0x3120] ;  /* 0x0031200001887983 */ /* 0x000ea80000300a00 */
[----:B------:R-:W-:Y:S04]  /*291b0*/  STL.64 [R1+0xd10], R140 ;  /* 0x000d108c01007387 */ /* 0x000fe80000100a00 */
[----:B------:R1:W-:Y:S03]  /*291c0*/  STL.64 [R1+0xd18], R142 ;  /* 0x000d188e01007387 */ /* 0x0003e60000100a00 */
[----:B------:R-:W-:-:S02]  /*291d0*/  IMAD.MOV.U32 R26, RZ, RZ, R152 ;  /* 0x000000ffff1a7224 */ /* 0x000fc400078e0098 */
[----:B------:R-:W-:Y:S02]  /*291e0*/  IMAD.MOV.U32 R27, RZ, RZ, R153 ;  /* 0x000000ffff1b7224 */ /* 0x000fe400078e0099 */
[----:B------:R-:W-:Y:S01]  /*291f0*/  IMAD.MOV.U32 R31, RZ, RZ, R155 ;  /* 0x000000ffff1f7224 */ /* 0x000fe200078e009b */
[----:B-1----:R-:W2:Y:S04]  /*29200*/  LDL.LU.64 R142, [R1+0x3118] ;  /* 0x00311800018e7983 */ /* 0x002ea80000300a00 */
[----:B------:R-:W2:Y:S01]  /*29210*/  LDL.LU.64 R140, [R1+0x3110] ;  /* 0x00311000018c7983 */ /* 0x000ea20000300a00 */
[----:B---3--:R-:W-:Y:S03]  /*29220*/  HMMA.1688.F32.TF32 R148, R228, R48, R148 ;  /* 0x00000030e494723c */ /* 0x008fe60000081094 */
[----:B------:R-:W-:Y:S04]  /*29230*/  STL.64 [R1+0xd00], R144 ;  /* 0x000d009001007387 */ /* 0x000fe80000100a00 */
[----:B------:R1:W-:Y:S01]  /*29240*/  STL.64 [R1+0xd08], R146 ;  /* 0x000d089201007387 */ /* 0x0003e20000100a00 */
[----:B------:R-:W-:-:S03]  /*29250*/  IMAD.MOV.U32 R30, RZ, RZ, R154 ;  /* 0x000000ffff1e7224 */ /* 0x000fc600078e009a */
[----:B-1----:R-:W3:Y:S04]  /*29260*/  LDL.LU.64 R146, [R1+0x3108] ;  /* 0x0031080001927983 */ /* 0x002ee80000300a00 */
[----:B------:R-:W3:Y:S04]  /*29270*/  LDL.LU.64 R144, [R1+0x3100] ;  /* 0x0031000001907983 */ /* 0x000ee80000300a00 */
[----:B------:R-:W-:Y:S04]  /*29280*/  STL.64 [R1+0xcf0], R156 ;  /* 0x000cf09c01007387 */ /* 0x000fe80000100a00 */
[----:B------:R-:W-:Y:S04]  /*29290*/  STL.64 [R1+0xcf8], R158 ;  /* 0x000cf89e01007387 */ /* 0x000fe80000100a00 */
[----:B------:R-:W4:Y:S04]  /*292a0*/  LDL.LU.64 R152, [R1+0x2f0] ;  /* 0x0002f00001987983 */ /* 0x000f280000300a00 */
[----:B------:R-:W4:Y:S01]  /*292b0*/  LDL.LU.64 R154, [R1+0x2f8] ;  /* 0x0002f800019a7983 */ /* 0x000f220000300a00 */
[----:B------:R-:W-:-:S03]  /*292c0*/  IMAD.MOV.U32 R18, RZ, RZ, R148 ;  /* 0x000000ffff127224 */ /* 0x000fc600078e0094 */
[----:B------:R1:W-:Y:S01]  /*292d0*/  STL [R1+0x2fb4], R31 ;  /* 0x002fb41f01007387 */ /* 0x0003e20000100800 */
[----:B------:R-:W-:-:S03]  /*292e0*/  IMAD.MOV.U32 R19, RZ, RZ, R149 ;  /* 0x000000ffff137224 */ /* 0x000fc600078e0095 */
[----:B------:R1:W-:Y:S01]  /*292f0*/  STL [R1+0x2fb0], R30 ;  /* 0x002fb01e01007387 */ /* 0x0003e20000100800 */
[----:B------:R-:W-:-:S03]  /*29300*/  IMAD.MOV.U32 R22, RZ, RZ, R150 ;  /* 0x000000ffff167224 */ /* 0x000fc600078e0096 */
[----:B------:R-:W-:Y:S01]  /*29310*/  STL [R1+0x2fac], R27 ;  /* 0x002fac1b01007387 */ /* 0x000fe20000100800 */
[----:B------:R-:W-:-:S03]  /*29320*/  IMAD.MOV.U32 R23, RZ, RZ, R151 ;  /* 0x000000ffff177224 */ /* 0x000fc600078e0097 */
[----:B------:R1:W-:Y:S04]  /*29330*/  STL [R1+0x2fa8], R26 ;  /* 0x002fa81a01007387 */ /* 0x0003e80000100800 */
[----:B------:R-:W2:Y:S04]  /*29340*/  LDL.LU.64 R148, [R1+0x2e0] ;  /* 0x0002e00001947983 */ /* 0x000ea80000300a00 */
[----:B------:R-:W2:Y:S04]  /*29350*/  LDL.LU.64 R150, [R1+0x2e8] ;  /* 0x0002e80001967983 */ /* 0x000ea80000300a00 */
[----:B------:R1:W-:Y:S04]  /*29360*/  STL [R1+0x2fc4], R23 ;  /* 0x002fc41701007387 */ /* 0x0003e80000100800 */
[----:B------:R1:W-:Y:S04]  /*29370*/  STL [R1+0x2fc0], R22 ;  /* 0x002fc01601007387 */ /* 0x0003e80000100800 */
[----:B------:R1:W-:Y:S04]  /*29380*/  STL [R1+0x2fbc], R19 ;  /* 0x002fbc1301007387 */ /* 0x0003e80000100800 */
[----:B------:R1:W-:Y:S01]  /*29390*/  STL [R1+0x2fb8], R18 ;  /* 0x002fb81201007387 */ /* 0x0003e20000100800 */
[C---:B----4-:R-:W-:Y:S06]  /*293a0*/  HMMA.1688.F32.TF32 R152, R228.reuse, R44, R152 ;  /* 0x0000002ce498723c */ /* 0x050fec0000081098 */
[----:B--2---:R-:W-:-:S15]  /*293b0*/  HMMA.1688.F32.TF32 R148, R228, R40, R148 ;  /* 0x00000028e494723c */ /* 0x004fde0000081094 */
[----:B------:R-:W-:-:S03]  /*293c0*/  NOP ;  /* 0x0000000000007918 */ /* 0x000fc60000000000 */
[----:B-1----:R-:W-:Y:S02]  /*293d0*/  IMAD.MOV.U32 R31, RZ, RZ, R152 ;  /* 0x000000ffff1f7224 */ /* 0x002fe400078e0098 */
[----:B------:R-:W-:Y:S02]  /*293e0*/  IMAD.MOV.U32 R30, RZ, RZ, R153 ;  /* 0x000000ffff1e7224 */ /* 0x000fe400078e0099 */
[----:B------:R-:W-:Y:S01]  /*293f0*/  IMAD.MOV.U32 R26, RZ, RZ, R155 ;  /* 0x000000ffff1a7224 */ /* 0x000fe200078e009b */
[----:B------:R-:W2:Y:S01]  /*29400*/  LDL.LU.64 R152, [R1+0x2d0] ;  /* 0x0002d00001987983 */ /* 0x000ea20000300a00 */
[----:B------:R-:W-:-:S03]  /*29410*/  IMAD.MOV.U32 R27, RZ, RZ, R154 ;  /* 0x000000ffff1b7224 */ /* 0x000fc600078e009a */
[----:B------:R-:W2:Y:S04]  /*29420*/  LDL.LU.64 R154, [R1+0x2d8] ;  /* 0x0002d800019a7983 */ /* 0x000ea80000300a00 */
[----:B------:R1:W-:Y:S04]  /*29430*/  STL [R1+0x2fd4], R26 ;  /* 0x002fd41a01007387 */ /* 0x0003e80000100800 */
[----:B------:R4:W-:Y:S04]  /*29440*/  STL [R1+0x2fd0], R27 ;  /* 0x002fd01b01007387 */ /* 0x0009e80000100800 */
[----:B------:R3:W-:Y:S01]  /*29450*/  STL [R1+0x2fcc], R31 ;  /* 0x002fcc1f01007387 */ /* 0x0007e20000100800 */
[----:B------:R-:W-:-:S03]  /*29460*/  IMAD.MOV.U32 R23, RZ, RZ, R148 ;  /* 0x000000ffff177224 */ /* 0x000fc600078e0094 */
[----:B------:R3:W-:Y:S01]  /*29470*/  STL [R1+0x2fc8], R30 ;  /* 0x002fc81e01007387 */ /* 0x0007e20000100800 */
[----:B------:R-:W-:Y:S02]  /*29480*/  IMAD.MOV.U32 R22, RZ, RZ, R149 ;  /* 0x000000ffff167224 */ /* 0x000fe400078e0095 */
[----:B------:R-:W-:Y:S01]  /*29490*/  IMAD.MOV.U32 R19, RZ, RZ, R150 ;  /* 0x000000ffff137224 */ /* 0x000fe200078e0096 */
[----:B------:R-:W4:Y:S01]  /*294a0*/  LDL.LU.64 R148, [R1+0x2c0] ;  /* 0x0002c00001947983 */ /* 0x000f220000300a00 */
[----:B------:R-:W-:-:S03]  /*294b0*/  IMAD.MOV.U32 R18, RZ, RZ, R151 ;  /* 0x000000ffff127224 */ /* 0x000fc600078e0097 */
[----:B------:R-:W4:Y:S04]  /*294c0*/  LDL.LU.64 R150, [R1+0x2c8] ;  /* 0x0002c80001967983 */ /* 0x000f280000300a00 */
[----:B------:R-:W-:Y:S04]  /*294d0*/  STL [R1+0x2fe4], R18 ;  /* 0x002fe41201007387 */ /* 0x000fe80000100800 */
[----:B------:R-:W-:Y:S04]  /*294e0*/  STL [R1+0x2fe0], R19 ;  /* 0x002fe01301007387 */ /* 0x000fe80000100800 */
[----:B------:R-:W-:Y:S04]  /*294f0*/  STL [R1+0x2fdc], R23 ;  /* 0x002fdc1701007387 */ /* 0x000fe80000100800 */
[----:B------:R3:W-:Y:S01]  /*29500*/  STL [R1+0x2fd8], R22 ;  /* 0x002fd81601007387 */ /* 0x0007e20000100800 */
[C---:B--2---:R-:W-:Y:S06]  /*29510*/  HMMA.1688.F32.TF32 R152, R228.reuse, R36, R152 ;  /* 0x00000024e498723c */ /* 0x044fec0000081098 */
[----:B----4-:R-:W-:-:S15]  /*29520*/  HMMA.1688.F32.TF32 R148, R228, R32, R148 ;  /* 0x00000020e494723c */ /* 0x010fde0000081094 */
[----:B------:R-:W-:-:S03]  /*29530*/  NOP ;  /* 0x0000000000007918 */ /* 0x000fc60000000000 */
[----:B------:R-:W-:Y:S02]  /*29540*/  IMAD.MOV.U32 R34, RZ, RZ, R152 ;  /* 0x000000ffff227224 */ /* 0x000fe400078e0098 */
        /* <DEDUP_REMOVED lines=8> */
[----:B-1----:R-:W-:-:S03]  /*295d0*/  IMAD.MOV.U32 R26, RZ, RZ, R148 ;  /* 0x000000ffff1a7224 */ /* 0x002fc600078e0094 */
[----:B------:R1:W-:Y:S01]  /*295e0*/  STL [R1+0x2fe8], R34 ;  /* 0x002fe82201007387 */ /* 0x0003e20000100800 */
[----:B------:R-:W-:Y:S02]  /*295f0*/  IMAD.MOV.U32 R27, RZ, RZ, R149 ;  /* 0x000000ffff1b7224 */ /* 0x000fe400078e0095 */
[----:B---3--:R-:W-:Y:S01]  /*29600*/  IMAD.MOV.U32 R31, RZ, RZ, R150 ;  /* 0x000000ffff1f7224 */ /* 0x008fe200078e0096 */
[----:B------:R-:W3:Y:S01]  /*29610*/  LDL.LU.64 R148, [R1+0x2a0] ;  /* 0x0002a00001947983 */ /* 0x000ee20000300a00 */
[----:B------:R-:W-:-:S03]  /*29620*/  IMAD.MOV.U32 R30, RZ, RZ, R151 ;  /* 0x000000ffff1e7224 */ /* 0x000fc600078e0097 */
[----:B------:R-:W3:Y:S04]  /*29630*/  LDL.LU.64 R150, [R1+0x2a8] ;  /* 0x0002a80001967983 */ /* 0x000ee80000300a00 */
[----:B------:R1:W-:Y:S04]  /*29640*/  STL [R1+0x3004], R30 ;  /* 0x0030041e01007387 */ /* 0x0003e80000100800 */
[----:B------:R1:W-:Y:S04]  /*29650*/  STL [R1+0x3000], R31 ;  /* 0x0030001f01007387 */ /* 0x0003e80000100800 */
[----:B------:R1:W-:Y:S04]  /*29660*/  STL [R1+0x2ffc], R27 ;  /* 0x002ffc1b01007387 */ /* 0x0003e80000100800 */
[----:B------:R1:W-:Y:S04]  /*29670*/  STL [R1+0x2ff8], R26 ;  /* 0x002ff81a01007387 */ /* 0x0003e80000100800 */
[----:B------:R-:W4:Y:S04]  /*29680*/  LDL.LU.64 R156, [R1+0x290] ;  /* 0x00029000019c7983 */ /* 0x000f280000300a00 */
[----:B------:R-:W4:Y:S01]  /*29690*/  LDL.LU.64 R158, [R1+0x298] ;  /* 0x00029800019e7983 */ /* 0x000f220000300a00 */
[C---:B--2---:R-:W-:Y:S06]  /*296a0*/  HMMA.1688.F32.TF32 R152, R228.reuse, R28, R152 ;  /* 0x0000001ce498723c */ /* 0x044fec0000081098 */
[----:B---3--:R-:W-:-:S15]  /*296b0*/  HMMA.1688.F32.TF32 R148, R228, R24, R148 ;  /* 0x00000018e494723c */ /* 0x008fde0000081094 */
[----:B------:R-:W-:-:S03]  /*296c0*/  NOP ;  /* 0x0000000000007918 */ /* 0x000fc60000000000 */
[----:B------:R-:W-:Y:S01]  /*296d0*/  IMAD.MOV.U32 R22, RZ, RZ, R155 ;  /* 0x000000ffff167224 */ /* 0x000fe200078e009b */
[----:B------:R-:W-:Y:S01]  /*296e0*/  MOV R18, R152 ;  /* 0x0000009800127202 */ /* 0x000fe20000000f00 */
[----:B------:R-:W-:Y:S02]  /*296f0*/  IMAD.MOV.U32 R23, RZ, RZ, R154 ;  /* 0x000000ffff177224 */ /* 0x000fe400078e009a */
[----:B------:R-:W-:Y:S02]  /*29700*/  IMAD.MOV.U32 R19, RZ, RZ, R153 ;  /* 0x000000ffff137224 */ /* 0x000fe400078e0099 */
[----:B------:R-:W2:Y:S04]  /*29710*/  LDL.LU.64 R152, [R1+0x280] ;  /* 0x0002800001987983 */ /* 0x000ea80000300a00 */
[----:B------:R-:W2:Y:S04]  /*29720*/  LDL.LU.64 R154, [R1+0x288] ;  /* 0x00028800019a7983 */ /* 0x000ea80000300a00 */
[----:B------:R3:W-:Y:S04]  /*29730*/  STL [R1+0x3014], R22 ;  /* 0x0030141601007387 */ /* 0x0007e80000100800 */
[----:B------:R3:W-:Y:S04]  /*29740*/  STL [R1+0x3010], R23 ;  /* 0x0030101701007387 */ /* 0x0007e80000100800 */
[----:B------:R3:W-:Y:S01]  /*29750*/  STL [R1+0x300c], R19 ;  /* 0x00300c1301007387 */ /* 0x0007e20000100800 */
[----:B----4-:R-:W-:-:S02]  /*29760*/  IMAD.MOV.U32 R47, RZ, RZ, R148 ;  /* 0x000000ffff2f7224 */ /* 0x010fc400078e0094 */
[----:B------:R-:W-:Y:S01]  /*29770*/  IMAD.MOV.U32 R46, RZ, RZ, R149 ;  /* 0x000000ffff2e7224 */ /* 0x000fe200078e0095 */
[----:B------:R4:W-:Y:S01]  /*29780*/  STL [R1+0x3008], R18 ;  /* 0x0030081201007387 */ /* 0x0009e20000100800 */
[----:B------:R-:W-:Y:S02]  /*29790*/  IMAD.MOV.U32 R42, RZ, RZ, R150 ;  /* 0x000000ffff2a7224 */ /* 0x000fe400078e0096 */
[----:B-1----:R-:W-:Y:S01]  /*297a0*/  IMAD.MOV.U32 R34, RZ, RZ, R151 ;  /* 0x000000ffff227224 */ /* 0x002fe200078e0097 */
[----:B------:R-:W3:Y:S04]  /*297b0*/  LDL.LU.64 R148, [R1+0x40] ;  /* 0x0000400001947983 */ /* 0x000ee80000300a00 */
[----:B------:R-:W3:Y:S01]  /*297c0*/  LDL.LU.64 R150, [R1+0x48] ;  /* 0x0000480001967983 */ /* 0x000ee20000300a00 */
[----:B------:R-:W-:Y:S03]  /*297d0*/  HMMA.1688.F32.TF32 R156, R228, R20, R156 ;  /* 0x00000014e49c723c */ /* 0x000fe6000008109c */
[----:B------:R1:W-:Y:S04]  /*297e0*/  STL [R1+0x3024], R34 ;  /* 0x0030242201007387 */ /* 0x0003e80000100800 */
[----:B------:R1:W-:Y:S04]  /*297f0*/  STL [R1+0x3020], R42 ;  /* 0x0030202a01007387 */ /* 0x0003e80000100800 */
[----:B------:R1:W-:Y:S04]  /*29800*/  STL [R1+0x301c], R46 ;  /* 0x00301c2e01007387 */ /* 0x0003e80000100800 */
[----:B------:R1:W-:Y:S09]  /*29810*/  STL [R1+0x3018], R47 ;  /* 0x0030182f01007387 */ /* 0x0003f20000100800 */
[----:B------:R-:W-:-:S02]  /*29820*/  IMAD.MOV.U32 R50, RZ, RZ, R156 ;  /* 0x000000ffff327224 */ /* 0x000fc400078e009c */
[----:B------:R-:W-:Y:S02]  /*29830*/  IMAD.MOV.U32 R51, RZ, RZ, R157 ;  /* 0x000000ffff337224 */ /* 0x000fe400078e009d */
[----:B------:R-:W-:Y:S02]  /*29840*/  IMAD.MOV.U32 R54, RZ, RZ, R158 ;  /* 0x000000ffff367224 */ /* 0x000fe400078e009e */
[----:B------:R-:W-:Y:S01]  /*29850*/  IMAD.MOV.U32 R62, RZ, RZ, R159 ;  /* 0x000000ffff3e7224 */ /* 0x000fe200078e009f */
[----:B--2---:R-:W-:Y:S01]  /*29860*/  HMMA.1688.F32.TF32 R152, R228, R16, R152 ;  /* 0x00000010e498723c */ /* 0x004fe20000081098 */
[----:B------:R-:W2:Y:S04]  /*29870*/  LDL.LU.64 R228, [R1+0x30] ;  /* 0x0000300001e47983 */ /* 0x000ea80000300a00 */
[----:B------:R-:W2:Y:S04]  /*29880*/  LDL.LU.64 R230, [R1+0x38] ;  /* 0x0000380001e67983 */ /* 0x000ea80000300a00 */
[----:B------:R-:W2:Y:S04]  /*29890*/  LDL.LU.64 R156, [R1+0x20] ;  /* 0x00002000019c7983 */ /* 0x000ea80000300a00 */
[----:B------:R-:W2:Y:S01]  /*298a0*/  LDL.LU.64 R158, [R1+0x28] ;  /* 0x00002800019e7983 */ /* 0x000ea20000300a00 */
[----:B---3--:R-:W-:Y:S10]  /*298b0*/  HMMA.1688.F32.TF32 R148, R232, R132, R148 ;  /* 0x00000084e894723c */ /* 0x008ff40000081094 */
[----:B------:R-:W-:-:S02]  /*298c0*/  IMAD.MOV.U32 R30, RZ, RZ, R152 ;  /* 0x000000ffff1e7224 */ /* 0x000fc400078e0098 */
[----:B------:R-:W-:Y:S02]  /*298d0*/  IMAD.MOV.U32 R31, RZ, RZ, R153 ;  /* 0x000000ffff1f7224 */ /* 0x000fe400078e0099 */
[----:B------:R-:W-:Y:S01]  /*298e0*/  IMAD.MOV.U32 R27, RZ, RZ, R154 ;  /* 0x000000ffff1b7224 */ /* 0x000fe200078e009a */
[----:B------:R-:W3:Y:S01]  /*298f0*/  LDL.LU.64 R152, [R1+0x10] ;  /* 0x0000100001987983 */ /* 0x000ee20000300a00 */
[----:B------:R-:W-:-:S03]  /*29900*/  IMAD.MOV.U32 R26, RZ, RZ, R155 ;  /* 0x000000ffff1a7224 */ /* 0x000fc600078e009b */
[----:B------:R-:W3:Y:S05]  /*29910*/  LDL.LU.64 R154, [R1+0x18] ;  /* 0x00001800019a7983 */ /* 0x000eea0000300a00 */
[----:B------:R-:W-:Y:S02]  /*29920*/  IMAD.MOV.U32 R22, RZ, RZ, R148 ;  /* 0x000000ffff167224 */ /* 0x000fe400078e0094 */
[----:B------:R-:W-:Y:S02]  /*29930*/  IMAD.MOV.U32 R23, RZ, RZ, R149 ;  /* 0x000000ffff177224 */ /* 0x000fe400078e0095 */
[----:B------:R-:W-:Y:S01]  /*29940*/  IMAD.MOV.U32 R19, RZ, RZ, R150 ;  /* 0x000000ffff137224 */ /* 0x000fe200078e0096 */
[----:B------:R-:W3:Y:S01]  /*29950*/  LDL.LU.64 R148, [R1] ;  /* 0x0000000001947983 */ /* 0x000ee20000300a00 */
[----:B----4-:R-:W-:-:S03]  /*29960*/  IMAD.MOV.U32 R18, RZ, RZ, R151 ;  /* 0x000000ffff127224 */ /* 0x010fc600078e0097 */
[----:B------:R-:W3:Y:S01]  /*29970*/  LDL.LU.64 R150, [R1+0x8] ;  /* 0x0000080001967983 */ /* 0x000ee20000300a00 */
[C---:B------:R-:W-:Y:S06]  /*29980*/  HMMA.1688.F32.TF32 R244, R232.reuse, R108, R244 ;  /* 0x0000006ce8f4723c */ /* 0x040fec00000810f4 */
[C---:B------:R-:W-:Y:S06]  /*29990*/  HMMA.1688.F32.TF32 R240, R232.reuse, R104, R240 ;  /* 0x00000068e8f0723c */ /* 0x040fec00000810f0 */
[C---:B------:R-:W-:Y:S06]  /*299a0*/  HMMA.1688.F32.TF32 R236, R232.reuse, R100, R236 ;  /* 0x00000064e8ec723c */ /* 0x040fec00000810ec */
[C---:B--2---:R-:W-:Y:S06]  /*299b0*/  HMMA.1688.F32.TF32 R228, R232.reuse, R128, R228 ;  /* 0x00000080e8e4723c */ /* 0x044fec00000810e4 */
[C---:B------:R-:W-:Y:S06]  /*299c0*/  HMMA.1688.F32.TF32 R156, R232.reuse, R124, R156 ;  /* 0x0000007ce89c723c */ /* 0x040fec000008109c */
[C---:B---3--:R-:W-:Y:S06]  /*299d0*/  HMMA.1688.F32.TF32 R148, R232.reuse, R116, R148 ;  /* 0x00000074e894723c */ /* 0x048fec0000081094 */
[----:B------:R-:W-:-:S15]  /*299e0*/  HMMA.1688.F32.TF32 R152, R232, R120, R152 ;  /* 0x00000078e898723c */ /* 0x000fde0000081098 */
[----:B------:R-:W-:-:S03]  /*299f0*/  NOP ;  /* 0x0000000000007918 */ /* 0x000fc60000000000 */
[----:B------:R-:W-:Y:S02]  /*29a00*/  IMAD.MOV.U32 R63, RZ, RZ, R148 ;  /* 0x000000ffff3f7224 */ /* 0x000fe400078e0094 */
[----:B------:R-:W-:Y:S02]  /*29a10*/  IMAD.MOV.U32 R58, RZ, RZ, R149 ;  /* 0x000000ffff3a7224 */ /* 0x000fe400078e0095 */
[----:B------:R-:W-:Y:S02]  /*29a20*/  IMAD.MOV.U32 R59, RZ, RZ, R150 ;  /* 0x000000ffff3b7224 */ /* 0x000fe400078e0096 */
[----:B------:R-:W-:Y:S02]  /*29a30*/  IMAD.MOV.U32 R55, RZ, RZ, R151 ;  /* 0x000000ffff377224 */ /* 0x000fe400078e0097 */
[----:B------:R-:W-:Y:S01]  /*29a40*/  HMMA.1688.F32.TF32 R148, R232, R112, R248 ;  /* 0x00000070e894723c */ /* 0x000fe200000810f8 */
[----:B------:R-:W-:Y:S02]  /*29a50*/  IMAD.MOV.U32 R66, RZ, RZ, R228 ;  /* 0x000000ffff427224 */ /* 0x000fe400078e00e4 */
[----:B------:R-:W-:-:S02]  /*29a60*/  IMAD.MOV.U32 R10, RZ, RZ, R229 ;  /* 0x000000ffff0a7224 */ /* 0x000fc400078e00e5 */
[----:B------:R-:W-:Y:S01]  /*29a70*/  IMAD.MOV.U32 R11, RZ, RZ, R230 ;  /* 0x000000ffff0b7224 */ /* 0x000fe200078e00e6 */
[----:B------:R-:W2:Y:S01]  /*29a80*/  LDL.LU.64 R228, [R1+0x50] ;  /* 0x0000500001e47983 */ /* 0x000ea20000300a00 */
[----:B------:R-:W-:Y:S01]  /*29a90*/  IMAD.MOV.U32 R67, RZ, RZ, R231 ;  /* 0x000000ffff437224 */ /* 0x000fe200078e00e7 */
[----:B------:R-:W-:Y:S02]  /*29aa0*/  MOV R71, R153 ;  /* 0x0000009900477202 */ /* 0x000fe40000000f00 */
[----:B------:R-:W2:Y:S01]  /*29ab0*/  LDL.LU.64 R230, [R1+0x58] ;  /* 0x0000580001e67983 */ /* 0x000ea20000300a00 */
[----:B------:R-:W-:Y:S02]  /*29ac0*/  IMAD.MOV.U32 R70, RZ, RZ, R152 ;  /* 0x000000ffff467224 */ /* 0x000fe400078e0098 */
[----:B------:R-:W-:Y:S02]  /*29ad0*/  IMAD.MOV.U32 R74, RZ, RZ, R154 ;  /* 0x000000ffff4a7224 */ /* 0x000fe400078e009a */
[----:B------:R-:W-:-:S02]  /*29ae0*/  IMAD.MOV.U32 R75, RZ, RZ, R155 ;  /* 0x000000ffff4b7224 */ /* 0x000fc400078e009b */
[----:B-1----:R-:W-:Y:S02]  /*29af0*/  IMAD.MOV.U32 R34, RZ, RZ, R156 ;  /* 0x000000ffff227224 */ /* 0x002fe400078e009c */
[----:B------:R-:W-:-:S05]  /*29b00*/  IMAD.MOV.U32 R42, RZ, RZ, R157 ;  /* 0x000000ffff2a7224 */ /* 0x000fca00078e009d */
[----:B------:R-:W-:Y:S02]  /*29b10*/  IMAD.MOV.U32 R43, RZ, RZ, R148 ;  /* 0x000000ffff2b7224 */ /* 0x000fe400078e0094 */
[----:B------:R-:W-:Y:S02]  /*29b20*/  IMAD.MOV.U32 R38, RZ, RZ, R149 ;  /* 0x000000ffff267224 */ /* 0x000fe400078e0095 */
[----:B------:R-:W-:Y:S01]  /*29b30*/  IMAD.MOV.U32 R39, RZ, RZ, R150 ;  /* 0x000000ffff277224 */ /* 0x000fe200078e0096 */
[----:B------:R-:W3:Y:S01]  /*29b40*/  LDL.LU.64 R148, [R1+0xc0] ;  /* 0x0000c00001947983 */ /* 0x000ee20000300a00 */
[----:B------:R-:W-:-:S03]  /*29b50*/  IMAD.MOV.U32 R35, RZ, RZ, R151 ;  /* 0x000000ffff237224 */ /* 0x000fc600078e0097 */
[----:B------:R-:W3:Y:S01]  /*29b60*/  LDL.LU.64 R150, [R1+0xc8] ;  /* 0x0000c80001967983 */ /* 0x000ee20000300a00 */
[----:B------:R-:W-:-:S03]  /*29b70*/  IMAD.MOV.U32 R46, RZ, RZ, R158 ;  /* 0x000000ffff2e7224 */ /* 0x000fc600078e009e */
[----:B------:R-:W4:Y:S01]  /*29b80*/  LDL.LU.64 R152, [R1+0xb0] ;  /* 0x0000b00001987983 */ /* 0x000f220000300a00 */
[----:B------:R-:W-:-:S03]  /*29b90*/  IMAD.MOV.U32 R47, RZ, RZ, R159 ;  /* 0x000000ffff2f7224 */ /* 0x000fc600078e009f */
[----:B------:R-:W4:Y:S04]  /*29ba0*/  LDL.LU.64 R154, [R1+0xb8] ;  /* 0x0000b800019a7983 */ /* 0x000f280000300a00 */
[----:B------:R-:W2:Y:S04]  /*29bb0*/  LDL.LU.64 R156, [R1+0xa0] ;  /* 0x0000a000019c7983 */ /* 0x000ea80000300a00 */
[----:B------:R-:W2:Y:S04]  /*29bc0*/  LDL.LU.64 R158, [R1+0xa8] ;  /* 0x0000a800019e7983 */ /* 0x000ea80000300a00 */
[----:B------:R-:W2:Y:S04]  /*29bd0*/  LDL.LU.64 R248, [R1+0x60] ;  /* 0x0000600001f87983 */ /* 0x000ea80000300a00 */
[----:B------:R-:W2:Y:S04]  /*29be0*/  LDL.LU.64 R250, [R1+0x68] ;  /* 0x0000680001fa7983 */ /* 0x000ea80000300a00 */
[----:B------:R1:W-:Y:S04]  /*29bf0*/  STL.64 [R1+0xbe0], R244 ;  /* 0x000be0f401007387 */ /* 0x0003e80000100a00 */
[----:B------:R1:W-:Y:S04]  /*29c00*/  STL.64 [R1+0xbe8], R246 ;  /* 0x000be8f601007387 */ /* 0x0003e80000100a00 */
[----:B-1----:R-:W2:Y:S04]  /*29c10*/  LDL.LU.64 R244, [R1+0x70] ;  /* 0x0000700001f47983 */ /* 0x002ea80000300a00 */
        /* <DEDUP_REMOVED lines=8> */
[----:B------:R-:W2:Y:S01]  /*29ca0*/  LDL.LU.64 R238, [R1+0x98] ;  /* 0x0000980001ee7983 */ /* 0x000ea20000300a00 */
[----:B------:R-:W-:-:S15]  /*29cb0*/  HMMA.1688.F32.TF32 R224, R232, R96, R224 ;  /* 0x00000060e8e0723c */ /* 0x000fde00000810e0 */
[----:B------:R-:W-:-:S08]  /*29cc0*/  NOP ;  /* 0x0000000000007918 */ /* 0x000fd00000000000 */
[----:B------:R-:W-:Y:S04]  /*29cd0*/  STL.64 [R1+0xbb0], R224 ;  /* 0x000bb0e001007387 */ /* 0x000fe80000100a00 */
[----:B------:R-:W-:Y:S01]  /*29ce0*/  STL.64 [R1+0xbb8], R226 ;  /* 0x000bb8e201007387 */ /* 0x000fe20000100a00 */
[C---:B------:R-:W-:Y:S03]  /*29cf0*/  HMMA.1688.F32.TF32 R220, R232.reuse, R68, R220 ;  /* 0x00000044e8dc723c */ /* 0x040fe600000810dc */
[----:B------:R-:W-:Y:S03]  /*29d00*/  LDS R224, [R0+UR7+0x10080] ;  /* 0x0100800700e07984 */ /* 0x000fe60008000800 */
[C---:B------:R-:W-:Y:S01]  /*29d10*/  HMMA.1688.F32.TF32 R216, R232.reuse, R64, R216 ;  /* 0x00000040e8d8723c */ /* 0x040fe200000810d8 */
[----:B------:R-:W-:Y:S04]  /*29d20*/  LDS R226, [R0+UR7+0x10880] ;  /* 0x0108800700e27984 */ /* 0x000fe80008000800 */
[----:B------:R-:W-:Y:S01]  /*29d30*/  LDS R225, [R7+UR7+0x10080] ;  /* 0x0100800707e17984 */ /* 0x000fe20008000800 */
[C---:B------:R-:W-:Y:S03]  /*29d40*/  HMMA.1688.F32.TF32 R212, R232.reuse, R60, R212 ;  /* 0x0000003ce8d4723c */ /* 0x040fe600000810d4 */
[----:B------:R-:W1:Y:S03]  /*29d50*/  LDS R227, [R7+UR7+0x10880] ;  /* 0x0108800707e37984 */ /* 0x000e660008000800 */
[C---:B------:R-:W-:Y:S06]  /*29d60*/  HMMA.1688.F32.TF32 R208, R232.reuse, R56, R208 ;  /* 0x00000038e8d0723c */ /* 0x040fec00000810d0 */
        /* <DEDUP_REMOVED lines=10> */
[C---:B---3--:R-:W-:Y:S06]  /*29e10*/  HMMA.1688.F32.TF32 R148, R232.reuse, R92, R148 ;  /* 0x0000005ce894723c */ /* 0x048fec0000081094 */
[C---:B----4-:R-:W-:Y:S06]  /*29e20*/  HMMA.1688.F32.TF32 R152, R232.reuse, R88, R152 ;  /* 0x00000058e898723c */ /* 0x050fec0000081098 */
[C---:B--2---:R-:W-:Y:S11]  /*29e30*/  HMMA.1688.F32.TF32 R156, R232.reuse, R84, R156 ;  /* 0x00000054e89c723c */ /* 0x044ff6000008109c */
[----:B------:R-:W-:Y:S04]  /*29e40*/  STL.64 [R1+0xba0], R148 ;  /* 0x000ba09401007387 */ /* 0x000fe80000100a00 */
[----:B------:R2:W-:Y:S04]  /*29e50*/  STL.64 [R1+0xba8], R150 ;  /* 0x000ba89601007387 */ /* 0x0005e80000100a00 */
[----:B--2---:R-:W2:Y:S04]  /*29e60*/  LDL.LU.64 R150, [R1+0x30f8] ;  /* 0x0030f80001967983 */ /* 0x004ea80000300a00 */
[----:B------:R-:W2:Y:S04]  /*29e70*/  LDL.LU.64 R148, [R1+0x30f0] ;  /* 0x0030f00001947983 */ /* 0x000ea80000300a00 */
[----:B------:R-:W-:Y:S04]  /*29e80*/  STL.64 [R1+0xb90], R152 ;  /* 0x000b909801007387 */ /* 0x000fe80000100a00 */
[----:B------:R3:W-:Y:S04]  /*29e90*/  STL.64 [R1+0xb98], R154 ;  /* 0x000b989a01007387 */ /* 0x0007e80000100a00 */
[----:B---3--:R-:W3:Y:S04]  /*29ea0*/  LDL.LU.64 R154, [R1+0x30e8] ;  /* 0x0030e800019a7983 */ /* 0x008ee80000300a00 */
[----:B------:R-:W3:Y:S01]  /*29eb0*/  LDL.LU.64 R152, [R1+0x30e0] ;  /* 0x0030e00001987983 */ /* 0x000ee20000300a00 */
[C---:B------:R-:W-:Y:S03]  /*29ec0*/  HMMA.1688.F32.TF32 R236, R232.reuse, R80, R236 ;  /* 0x00000050e8ec723c */ /* 0x040fe600000810ec */
[----:B------:R-:W-:Y:S04]  /*29ed0*/  STL.64 [R1+0xb80], R156 ;  /* 0x000b809c01007387 */ /* 0x000fe80000100a00 */
[----:B------:R4:W-:Y:S04]  /*29ee0*/  STL.64 [R1+0xb88], R158 ;  /* 0x000b889e01007387 */ /* 0x0009e80000100a00 */
[----:B----4-:R-:W4:Y:S04]  /*29ef0*/  LDL.LU.64 R158, [R1+0x30d8] ;  /* 0x0030d800019e7983 */ /* 0x010f280000300a00 */
[----:B------:R-:W4:Y:S08]  /*29f00*/  LDL.LU.64 R156, [R1+0x30d0] ;  /* 0x0030d000019c7983 */ /* 0x000f300000300a00 */
[----:B------:R-:W-:Y:S04]  /*29f10*/  STL.64 [R1+0xb70], R236 ;  /* 0x000b70ec01007387 */ /* 0x000fe80000100a00 */
[----:B------:R1:W-:Y:S02]  /*29f20*/  STL.64 [R1+0xb78], R238 ;  /* 0x000b78ee01007387 */ /* 0x0003e40000100a00 */
[C---:B-1----:R-:W-:Y:S06]  /*29f30*/  HMMA.1688.F32.TF32 R236, R232.reuse, R76, R240 ;  /* 0x0000004ce8ec723c */ /* 0x042fec00000810f0 */
[C---:B------:R-:W-:Y:S06]  /*29f40*/  HMMA.1688.F32.TF32 R240, R232.reuse, R12, R244 ;  /* 0x0000000ce8f0723c */ /* 0x040fec00000810f4 */
[C---:B------:R-:W-:Y:S11]  /*29f50*/  HMMA.1688.F32.TF32 R228, R232.reuse, R72, R228 ;  /* 0x00000048e8e4723c */ /* 0x040ff600000810e4 */
[----:B------:R-:W-:Y:S04]  /*29f60*/  STL.64 [R1+0xb60], R236 ;  /* 0x000b60ec01007387 */ /* 0x000fe80000100a00 */
[----:B------:R1:W-:Y:S02]  /*29f70*/  STL.64 [R1+0xb68], R238 ;  /* 0x000b68ee01007387 */ /* 0x0003e40000100a00 */
[----:B-1----:R-:W-:Y:S02]  /*29f80*/  HMMA.1688.F32.TF32 R236, R232, R8, R248 ;  /* 0x00000008e8ec723c */ /* 0x002fe400000810f8 */
[----:B------:R-:W-:Y:S04]  /*29f90*/  STL.64 [R1+0xb50], R240 ;  /* 0x000b50f001007387 */ /* 0x000fe80000100a00 */
[----:B------:R-:W-:-:S15]  /*29fa0*/  STL.64 [R1+0xb58], R242 ;  /* 0x000b58f201007387 */ /* 0x000fde0000100a00 */
[----:B------:R-:W-:-:S02]  /*29fb0*/  NOP ;  /* 0x0000000000007918 */ /* 0x000fc40000000000 */
[----:B------:R1:W-:Y:S04]  /*29fc0*/  STL.64 [R1+0xb40], R236 ;  /* 0x000b40ec01007387 */ /* 0x0003e80000100a00 */
        /* <DEDUP_REMOVED lines=27> */
[----:B-1----:R-:W3:Y:S04]  /*2a180*/  LDL.LU.64 R236, [R1+0xf40] ;  /* 0x000f400001ec7983 */ /* 0x002ee80000300a00 */
[----:B------:R1:W-:Y:S04]  /*2a190*/  STL.64 [R1+0xa60], R172 ;  /* 0x000a60ac01007387 */ /* 0x0003e80000100a00 */
[----:B------:R1:W-:Y:S04]  /*2a1a0*/  STL.64 [R1+0xa68], R174 ;  /* 0x000a68ae01007387 */ /* 0x0003e80000100a00 */
[----:B------:R-:W3:Y:S04]  /*2a1b0*/  LDL.LU.64 R238, [R1+0xf48] ;  /* 0x000f480001ee7983 */ /* 0x000ee80000300a00 */
[----:B------:R-:W-:Y:S04]  /*2a1c0*/  STL.64 [R1+0x2f0], R168 ;  /* 0x0002f0a801007387 */ /* 0x000fe80000100a00 */
[----:B------:R-:W-:Y:S04]  /*2a1d0*/  STL.64 [R1+0x2f8], R170 ;  /* 0x0002f8aa01007387 */ /* 0x000fe80000100a00 */
        /* <DEDUP_REMOVED lines=26> */
[----:B-1----:R-:W2:Y:S04]  /*2a380*/  LDL.LU.64 R172, [R1+0x220] ;  /* 0x0002200001ac7983 */ /* 0x002ea80000300a00 */
[----:B------:R-:W2:Y:S04]  /*2a390*/  LDL.LU.64 R174, [R1+0x228] ;  /* 0x0002280001ae7983 */ /* 0x000ea80000300a00 */
[----:B------:R-:W-:Y:S04]  /*2a3a0*/  LDS R168, [R252+UR7+0x10080] ;  /* 0x01008007fca87984 */ /* 0x000fe80008000800 */
[----:B------:R-:W-:Y:S04]  /*2a3b0*/  LDS R170, [R252+UR7+0x10880] ;  /* 0x01088007fcaa7984 */ /* 0x000fe80008000800 */
[----:B------:R-:W-:Y:S04]  /*2a3c0*/  LDS R169, [R2+UR7+0x10080] ;  /* 0x0100800702a97984 */ /* 0x000fe80008000800 */
[----:B------:R-:W1:Y:S01]  /*2a3d0*/  LDS R171, [R2+UR7+0x10880] ;  /* 0x0108800702ab7984 */ /* 0x000e620008000800 */
[C---:B---3--:R-:W-:Y:S06]  /*2a3e0*/  HMMA.1688.F32.TF32 R232, R224.reuse, R132, R236 ;  /* 0x00000084e0e8723c */ /* 0x048fec00000810ec */
[C---:B----4-:R-:W-:Y:S06]  /*2a3f0*/  HMMA.1688.F32.TF32 R228, R224.reuse, R128, R228 ;  /* 0x00000080e0e4723c */ /* 0x050fec00000810e4 */
[C---:B------:R-:W-:Y:S06]  /*2a400*/  HMMA.1688.F32.TF32 R220, R224.reuse, R124, R220 ;  /* 0x0000007ce0dc723c */ /* 0x040fec00000810dc */
[C---:B------:R-:W-:Y:S06]  /*2a410*/  HMMA.1688.F32.TF32 R216, R224.reuse, R120, R216 ;  /* 0x00000078e0d8723c */ /* 0x040fec00000810d8 */
[C---:B------:R-:W-:Y:S06]  /*2a420*/  HMMA.1688.F32.TF32 R212, R224.reuse, R116, R212 ;  /* 0x00000074e0d4723c */ /* 0x040fec00000810d4 */
[C---:B------:R-:W-:Y:S06]  /*2a430*/  HMMA.1688.F32.TF32 R208, R224.reuse, R112, R208 ;  /* 0x00000070e0d0723c */ /* 0x040fec00000810d0 */
[C---:B------:R-:W-:Y:S06]  /*2a440*/  HMMA.1688.F32.TF32 R204, R224.reuse, R108, R204 ;  /* 0x0000006ce0cc723c */ /* 0x040fec00000810cc */
[C---:B------:R-:W-:Y:S01]  /*2a450*/  HMMA.1688.F32.TF32 R200, R224.reuse, R104, R200 ;  /* 0x00000068e0c8723c */ /* 0x040fe200000810c8 */
[----:B------:R3:W-:Y:S05]  /*2a460*/  STL.64 [R1+0x4e0], R232 ;  /* 0x0004e0e801007387 */ /* 0x0007ea0000100a00 */
[C---:B--2---:R-:W-:Y:S01]  /*2a470*/  HMMA.1688.F32.TF32 R196, R224.reuse, R100, R196 ;  /* 0x00000064e0c4723c */ /* 0x044fe200000810c4 */
[----:B------:R2:W-:Y:S05]  /*2a480*/  STL.64 [R1+0x4e8], R234 ;  /* 0x0004e8ea01007387 */ /* 0x0005ea0000100a00 */
[C---:B------:R-:W-:Y:S01]  /*2a490*/  HMMA.1688.F32.TF32 R192, R224.reuse, R96, R192 ;  /* 0x00000060e0c0723c */ /* 0x040fe200000810c0 */
[----:B------:R4:W-:Y:S05]  /*2a4a0*/  STL.64 [R1+0x4d0], R228 ;  /* 0x0004d0e401007387 */ /* 0x0009ea0000100a00 */
[C---:B------:R-:W-:Y:S01]  /*2a4b0*/  HMMA.1688.F32.TF32 R188, R224.reuse, R92, R188 ;  /* 0x0000005ce0bc723c */ /* 0x040fe200000810bc */
[----:B------:R1:W-:Y:S05]  /*2a4c0*/  STL.64 [R1+0x4d8], R230 ;  /* 0x0004d8e601007387 */ /* 0x0003ea0000100a00 */
[C---:B------:R-:W-:Y:S01]  /*2a4d0*/  HMMA.1688.F32.TF32 R184, R224.reuse, R88, R184 ;  /* 0x00000058e0b8723c */ /* 0x040fe200000810b8 */
[----:B------:R1:W-:Y:S05]  /*2a4e0*/  STL.64 [R1+0x4c0], R220 ;  /* 0x0004c0dc01007387 */ /* 0x0003ea0000100a00 */
[C---:B------:R-:W-:Y:S01]  /*2a4f0*/  HMMA.1688.F32.TF32 R180, R224.reuse, R84, R180 ;  /* 0x00000054e0b4723c */ /* 0x040fe200000810b4 */
[----:B------:R1:W-:Y:S04]  /*2a500*/  STL.64 [R1+0x4c8], R222 ;  /* 0x0004c8de01007387 */ /* 0x0003e80000100a00 */
[----:B------:R1:W-:Y:S01]  /*2a510*/  STL.64 [R1+0x4b0], R216 ;  /* 0x0004b0d801007387 */ /* 0x0003e20000100a00 */
[C---:B------:R-:W-:Y:S03]  /*2a520*/  HMMA.1688.F32.TF32 R176, R224.reuse, R80, R176 ;  /* 0x00000050e0b0723c */ /* 0x040fe600000810b0 */
[----:B------:R1:W-:Y:S04]  /*2a530*/  STL.64 [R1+0x4b8], R218 ;  /* 0x0004b8da01007387 */ /* 0x0003e80000100a00 */
[----:B------:R1:W-:Y:S01]  /*2a540*/  STL.64 [R1+0x4a0], R212 ;  /* 0x0004a0d401007387 */ /* 0x0003e20000100a00 */
[----:B------:R-:W-:Y:S03]  /*2a550*/  HMMA.1688.F32.TF32 R172, R224, R76, R172 ;  /* 0x0000004ce0ac723c */ /* 0x000fe600000810ac */
        /* <DEDUP_REMOVED lines=17> */
[----:B------:R-:W4:Y:S04]  /*2a670*/  LDL.LU.64 R240, [R1+0x1f0] ;  /* 0x0001f00001f07983 */ /* 0x000f280000300a00 */
[----:B------:R1:W-:Y:S04]  /*2a680*/  STL.64 [R1+0x410], R176 ;  /* 0x000410b001007387 */ /* 0x0003e80000100a00 */
[----:B------:R1:W-:Y:S04]  /*2a690*/  STL.64 [R1+0x418], R178 ;  /* 0x000418b201007387 */ /* 0x0003e80000100a00 */
[----:B------:R-:W4:Y:S04]  /*2a6a0*/  LDL.LU.64 R242, [R1+0x1f8] ;  /* 0x0001f80001f27983 */ /* 0x000f280000300a00 */
[----:B------:R1:W-:Y:S04]  /*2a6b0*/  STL.64 [R1+0x400], R172 ;  /* 0x000400ac01007387 */ /* 0x0003e80000100a00 */
[----:B------:R1:W-:Y:S04]  /*2a6c0*/  STL.64 [R1+0x408], R174 ;  /* 0x000408ae01007387 */ /* 0x0003e80000100a00 */
[----:B------:R-:W4:Y:S04]  /*2a6d0*/  LDL.LU.64 R236, [R1+0xfd0] ;  /* 0x000fd00001ec7983 */ /* 0x000f280000300a00 */
[----:B------:R-:W4:Y:S04]  /*2a6e0*/  LDL.LU.64 R238, [R1+0xfd8] ;  /* 0x000fd80001ee7983 */ /* 0x000f280000300a00 */
[----:B---3--:R-:W3:Y:S04]  /*2a6f0*/  LDL.LU.64 R232, [R1+0xfc0] ;  /* 0x000fc00001e87983 */ /* 0x008ee80000300a00 */
[----:B--2---:R-:W3:Y:S04]  /*2a700*/  LDL.LU.64 R234, [R1+0xfc8] ;  /* 0x000fc80001ea7983 */ /* 0x004ee80000300a00 */
[----:B----4-:R-:W2:Y:S04]  /*2a710*/  LDL.LU.64 R228, [R1+0xfb0] ;  /* 0x000fb00001e47983 */ /* 0x010ea80000300a00 */
[----:B-1----:R-:W2:Y:S04]  /*2a720*/  LDL.LU.64 R230, [R1+0xfb8] ;  /* 0x000fb80001e67983 */ /* 0x002ea80000300a00 */
        /* <DEDUP_REMOVED lines=25> */
[----:B------:R-:W4:Y:S01]  /*2a8c0*/  LDL.LU.64 R174, [R1+0x188] ;  /* 0x0001880001ae7983 */ /* 0x000f220000300a00 */
[C---:B------:R-:W-:Y:S06]  /*2a8d0*/  HMMA.1688.F32.TF32 R164, R168.reuse, R132, R164 ;  /* 0x00000084a8a4723c */ /* 0x040fec00000810a4 */
[C---:B------:R-:W-:Y:S06]  /*2a8e0*/  HMMA.1688.F32.TF32 R160, R168.reuse, R128, R160 ;  /* 0x00000080a8a0723c */ /* 0x040fec00000810a0 */
[----:B------:R-:W-:Y:S06]  /*2a8f0*/  HMMA.1688.F32.TF32 R136, R168, R124, R136 ;  /* 0x0000007ca888723c */ /* 0x000fec0000081088 */
[C---:B------:R-:W-:Y:S06]  /*2a900*/  HMMA.1688.F32.TF32 R240, R224.reuse, R12, R240 ;  /* 0x0000000ce0f0723c */ /* 0x040fec00000810f0 */
[C---:B------:R-:W-:Y:S06]  /*2a910*/  HMMA.1688.F32.TF32 R236, R224.reuse, R8, R236 ;  /* 0x00000008e0ec723c */ /* 0x040fec00000810ec */
[C---:B---3--:R-:W-:Y:S06]  /*2a920*/  HMMA.1688.F32.TF32 R232, R224.reuse, R72, R232 ;  /* 0x00000048e0e8723c */ /* 0x048fec00000810e8 */
[C---:B--2---:R-:W-:Y:S06]  /*2a930*/  HMMA.1688.F32.TF32 R228, R224.reuse, R68, R228 ;  /* 0x00000044e0e4723c */ /* 0x044fec00000810e4 */
[C---:B----4-:R-:W-:Y:S06]  /*2a940*/  HMMA.1688.F32.TF32 R220, R224.reuse, R64, R220 ;  /* 0x00000040e0dc723c */ /* 0x050fec00000810dc */
[C---:B------:R-:W-:Y:S06]  /*2a950*/  HMMA.1688.F32.TF32 R216, R224.reuse, R60, R216 ;  /* 0x0000003ce0d8723c */ /* 0x040fec00000810d8 */
[C---:B------:R-:W-:Y:S06]  /*2a960*/  HMMA.1688.F32.TF32 R212, R224.reuse, R56, R212 ;  /* 0x00000038e0d4723c */ /* 0x040fec00000810d4 */
[C---:B------:R-:W-:Y:S01]  /*2a970*/  HMMA.1688.F32.TF32 R208, R224.reuse, R52, R208 ;  /* 0x00000034e0d0723c */ /* 0x040fe200000810d0 */
[----:B------:R-:W-:Y:S05]  /*2a980*/  STL.64 [R1+0x3f0], R240 ;  /* 0x0003f0f001007387 */ /* 0x000fea0000100a00 */
        /* <DEDUP_REMOVED lines=9> */
[----:B------:R-:W-:Y:S04]  /*2aa20*/  STL.64 [R1+0x3d8], R234 ;  /* 0x0003d8ea01007387 */ /* 0x000fe80000100a00 */
[----:B------:R-:W-:Y:S01]  /*2aa30*/  STL.64 [R1+0x3c0], R228 ;  /* 0x0003c0e401007387 */ /* 0x000fe20000100a00 */
[C---:B------:R-:W-:Y:S03]  /*2aa40*/  HMMA.1688.F32.TF32 R184, R224.reuse, R28, R184 ;  /* 0x0000001ce0b8723c */ /* 0x040fe600000810b8 */
        /* <DEDUP_REMOVED lines=8> */
[----:B------:R-:W-:Y:S03]  /*2aad0*/  HMMA.1688.F32.TF32 R172, R224, R16, R172 ;  /* 0x00000010e0ac723c */ /* 0x000fe600000810ac */
        /* <DEDUP_REMOVED lines=12> */
[----:B------:R2:W-:Y:S04]  /*2aba0*/  STL.64 [R1+0x338], R190 ;  /* 0x000338be01007387 */ /* 0x0005e80000100a00 */
[----:B------:R3:W-:Y:S04]  /*2abb0*/  STL.64 [R1+0x320], R184 ;  /* 0x000320b801007387 */ /* 0x0007e80000100a00 */
[----:B------:R4:W-:Y:S04]  /*2abc0*/  STL.64 [R1+0x328], R186 ;  /* 0x000328ba01007387 */ /* 0x0009e80000100a00 */
[----:B------:R-:W-:Y:S04]  /*2abd0*/  STL.64 [R1+0x310], R180 ;  /* 0x000310b401007387 */ /* 0x000fe80000100a00 */
[----:B------:R-:W-:Y:S04]  /*2abe0*/  STL.64 [R1+0x318], R182 ;  /* 0x000318b601007387 */ /* 0x000fe80000100a00 */
[----:B------:R-:W-:Y:S04]  /*2abf0*/  STL.64 [R1+0x300], R176 ;  /* 0x000300b001007387 */ /* 0x000fe80000100a00 */
[----:B------:R-:W-:Y:S04]  /*2ac00*/  STL.64 [R1+0x308], R178 ;  /* 0x000308b201007387 */ /* 0x000fe80000100a00 */
[----:B-1----:R-:W4:Y:S04]  /*2ac10*/  LDL.LU.64 R188, [R1+0xd0] ;  /* 0x0000d00001bc7983 */ /* 0x002f280000300a00 */
[----:B------:R-:W-:Y:S04]  /*2ac20*/  STL.64 [R1+0x2e0], R172 ;  /* 0x0002e0ac01007387 */ /* 0x000fe80000100a00 */
[----:B------:R-:W-:Y:S04]  /*2ac30*/  STL.64 [R1+0x2e8], R174 ;  /* 0x0002e8ae01007387 */ /* 0x000fe80000100a00 */
[----:B--2---:R-:W2:Y:S04]  /*2ac40*/  LDL.LU.64 R190, [R1+0xd8] ;  /* 0x0000d80001be7983 */ /* 0x004ea80000300a00 */
[----:B------:R-:W-:Y:S04]  /*2ac50*/  STL.64 [R1+0x2d0], R164 ;  /* 0x0002d0a401007387 */ /* 0x000fe80000100a00 */
[----:B------:R-:W-:Y:S04]  /*2ac60*/  STL.64 [R1+0x2d8], R166 ;  /* 0x0002d8a601007387 */ /* 0x000fe80000100a00 */
[----:B---3--:R-:W3:Y:S04]  /*2ac70*/  LDL.LU.64 R184, [R1+0xe0] ;  /* 0x0000e00001b87983 */ /* 0x008ee80000300a00 */
[----:B----4-:R-:W3:Y:S04]  /*2ac80*/  LDL.LU.64 R186, [R1+0xe8] ;  /* 0x0000e80001ba7983 */ /* 0x010ee80000300a00 */
[----:B------:R-:W-:Y:S04]  /*2ac90*/  STL.64 [R1+0x2c0], R160 ;  /* 0x0002c0a001007387 */ /* 0x000fe80000100a00 */
[----:B------:R1:W-:Y:S01]  /*2aca0*/  STL.64 [R1+0x2c8], R162 ;  /* 0x0002c8a201007387 */ /* 0x0003e20000100a00 */
[C---:B------:R-:W-:Y:S03]  /*2acb0*/  HMMA.1688.F32.TF32 R240, R168.reuse, R104, R156 ;  /* 0x00000068a8f0723c */ /* 0x040fe6000008109c */
[----:B------:R-:W-:Y:S04]  /*2acc0*/  LDS R220, [R0+UR7+0x10100] ;  /* 0x0101000700dc7984 */ /* 0x000fe80008000800 */
[----:B------:R-:W-:Y:S01]  /*2acd0*/  LDS R222, [R0+UR7+0x10900] ;  /* 0x0109000700de7984 */ /* 0x000fe20008000800 */
[C---:B-1----:R-:W-:Y:S03]  /*2ace0*/  HMMA.1688.F32.TF32 R160, R168.reuse, R120, R140 ;  /* 0x00000078a8a0723c */ /* 0x042fe6000008108c */
[----:B------:R-:W-:Y:S04]  /*2acf0*/  LDS R221, [R7+UR7+0x10100] ;  /* 0x0101000707dd7984 */ /* 0x000fe80008000800 */
[----:B------:R-:W1:Y:S01]  /*2ad00*/  LDS R223, [R7+UR7+0x10900] ;  /* 0x0109000707df7984 */ /* 0x000e620008000800 */
[C---:B------:R-:W-:Y:S03]  /*2ad10*/  HMMA.1688.F32.TF32 R140, R168.reuse, R116, R144 ;  /* 0x00000074a88c723c */ /* 0x040fe60000081090 */
[----:B------:R-:W-:Y:S04]  /*2ad20*/  STL.64 [R1+0x2b0], R136 ;  /* 0x0002b08801007387 */ /* 0x000fe80000100a00 */
[----:B------:R4:W-:Y:S04]  /*2ad30*/  STL.64 [R1+0x2b8], R138 ;  /* 0x0002b88a01007387 */ /* 0x0009e80000100a00 */
[----:B------:R-:W-:Y:S04]  /*2ad40*/  LDS R232, [R252+UR7+0x10100] ;  /* 0x01010007fce87984 */ /* 0x000fe80008000800 */
[----:B------:R-:W-:Y:S01]  /*2ad50*/  LDS R234, [R252+UR7+0x10900] ;  /* 0x01090007fcea7984 */ /* 0x000fe20008000800 */
[C---:B----4-:R-:W-:Y:S03]  /*2ad60*/  HMMA.1688.F32.TF32 R136, R168.reuse, R112, R148 ;  /* 0x00000070a888723c */ /* 0x050fe60000081094 */
[----:B------:R-:W-:Y:S04]  /*2ad70*/  STL.64 [R1+0x2a0], R160 ;  /* 0x0002a0a001007387 */ /* 0x000fe80000100a00 */
[----:B------:R-:W-:Y:S04]  /*2ad80*/  STL.64 [R1+0x2a8], R162 ;  /* 0x0002a8a201007387 */ /* 0x000fe80000100a00 */
[----:B------:R-:W4:Y:S04]  /*2ad90*/  LDL.LU.64 R180, [R1+0xf0] ;  /* 0x0000f00001b47983 */ /* 0x000f280000300a00 */
[----:B------:R1:W-:Y:S04]  /*2ada0*/  STL.64 [R1+0x290], R140 ;  /* 0x0002908c01007387 */ /* 0x0003e80000100a00 */
[----:B------:R1:W-:Y:S04]  /*2adb0*/  STL.64 [R1+0x298], R142 ;  /* 0x0002988e01007387 */ /* 0x0003e80000100a00 */
[----:B------:R-:W4:Y:S04]  /*2adc0*/  LDL.LU.64 R182, [R1+0xf8] ;  /* 0x0000f80001b67983 */ /* 0x000f280000300a00 */
[----:B------:R-:W-:Y:S04]  /*2add0*/  STL.64 [R1+0x280], R136 ;  /* 0x0002808801007387 */ /* 0x000fe80000100a00 */
[----:B------:R1:W-:Y:S04]  /*2ade0*/  STL.64 [R1+0x288], R138 ;  /* 0x0002888a01007387 */ /* 0x0003e80000100a00 */
[----:B-1----:R-:W4:Y:S04]  /*2adf0*/  LDL.LU.64 R140, [R1+0x100] ;  /* 0x00010000018c7983 */ /* 0x002f280000300a00 */
[----:B------:R-:W4:Y:S04]  /*2ae00*/  LDL.LU.64 R142, [R1+0x108] ;  /* 0x00010800018e7983 */ /* 0x000f280000300a00 */
[----:B------:R-:W4:Y:S04]  /*2ae10*/  LDL.LU.64 R176, [R1+0x110] ;  /* 0x0001100001b07983 */ /* 0x000f280000300a00 */
[----:B------:R-:W4:Y:S04]  /*2ae20*/  LDL.LU.64 R178, [R1+0x118] ;  /* 0x0001180001b27983 */ /* 0x000f280000300a00 */
[----:B------:R-:W4:Y:S04]  /*2ae30*/  LDL.LU.64 R172, [R1+0x120] ;  /* 0x0001200001ac7983 */ /* 0x000f280000300a00 */
[----:B------:R-:W4:Y:S04]  /*2ae40*/  LDL.LU.64 R174, [R1+0x128] ;  /* 0x0001280001ae7983 */ /* 0x000f280000300a00 */
[----:B------:R-:W4:Y:S04]  /*2ae50*/  LDL.LU.64 R144, [R1+0x130] ;  /* 0x0001300001907983 */ /* 0x000f280000300a00 */
[----:B------:R-:W4:Y:S01]  /*2ae60*/  LDL.LU.64 R146, [R1+0x138] ;  /* 0x0001380001927983 */ /* 0x000f220000300a00 */
[----:B------:R-:W-:Y:S03]  /*2ae70*/  HMMA.1688.F32.TF32 R136, R168, R108, R152 ;  /* 0x0000006ca888723c */ /* 0x000fe60000081098 */
[----:B------:R-:W4:Y:S04]  /*2ae80*/  LDL.LU.64 R164, [R1+0x140] ;  /* 0x0001400001a47983 */ /* 0x000f280000300a00 */
[----:B------:R-:W4:Y:S04]  /*2ae90*/  LDL.LU.64 R166, [R1+0x148] ;  /* 0x0001480001a67983 */ /* 0x000f280000300a00 */
[----:B------:R-:W4:Y:S04]  /*2aea0*/  LDL.LU.64 R160, [R1+0x150] ;  /* 0x0001500001a07983 */ /* 0x000f280000300a00 */
[----:B------:R-:W4:Y:S04]  /*2aeb0*/  LDL.LU.64 R162, [R1+0x158] ;  /* 0x0001580001a27983 */ /* 0x000f280000300a00 */
[----:B------:R-:W-:Y:S04]  /*2aec0*/  LDS R233, [R2+UR7+0x10100] ;  /* 0x0101000702e97984 */ /* 0x000fe80008000800 */
[----:B------:R3:W-:Y:S04]  /*2aed0*/  STL [R1+0x220], R136 ;  /* 0x0002208801007387 */ /* 0x0007e80000100800 */
[----:B------:R-:W4:Y:S04]  /*2aee0*/  LDL.LU.64 R148, [R1+0x160] ;  /* 0x0001600001947983 */ /* 0x000f280000300a00 */
[----:B------:R-:W4:Y:S01]  /*2aef0*/  LDL.LU.64 R150, [R1+0x168] ;  /* 0x0001680001967983 */ /* 0x000f220000300a00 */
[----:B------:R-:W-:-:S02]  /*2af00*/  IMAD.MOV.U32 R6, RZ, RZ, R137 ;  /* 0x000000ffff067224 */ /* 0x000fc400078e0089 */
[----:B------:R-:W-:Y:S01]  /*2af10*/  IMAD.MOV.U32 R5, RZ, RZ, R138 ;  /* 0x000000ffff057224 */ /* 0x000fe200078e008a */
[----:B------:R-:W1:Y:S01]  /*2af20*/  LDS R235, [R2+UR7+0x10900] ;  /* 0x0109000702eb7984 */ /* 0x000e620008000800 */
[----:B------:R-:W-:-:S03]  /*2af30*/  IMAD.MOV.U32 R4, RZ, RZ, R139 ;  /* 0x000000ffff047224 */ /* 0x000fc600078e008b */
[----:B------:R-:W-:Y:S04]  /*2af40*/  STL.64 [R1+0x2e80], R242 ;  /* 0x002e80f201007387 */ /* 0x000fe80000100a00 */
[----:B------:R-:W-:Y:S04]  /*2af50*/  STL.64 [R1+0x2e78], R240 ;  /* 0x002e78f001007387 */ /* 0x000fe80000100a00 */
[----:B------:R-:W-:Y:S04]  /*2af60*/  LDS R229, [R7+UR7+0x10180] ;  /* 0x0101800707e57984 */ /* 0x000fe80008000800 */
[----:B------:R-:W-:Y:S04]  /*2af70*/  LDS R231, [R7+UR7+0x10980] ;  /* 0x0109800707e77984 */ /* 0x000fe80008000800 */
[----:B------:R-:W-:Y:S04]  /*2af80*/  LDS R228, [R0+UR7+0x10180] ;  /* 0x0101800700e47984 */ /* 0x000fe80008000800 */
[----:B------:R-:W1:Y:S01]  /*2af90*/  LDS R230, [R0+UR7+0x10980] ;  /* 0x0109800700e67984 */ /* 0x000e620008000800 */
[C---:B--2---:R-:W-:Y:S06]  /*2afa0*/  HMMA.1688.F32.TF32 R236, R168.reuse, R100, R188 ;  /* 0x00000064a8ec723c */ /* 0x044fec00000810bc */
[----:B---3--:R-:W-:-:S15]  /*2afb0*/  HMMA.1688.F32.TF32 R136, R168, R96, R184 ;  /* 0x00000060a888723c */ /* 0x008fde00000810b8 */
[----:B------:R-:W-:-:S02]  /*2afc0*/  NOP ;  /* 0x0000000000007918 */ /* 0x000fc40000000000 */
[----:B------:R-:W-:Y:S04]  /*2afd0*/  STL.64 [R1+0x2e90], R238 ;  /* 0x002e90ee01007387 */ /* 0x000fe80000100a00 */
[----:B------:R-:W-:Y:S04]  /*2afe0*/  STL.64 [R1+0x2e88], R236 ;  /* 0x002e88ec01007387 */ /* 0x000fe80000100a00 */
[----:B------:R-:W-:Y:S04]  /*2aff0*/  STL [R1+0x2e64], R136 ;  /* 0x002e648801007387 */ /* 0x000fe80000100800 */
[----:B------:R-:W-:Y:S04]  /*2b000*/  STL [R1+0x2e60], R137 ;  /* 0x002e608901007387 */ /* 0x000fe80000100800 */
[----:B------:R-:W-:Y:S04]  /*2b010*/  STL [R1+0x2e5c], R138 ;  /* 0x002e5c8a01007387 */ /* 0x000fe80000100800 */
[----:B------:R2:W-:Y:S01]  /*2b020*/  STL [R1+0x2e58], R139 ;  /* 0x002e588b01007387 */ /* 0x0005e20000100800 */
[C---:B----4-:R-:W-:Y:S06]  /*2b030*/  HMMA.1688.F32.TF32 R152, R168.reuse, R92, R180 ;  /* 0x0000005ca898723c */ /* 0x050fec00000810b4 */
[----:B--2---:R-:W-:Y:S01]  /*2b040*/  HMMA.1688.F32.TF32 R136, R168, R88, R140 ;  /* 0x00000058a888723c */ /* 0x004fe2000008108c */
[----:B------:R-:W2:-:S15]  /*2b050*/  LDL.LU.64 R140, [R1+0x170] ;  /* 0x00017000018c7983 */ /* 0x000e9e0000300a00 */
[----:B------:R-:W-:-:S01]  /*2b060*/  NOP ;  /* 0x0000000000007918 */ /* 0x000fc20000000000 */
[----:B------:R-:W-:Y:S04]  /*2b070*/  STL.64 [R1+0x1f0], R152 ;  /* 0x0001f09801007387 */ /* 0x000fe80000100a00 */
[----:B------:R3:W-:Y:S04]  /*2b080*/  STL.64 [R1+0x1f8], R154 ;  /* 0x0001f89a01007387 */ /* 0x0007e80000100a00 */
[----:B------:R-:W2:Y:S04]  /*2b090*/  LDL.LU.64 R142, [R1+0x178] ;  /* 0x00017800018e7983 */ /* 0x000ea80000300a00 */
[----:B------:R4:W-:Y:S04]  /*2b0a0*/  STL.64 [R1+0x1e0], R136 ;  /* 0x0001e08801007387 */ /* 0x0009e80000100a00 */
[----:B------:R1:W-:Y:S01]  /*2b0b0*/  STL.64 [R1+0x1e8], R138 ;  /* 0x0001e88a01007387 */ /* 0x0003e20000100a00 */
[C---:B---3--:R-:W-:Y:S03]  /*2b0c0*/  HMMA.1688.F32.TF32 R152, R168.reuse, R84, R176 ;  /* 0x00000054a898723c */ /* 0x048fe600000810b0 */
[----:B----4-:R-:W3:Y:S04]  /*2b0d0*/  LDL.LU.64 R136, [R1+0x200] ;  /* 0x0002000001887983 */ /* 0x010ee80000300a00 */
[----:B-1----:R-:W3:Y:S01]  /*2b0e0*/  LDL.LU.64 R138, [R1+0x208] ;  /* 0x00020800018a7983 */ /* 0x002ee20000300a00 */
[----:B------:R-:W-:-:S15]  /*2b0f0*/  HMMA.1688.F32.TF32 R156, R168, R80, R172 ;  /* 0x00000050a89c723c */ /* 0x000fde00000810ac */
[----:B------:R-:W-:Y:S04]  /*2b100*/  STL.64 [R1+0x1d0], R152 ;  /* 0x0001d09801007387 */ /* 0x000fe80000100a00 */
[----:B------:R1:W-:Y:S02]  /*2b110*/  STL.64 [R1+0x1d8], R154 ;  /* 0x0001d89a01007387 */ /* 0x0003e40000100a00 */
[C---:B-1----:R-:W-:Y:S02]  /*2b120*/  HMMA.1688.F32.TF32 R152, R168.reuse, R76, R144 ;  /* 0x0000004ca898723c */ /* 0x042fe40000081090 */
[----:B------:R-:W4:Y:S04]  /*2b130*/  LDL.LU.64 R144, [R1+0x210] ;  /* 0x0002100001907983 */ /* 0x000f280000300a00 */
[----:B------:R-:W-:Y:S04]  /*2b140*/  STL.64 [R1+0x1c0], R156 ;  /* 0x0001c09c01007387 */ /* 0x000fe80000100a00 */
[----:B------:R1:W-:Y:S04]  /*2b150*/  STL.64 [R1+0x1c8], R158 ;  /* 0x0001c89e01007387 */ /* 0x0003e80000100a00 */
[----:B------:R-:W4:Y:S01]  /*2b160*/  LDL.LU.64 R146, [R1+0x218] ;  /* 0x0002180001927983 */ /* 0x000f220000300a00 */
[C---:B------:R-:W-:Y:S06]  /*2b170*/  HMMA.1688.F32.TF32 R164, R168.reuse, R12, R164 ;  /* 0x0000000ca8a4723c */ /* 0x040fec00000810a4 */
[C---:B-1----:R-:W-:Y:S06]  /*2b180*/  HMMA.1688.F32.TF32 R156, R168.reuse, R8, R160 ;  /* 0x00000008a89c723c */ /* 0x042fec00000810a0 */
[C---:B------:R-:W-:Y:S01]  /*2b190*/  HMMA.1688.F32.TF32 R148, R168.reuse, R72, R148 ;  /* 0x00000048a894723c */ /* 0x040fe20000081094 */
[----:B------:R1:W-:Y:S04]  /*2b1a0*/  STL.64 [R1+0x1b0], R152 ;  /* 0x0001b09801007387 */ /* 0x0003e80000100a00 */
[----:B------:R1:W-:Y:S04]  /*2b1b0*/  STL.64 [R1+0x1b8], R154 ;  /* 0x0001b89a01007387 */ /* 0x0003e80000100a00 */
[----:B-1----:R-:W4:Y:S04]  /*2b1c0*/  LDL.LU.64 R152, [R1+0x230] ;  /* 0x0002300001987983 */ /* 0x002f280000300a00 */
[----:B------:R1:W-:Y:S04]  /*2b1d0*/  STL.64 [R1+0x1a0], R164 ;  /* 0x0001a0a401007387 */ /* 0x0003e80000100a00 */
[----:B------:R1:W-:Y:S04]  /*2b1e0*/  STL.64 [R1+0x1a8], R166 ;  /* 0x0001a8a601007387 */ /* 0x0003e80000100a00 */
[----:B------:R-:W4:Y:S04]  /*2b1f0*/  LDL.LU.64 R154, [R1+0x238] ;  /* 0x00023800019a7983 */ /* 0x000f280000300a00 */
[----:B------:R1:W-:Y:S04]  /*2b200*/  STL.64 [R1+0x190], R156 ;  /* 0x0001909c01007387 */ /* 0x0003e80000100a00 */
[----:B------:R1:W-:Y:S04]  /*2b210*/  STL.64 [R1+0x198], R158 ;  /* 0x0001989e01007387 */ /* 0x0003e80000100a00 */
[----:B-1----:R-:W4:Y:S04]  /*2b220*/  LDL.LU.64 R164, [R1+0x240] ;  /* 0x0002400001a47983 */ /* 0x002f280000300a00 */
[----:B------:R-:W4:Y:S04]  /*2b230*/  LDL.LU.64 R166, [R1+0x248] ;  /* 0x0002480001a67983 */ /* 0x000f280000300a00 */
[----:B------:R-:W-:Y:S04]  /*2b240*/  STL.64 [R1+0x180], R148 ;  /* 0x0001809401007387 */ /* 0x000fe80000100a00 */
[----:B------:R-:W-:Y:S04]  /*2b250*/  STL.64 [R1+0x188], R150 ;  /* 0x0001889601007387 */ /* 0x000fe80000100a00 */
[----:B------:R-:W4:Y:S04]  /*2b260*/  LDL.LU.64 R156, [R1+0x250] ;  /* 0x00025000019c7983 */ /* 0x000f280000300a00 */
[----:B------:R-:W4:Y:S04]  /*2b270*/  LDL.LU.64 R158, [R1+0x258] ;  /* 0x00025800019e7983 */ /* 0x000f280000300a00 */
[----:B------:R-:W4:Y:S04]  /*2b280*/  LDL.LU.64 R160, [R1+0x260] ;  /* 0x0002600001a07983 */ /* 0x000f280000300a00 */
[----:B------:R-:W4:Y:S01]  /*2b290*/  LDL.LU.64 R162, [R1+0x268] ;  /* 0x0002680001a27983 */ /* 0x000f220000300a00 */
[----:B--2---:R-:W-:-:S15]  /*2b2a0*/  HMMA.1688.F32.TF32 R140, R168, R68, R140 ;  /* 0x00000044a88c723c */ /* 0x004fde000008108c */
[----:B------:R-:W-:-:S08]  /*2b2b0*/  NOP ;  /* 0x0000000000007918 */ /* 0x000fd00000000000 */
[----:B------:R-:W-:Y:S04]  /*2b2c0*/  STL.64 [R1+0x170], R140 ;  /* 0x0001708c01007387 */ /* 0x000fe80000100a00 */
[----:B------:R3:W-:Y:S02]  /*2b2d0*/  STL.64 [R1+0x178], R142 ;  /* 0x0001788e01007387 */ /* 0x0007e40000100a00 */
[----:B---3--:R-:W-:-:S15]  /*2b2e0*/  HMMA.1688.F32.TF32 R140, R168, R64, R136 ;  /* 0x00000040a88c723c */ /* 0x008fde0000081088 */
[----:B------:R-:W-:-:S09]  /*2b2f0*/  NOP ;  /* 0x0000000000007918 */ /* 0x000fd20000000000 */
[----:B------:R-:W-:Y:S01]  /*2b300*/  IMAD.MOV.U32 R138, RZ, RZ, R143 ;  /* 0x000000ffff8a7224 */ /* 0x000fe200078e008f */
[----:B------:R1:W-:Y:S01]  /*2b310*/  STL [R1+0x40], R140 ;  /* 0x0000408c01007387 */ /* 0x0003e20000100800 */
[----:B------:R-:W-:Y:S02]  /*2b320*/  IMAD.MOV.U32 R137, RZ, RZ, R142 ;  /* 0x000000ffff897224 */ /* 0x000fe400078e008e */
[----:B------:R-:W-:Y:S02]  /*2b330*/  IMAD.MOV.U32 R136, RZ, RZ, R141 ;  /* 0x000000ffff887224 */ /* 0x000fe400078e008d */
[----:B-1----:R-:W2:Y:S04]  /*2b340*/  LDL.LU.64 R140, [R1+0x270] ;  /* 0x00027000018c7983 */ /* 0x002ea80000300a00 */
[----:B------:R-:W2:Y:S04]  /*2b350*/  LDL.LU.64 R142, [R1+0x278] ;  /* 0x00027800018e7983 */ /* 0x000ea80000300a00 */
[----:B------:R-:W-:Y:S04]  /*2b360*/  STL [R1+0x2e70], R138 ;  /* 0x002e708a01007387 */ /* 0x000fe80000100800 */
[----:B------:R-:W-:Y:S04]  /*2b370*/  STL [R1+0x2e6c], R137 ;  /* 0x002e6c8901007387 */ /* 0x000fe80000100800 */
[----:B------:R4:W-:Y:S02]  /*2b380*/  STL [R1+0x2e68], R136 ;  /* 0x002e688801007387 */ /* 0x0009e40000100800 */
[----:B----4-:R-:W-:Y:S02]  /*2b390*/  HMMA.1688.F32.TF32 R136, R168, R60, R144 ;  /* 0x0000003ca888723c */ /* 0x010fe40000081090 */
[----:B------:R-:W3:Y:S04]  /*2b3a0*/  LDL.LU.64 R144, [R1+0x4f0] ;  /* 0x0004f00001907983 */ /* 0x000ee80000300a00 */
[----:B------:R-:W3:-:S15]  /*2b3b0*/  LDL.LU.64 R146, [R1+0x4f8] ;  /* 0x0004f80001927983 */ /* 0x000ede0000300a00 */
[----:B------:R-:W-:-:S02]  /*2b3c0*/  NOP ;  /* 0x0000000000007918 */ /* 0x000fc40000000000 */
[----:B------:R-:W-:Y:S04]  /*2b3d0*/  STL.64 [R1+0x30], R136 ;  /* 0x0000308801007387 */ /* 0x000fe80000100a00 */
[----:B------:R1:W-:Y:S04]  /*2b3e0*/  STL.64 [R1+0x38], R138 ;  /* 0x0000388a01007387 */ /* 0x0003e80000100a00 */
[----:B------:R-:W4:Y:S04]  /*2b3f0*/  LDL.LU.64 R148, [R1+0x500] ;  /* 0x0005000001947983 */ /* 0x000f280000300a00 */
[----:B------:R-:W4:Y:S01]  /*2b400*/  LDL.LU.64 R150, [R1+0x508] ;  /* 0x0005080001967983 */ /* 0x000f220000300a00 */
[C---:B------:R-:W-:Y:S06]  /*2b410*/  HMMA.1688.F32.TF32 R152, R168.reuse, R56, R152 ;  /* 0x00000038a898723c */ /* 0x040fec0000081098 */
[C---:B------:R-:W-:Y:S06]  /*2b420*/  HMMA.1688.F32.TF32 R156, R168.reuse, R48, R156 ;  /* 0x00000030a89c723c */ /* 0x040fec000008109c */
[C---:B------:R-:W-:Y:S06]  /*2b430*/  HMMA.1688.F32.TF32 R164, R168.reuse, R52, R164 ;  /* 0x00000034a8a4723c */ /* 0x040fec00000810a4 */
[----:B------:R-:W-:Y:S05]  /*2b440*/  HMMA.1688.F32.TF32 R248, R168, R44, R160 ;  /* 0x0000002ca8f8723c */ /* 0x000fea00000810a0 */
[----:B------:R1:W-:Y:S02]  /*2b450*/  STL [R1+0x20], R152 ;  /* 0x0000209801007387 */ /* 0x0003e40000100800 */
[----:B-1----:R-:W-:-:S02]  /*2b460*/  IMAD.MOV.U32 R138, RZ, RZ, R153 ;  /* 0x000000ffff8a7224 */ /* 0x002fc400078e0099 */
[----:B------:R-:W-:Y:S02]  /*2b470*/  IMAD.MOV.U32 R137, RZ, RZ, R154 ;  /* 0x000000ffff897224 */ /* 0x000fe400078e009a */
[----:B------:R-:W-:Y:S02]  /*2b480*/  IMAD.MOV.U32 R136, RZ, RZ, R155 ;  /* 0x000000ffff887224 */ /* 0x000fe400078e009b */
[----:B------:R-:W-:Y:S01]  /*2b490*/  IMAD.MOV.U32 R139, RZ, RZ, R156 ;  /* 0x000000ffff8b7224 */ /* 0x000fe200078e009c */
[----:B------:R-:W4:Y:S04]  /*2b4a0*/  LDL.LU.64 R152, [R1+0x510] ;  /* 0x0005100001987983 */ /* 0x000f280000300a00 */
[----:B------:R-:W4:Y:S04]  /*2b4b0*/  LDL.LU.64 R154, [R1+0x518] ;  /* 0x00051800019a7983 */ /* 0x000f280000300a00 */
[----:B------:R1:W-:Y:S04]  /*2b4c0*/  STL [R1+0x4], R157 ;  /* 0x0000049d01007387 */ /* 0x0003e80000100800 */
[----:B------:R-:W-:Y:S04]  /*2b4d0*/  STL.64 [R1+0x10], R164 ;  /* 0x000010a401007387 */ /* 0x000fe80000100a00 */
[----:B------:R-:W-:Y:S04]  /*2b4e0*/  STL.64 [R1+0x18], R166 ;  /* 0x000018a601007387 */ /* 0x000fe80000100a00 */
        /* <DEDUP_REMOVED lines=8> */
[----:B------:R-:W4:Y:S04]  /*2b570*/  LDL.LU.64 R166, [R1+0x538] ;  /* 0x0005380001a67983 */ /* 0x000f280000300a00 */
[----:B------:R-:W-:Y:S04]  /*2b580*/  STL.64 [R1+0x2db0], R250 ;  /* 0x002db0fa01007387 */ /* 0x000fe80000100a00 */
[----:B------:R-:W-:Y:S04]  /*2b590*/  STL.64 [R1+0x2da8], R248 ;  /* 0x002da8f801007387 */ /* 0x000fe80000100a00 */
[----:B------:R-:W4:Y:S04]  /*2b5a0*/  LDL.LU.64 R172, [R1+0x10a0] ;  /* 0x0010a00001ac7983 */ /* 0x000f280000300a00 */
[----:B------:R-:W4:Y:S01]  /*2b5b0*/  LDL.LU.64 R174, [R1+0x10a8] ;  /* 0x0010a80001ae7983 */ /* 0x000f220000300a00 */
[----:B--2---:R-:W-:-:S15]  /*2b5c0*/  HMMA.1688.F32.TF32 R140, R168, R40, R140 ;  /* 0x00000028a88c723c */ /* 0x004fde000008108c */
[----:B------:R-:W-:-:S08]  /*2b5d0*/  NOP ;  /* 0x0000000000007918 */ /* 0x000fd00000000000 */
[----:B------:R-:W-:Y:S04]  /*2b5e0*/  STL.64 [R1+0x2dc0], R142 ;  /* 0x002dc08e01007387 */ /* 0x000fe80000100a00 */
[----:B------:R1:W-:Y:S01]  /*2b5f0*/  STL.64 [R1+0x2db8], R140 ;  /* 0x002db88c01007387 */ /* 0x0003e20000100a00 */
[C---:B---3--:R-:W-:Y:S03]  /*2b600*/  HMMA.1688.F32.TF32 R144, R168.reuse, R36, R144 ;  /* 0x00000024a890723c */ /* 0x048fe60000081090 */
[----:B-1----:R-:W2:Y:S04]  /*2b610*/  LDL.LU.64 R140, [R1+0x1090] ;  /* 0x00109000018c7983 */ /* 0x002ea80000300a00 */
[----:B------:R-:W2:Y:S01]  /*2b620*/  LDL.LU.64 R142, [R1+0x1098] ;  /* 0x00109800018e7983 */ /* 0x000ea20000300a00 */
[----:B----4-:R-:W-:-:S15]  /*2b630*/  HMMA.1688.F32.TF32 R148, R168, R32, R148 ;  /* 0x00000020a894723c */ /* 0x010fde0000081094 */
[----:B------:R-:W-:Y:S04]  /*2b640*/  STL.64 [R1+0x2dd0], R146 ;  /* 0x002dd09201007387 */ /* 0x000fe80000100a00 */
[----:B------:R1:W-:Y:S04]  /*2b650*/  STL.64 [R1+0x2dc8], R144 ;  /* 0x002dc89001007387 */ /* 0x0003e80000100a00 */
[----:B------:R-:W-:Y:S04]  /*2b660*/  STL [R1+0x2da4], R149 ;  /* 0x002da49501007387 */ /* 0x000fe80000100800 */
[----:B------:R-:W-:Y:S04]  /*2b670*/  STL [R1+0x2da0], R150 ;  /* 0x002da09601007387 */ /* 0x000fe80000100800 */
[----:B------:R-:W-:Y:S04]  /*2b680*/  STL [R1+0x2d9c], R151 ;  /* 0x002d9c9701007387 */ /* 0x000fe80000100800 */
[----:B------:R-:W3:Y:S04]  /*2b690*/  LDL.LU.64 R136, [R1+0x1080] ;  /* 0x0010800001887983 */ /* 0x000ee80000300a00 */
[----:B------:R-:W3:Y:S01]  /*2b6a0*/  LDL.LU.64 R138, [R1+0x1088] ;  /* 0x00108800018a7983 */ /* 0x000ee20000300a00 */
[C---:B------:R-:W-:Y:S06]  /*2b6b0*/  HMMA.1688.F32.TF32 R152, R168.reuse, R28, R152 ;  /* 0x0000001ca898723c */ /* 0x040fec0000081098 */
[----:B------:R-:W-:-:S15]  /*2b6c0*/  HMMA.1688.F32.TF32 R156, R168, R24, R156 ;  /* 0x00000018a89c723c */ /* 0x000fde000008109c */
[----:B------:R-:W-:-:S02]  /*2b6d0*/  NOP ;  /* 0x0000000000007918 */ /* 0x000fc40000000000 */
[----:B------:R-:W-:Y:S01]  /*2b6e0*/  STL [R1+0x2d94], R152 ;  /* 0x002d949801007387 */ /* 0x000fe20000100800 */
[C---:B------:R-:W-:Y:S06]  /*2b6f0*/  HMMA.1688.F32.TF32 R160, R168.reuse, R20, R160 ;  /* 0x00000014a8a0723c */ /* 0x040fec00000810a0 */
[----:B------:R-:W-:Y:S01]  /*2b700*/  HMMA.1688.F32.TF32 R164, R168, R16, R164 ;  /* 0x00000010a8a4723c */ /* 0x000fe200000810a4 */
[----:B------:R4:W-:Y:S04]  /*2b710*/  STL [R1+0x2d90], R153 ;  /* 0x002d909901007387 */ /* 0x0009e80000100800 */
[----:B------:R-:W-:Y:S04]  /*2b720*/  STL [R1+0x2d8c], R154 ;  /* 0x002d8c9a01007387 */ /* 0x000fe80000100800 */
[----:B------:R4:W-:Y:S01]  /*2b730*/  STL [R1+0x2d88], R155 ;  /* 0x002d889b01007387 */ /* 0x0009e20000100800 */
[C---:B-1----:R-:W-:Y:S03]  /*2b740*/  HMMA.1688.F32.TF32 R144, R220.reuse, R132, R172 ;  /* 0x00000084dc90723c */ /* 0x042fe600000810ac */
[----:B------:R-:W-:Y:S04]  /*2b750*/  STL [R1+0x2d84], R156 ;  /* 0x002d849c01007387 */ /* 0x000fe80000100800 */
[----:B------:R-:W-:Y:S04]  /*2b760*/  STL [R1+0x2d80], R157 ;  /* 0x002d809d01007387 */ /* 0x000fe80000100800 */
[----:B------:R1:W-:Y:S04]  /*2b770*/  STL [R1+0x2d7c], R158 ;  /* 0x002d7c9e01007387 */ /* 0x0003e80000100800 */
[----:B------:R1:W-:Y:S04]  /*2b780*/  STL [R1+0x2d78], R159 ;  /* 0x002d789f01007387 */ /* 0x0003e80000100800 */
[----:B------:R-:W-:Y:S04]  /*2b790*/  STL [R1+0x2d98], R163 ;  /* 0x002d98a301007387 */ /* 0x000fe80000100800 */
[----:B------:R-:W-:Y:S04]  /*2b7a0*/  STL.64 [R1+0x2de0], R166 ;  /* 0x002de0a601007387 */ /* 0x000fe80000100a00 */
[----:B------:R-:W-:Y:S04]  /*2b7b0*/  STL.64 [R1+0x2dd8], R164 ;  /* 0x002dd8a401007387 */ /* 0x000fe80000100a00 */
[----:B----4-:R-:W4:Y:S04]  /*2b7c0*/  LDL.LU.64 R152, [R1+0x1070] ;  /* 0x0010700001987983 */ /* 0x010f280000300a00 */
[----:B------:R-:W4:Y:S04]  /*2b7d0*/  LDL.LU.64 R154, [R1+0x1078] ;  /* 0x00107800019a7983 */ /* 0x000f280000300a00 */
[----:B------:R1:W-:Y:S04]  /*2b7e0*/  STL.64 [R1+0x160], R144 ;  /* 0x0001609001007387 */ /* 0x0003e80000100a00 */
[----:B------:R1:W-:Y:S04]  /*2b7f0*/  STL.64 [R1+0x168], R146 ;  /* 0x0001689201007387 */ /* 0x0003e80000100a00 */
[----:B------:R-:W4:Y:S04]  /*2b800*/  LDL.LU.64 R176, [R1+0x1060] ;  /* 0x0010600001b07983 */ /* 0x000f280000300a00 */
[----:B------:R-:W4:Y:S04]  /*2b810*/  LDL.LU.64 R178, [R1+0x1068] ;  /* 0x0010680001b27983 */ /* 0x000f280000300a00 */
[----:B------:R-:W4:Y:S04]  /*2b820*/  LDL.LU.64 R172, [R1+0x1050] ;  /* 0x0010500001ac7983 */ /* 0x000f280000300a00 */
[----:B------:R-:W4:Y:S04]  /*2b830*/  LDL.LU.64 R174, [R1+0x1058] ;  /* 0x0010580001ae7983 */ /* 0x000f280000300a00 */
[----:B------:R-:W4:Y:S04]  /*2b840*/  LDL.LU.64 R168, [R1+0x1040] ;  /* 0x0010400001a87983 */ /* 0x000f280000300a00 */
[----:B------:R-:W4:Y:S01]  /*2b850*/  LDL.LU.64 R170, [R1+0x1048] ;  /* 0x0010480001aa7983 */ /* 0x000f220000300a00 */
[----:B--2---:R-:W-:-:S15]  /*2b860*/  HMMA.1688.F32.TF32 R140, R220, R128, R140 ;  /* 0x00000080dc8c723c */ /* 0x004fde000008108c */
[----:B------:R-:W-:-:S09]  /*2b870*/  NOP ;  /* 0x0000000000007918 */ /* 0x000fd20000000000 */
[----:B-1----:R-:W-:Y:S02]  /*2b880*/  IMAD.MOV.U32 R158, RZ, RZ, R142 ;  /* 0x000000ffff9e7224 */ /* 0x002fe400078e008e */
[----:B------:R-:W-:Y:S02]  /*2b890*/  IMAD.MOV.U32 R159, RZ, RZ, R143 ;  /* 0x000000ffff9f7224 */ /* 0x000fe400078e008f */
[----:B------:R-:W-:Y:S02]  /*2b8a0*/  IMAD.MOV.U32 R156, RZ, RZ, R140 ;  /* 0x000000ffff9c7224 */ /* 0x000fe400078e008c */
[----:B------:R-:W-:Y:S01]  /*2b8b0*/  IMAD.MOV.U32 R157, RZ, RZ, R141 ;  /* 0x000000ffff9d7224 */ /* 0x000fe200078e008d */
[----:B------:R-:W-:Y:S04]  /*2b8c0*/  STL.64 [R1+0x2df0], R158 ;  /* 0x002df09e01007387 */ /* 0x000fe80000100a00 */
[----:B------:R4:W-:Y:S04]  /*2b8d0*/  STL.64 [R1+0x2de8], R156 ;  /* 0x002de89c01007387 */ /* 0x0009e80000100a00 */
[----:B------:R-:W2:Y:S04]  /*2b8e0*/  LDL.LU.64 R144, [R1+0x1030] ;  /* 0x0010300001907983 */ /* 0x000ea80000300a00 */
[----:B------:R-:W2:Y:S01]  /*2b8f0*/  LDL.LU.64 R146, [R1+0x1038] ;  /* 0x0010380001927983 */ /* 0x000ea20000300a00 */
[----:B---3--:R-:W-:-:S15]  /*2b900*/  HMMA.1688.F32.TF32 R136, R220, R124, R136 ;  /* 0x0000007cdc88723c */ /* 0x008fde0000081088 */
[----:B------:R-:W-:-:S09]  /*2b910*/  NOP ;  /* 0x0000000000007918 */ /* 0x000fd20000000000 */
[----:B------:R-:W-:Y:S02]  /*2b920*/  IMAD.MOV.U32 R149, RZ, RZ, R136 ;  /* 0x000000ffff957224 */ /* 0x000fe400078e0088 */
[----:B------:R-:W-:Y:S02]  /*2b930*/  IMAD.MOV.U32 R150, RZ, RZ, R137 ;  /* 0x000000ffff967224 */ /* 0x000fe400078e0089 */
[----:B------:R-:W-:Y:S01]  /*2b940*/  IMAD.MOV.U32 R151, RZ, RZ, R138 ;  /* 0x000000ffff977224 */ /* 0x000fe200078e008a */
[----:B------:R-:W3:Y:S01]  /*2b950*/  LDL.LU.64 R136, [R1+0x1020] ;  /* 0x0010200001887983 */ /* 0x000ee20000300a00 */
[----:B------:R-:W-:-:S03]  /*2b960*/  IMAD.MOV.U32 R163, RZ, RZ, R139 ;  /* 0x000000ffffa37224 */ /* 0x000fc600078e008b */
[----:B------:R-:W3:Y:S04]  /*2b970*/  LDL.LU.64 R138, [R1+0x1028] ;  /* 0x00102800018a7983 */ /* 0x000ee80000300a00 */
[----:B------:R-:W3:Y:S04]  /*2b980*/  LDL.LU.64 R164, [R1+0x1010] ;  /* 0x0010100001a47983 */ /* 0x000ee80000300a00 */
[----:B------:R-:W3:Y:S04]  /*2b990*/  LDL.LU.64 R166, [R1+0x1018] ;  /* 0x0010180001a67983 */ /* 0x000ee80000300a00 */
[----:B------:R-:W3:Y:S04]  /*2b9a0*/  LDL.LU.64 R140, [R1+0x1000] ;  /* 0x00100000018c7983 */ /* 0x000ee80000300a00 */
[----:B------:R-:W3:Y:S04]  /*2b9b0*/  LDL.LU.64 R142, [R1+0x1008] ;  /* 0x00100800018e7983 */ /* 0x000ee80000300a00 */
[----:B------:R-:W-:Y:S04]  /*2b9c0*/  STL.64 [R1+0x2e10], R162 ;  /* 0x002e10a201007387 */ /* 0x000fe80000100a00 */
[----:B------:R-:W-:Y:S04]  /*2b9d0*/  STL.64 [R1+0x2e08], R160 ;  /* 0x002e08a001007387 */ /* 0x000fe80000100a00 */
[----:B------:R-:W-:Y:S04]  /*2b9e0*/  STL.64 [R1+0x2e00], R150 ;  /* 0x002e009601007387 */ /* 0x000fe80000100a00 */
[----:B------:R1:W-:Y:S01]  /*2b9f0*/  STL.64 [R1+0x2df8], R148 ;  /* 0x002df89401007387 */ /* 0x0003e20000100a00 */
[C---:B----4-:R-:W-:Y:S06]  /*2ba00*/  HMMA.1688.F32.TF32 R156, R220.reuse, R120, R152 ;  /* 0x00000078dc9c723c */ /* 0x050fec0000081098 */
[----:B-1----:R-:W-:-:S15]  /*2ba10*/  HMMA.1688.F32.TF32 R148, R220, R116, R176 ;  /* 0x00000074dc94723c */ /* 0x002fde00000810b0 */
[----:B------:R-:W-:-:S03]  /*2ba20*/  NOP ;  /* 0x0000000000007918 */ /* 0x000fc60000000000 */
[----:B------:R-:W-:Y:S01]  /*2ba30*/  IMAD.MOV.U32 R154, RZ, RZ, R158 ;  /* 0x000000ffff9a7224 */ /* 0x000fe200078e009e */
[----:B------:R-:W-:Y:S01]  /*2ba40*/  MOV R152, R156 ;  /* 0x0000009c00987202 */ /* 0x000fe20000000f00 */
[----:B------:R-:W-:Y:S02]  /*2ba50*/  IMAD.MOV.U32 R155, RZ, RZ, R159 ;  /* 0x000000ffff9b7224 */ /* 0x000fe400078e009f */
[----:B------:R-:W-:-:S03]  /*2ba60*/  IMAD.MOV.U32 R153, RZ, RZ, R157 ;  /* 0x000000ffff997224 */ /* 0x000fc600078e009d */
[----:B------:R-:W-:Y:S04]  /*2ba70*/  STL.64 [R1+0x2e20], R154 ;  /* 0x002e209a01007387 */ /* 0x000fe80000100a00 */
[----:B------:R1:W-:Y:S04]  /*2ba80*/  STL.64 [R1+0x2e18], R152 ;  /* 0x002e189801007387 */ /* 0x0003e80000100a00 */
[----:B------:R-:W4:Y:S04]  /*2ba90*/  LDL.LU.64 R156, [R1+0xff0] ;  /* 0x000ff000019c7983 */ /* 0x000f280000300a00 */
[----:B------:R-:W4:Y:S04]  /*2baa0*/  LDL.LU.64 R158, [R1+0xff8] ;  /* 0x000ff800019e7983 */ /* 0x000f280000300a00 */
[----:B------:R-:W-:Y:S04]  /*2bab0*/  STL.64 [R1+0x120], R148 ;  /* 0x0001209401007387 */ /* 0x000fe80000100a00 */
[----:B------:R1:W-:Y:S04]  /*2bac0*/  STL.64 [R1+0x128], R150 ;  /* 0x0001289601007387 */ /* 0x0003e80000100a00 */
[----:B-1----:R-:W4:Y:S04]  /*2bad0*/  LDL.LU.64 R152, [R1+0xfe0] ;  /* 0x000fe00001987983 */ /* 0x002f280000300a00 */
[----:B------:R-:W4:Y:S01]  /*2bae0*/  LDL.LU.64 R154, [R1+0xfe8] ;  /* 0x000fe800019a7983 */ /* 0x000f220000300a00 */
[C---:B------:R-:W-:Y:S06]  /*2baf0*/  HMMA.1688.F32.TF32 R148, R220.reuse, R112, R172 ;  /* 0x00000070dc94723c */ /* 0x040fec00000810ac */
[----:B------:R-:W-:-:S15]  /*2bb00*/  HMMA.1688.F32.TF32 R160, R220, R108, R168 ;  /* 0x0000006cdca0723c */ /* 0x000fde00000810a8 */
[----:B------:R-:W-:-:S02]  /*2bb10*/  NOP ;  /* 0x0000000000007918 */ /* 0x000fc40000000000 */
[----:B------:R1:W-:Y:S04]  /*2bb20*/  STL.64 [R1+0x110], R148 ;  /* 0x0001109401007387 */ /* 0x0003e80000100a00 */
[----:B------:R1:W-:Y:S04]  /*2bb30*/  STL.64 [R1+0x118], R150 ;  /* 0x0001189601007387 */ /* 0x0003e80000100a00 */
[----:B-1----:R-:W4:Y:S04]  /*2bb40*/  LDL.LU.64 R148, [R1+0x840] ;  /* 0x0008400001947983 */ /* 0x002f280000300a00 */
[----:B------:R-:W4:Y:S04]  /*2bb50*/  LDL.LU.64 R150, [R1+0x848] ;  /* 0x0008480001967983 */ /* 0x000f280000300a00 */
[----:B------:R-:W-:Y:S04]  /*2bb60*/  STL.64 [R1+0x100], R160 ;  /* 0x000100a001007387 */ /* 0x000fe80000100a00 */
[----:B------:R2:W-:Y:S02]  /*2bb70*/  STL.64 [R1+0x108], R162 ;  /* 0x000108a201007387 */ /* 0x0005e40000100a00 */
[----:B--2---:R-:W-:Y:S02]  /*2bb80*/  HMMA.1688.F32.TF32 R160, R220, R104, R144 ;  /* 0x00000068dca0723c */ /* 0x004fe40000081090 */
[----:B------:R-:W2:Y:S04]  /*2bb90*/  LDL.LU.64 R144, [R1+0x7b0] ;  /* 0x0007b00001907983 */ /* 0x000ea80000300a00 */
[----:B------:R-:W2:-:S15]  /*2bba0*/  LDL.LU.64 R146, [R1+0x7b8] ;  /* 0x0007b80001927983 */ /* 0x000e9e0000300a00 */
[----:B------:R-:W-:-:S02]  /*2bbb0*/  NOP ;  /* 0x0000000000007918 */ /* 0x000fc40000000000 */
[----:B------:R-:W-:Y:S04]  /*2bbc0*/  STL.64 [R1+0xf0], R160 ;  /* 0x0000f0a001007387 */ /* 0x000fe80000100a00 */
[----:B------:R3:W-:Y:S02]  /*2bbd0*/  STL.64 [R1+0xf8], R162 ;  /* 0x0000f8a201007387 */ /* 0x0007e40000100a00 */
[C---:B---3--:R-:W-:Y:S02]  /*2bbe0*/  HMMA.1688.F32.TF32 R160, R220.reuse, R100, R136 ;  /* 0x00000064dca0723c */ /* 0x048fe40000081088 */
[----:B------:R-:W3:Y:S04]  /*2bbf0*/  LDL.LU.64 R136, [R1+0x11a0] ;  /* 0x0011a00001887983 */ /* 0x000ee80000300a00 */
[----:B------:R-:W3:Y:S01]  /*2bc00*/  LDL.LU.64 R138, [R1+0x11a8] ;  /* 0x0011a800018a7983 */ /* 0x000ee20000300a00 */
[----:B------:R-:W-:-:S15]  /*2bc10*/  HMMA.1688.F32.TF32 R164, R220, R96, R164 ;  /* 0x00000060dca4723c */ /* 0x000fde00000810a4 */
[----:B------:R-:W-:-:S01]  /*2bc20*/  NOP ;  /* 0x0000000000007918 */ /* 0x000fc20000000000 */
[----:B------:R-:W-:Y:S04]  /*2bc30*/  STL.64 [R1+0xe0], R160 ;  /* 0x0000e0a001007387 */ /* 0x000fe80000100a00 */
[----:B------:R1:W-:Y:S02]  /*2bc40*/  STL.64 [R1+0xe8], R162 ;  /* 0x0000e8a201007387 */ /* 0x0003e40000100a00 */
[C---:B-1----:R-:W-:Y:S02]  /*2bc50*/  HMMA.1688.F32.TF32 R160, R220.reuse, R92, R140 ;  /* 0x0000005cdca0723c */ /* 0x042fe4000008108c */
[----:B------:R-:W3:Y:S04]  /*2bc60*/  LDL.LU.64 R140, [R1+0x1190] ;  /* 0x00119000018c7983 */ /* 0x000ee80000300a00 */
[----:B------:R-:W-:Y:S04]  /*2bc70*/  STL.64 [R1+0xd0], R164 ;  /* 0x0000d0a401007387 */ /* 0x000fe80000100a00 */
[----:B------:R-:W-:Y:S04]  /*2bc80*/  STL.64 [R1+0xd8], R166 ;  /* 0x0000d8a601007387 */ /* 0x000fe80000100a00 */
[----:B------:R-:W3:Y:S09]  /*2bc90*/  LDL.LU.64 R142, [R1+0x1198] ;  /* 0x00119800018e7983 */ /* 0x000ef20000300a00 */
[----:B------:R-:W-:Y:S04]  /*2bca0*/  STL.64 [R1+0xc0], R160 ;  /* 0x0000c0a001007387 */ /* 0x000fe80000100a00 */
[----:B------:R4:W-:Y:S02]  /*2bcb0*/  STL.64 [R1+0xc8], R162 ;  /* 0x0000c8a201007387 */ /* 0x0009e40000100a00 */
[C---:B----4-:R-:W-:Y:S02]  /*2bcc0*/  HMMA.1688.F32.TF32 R160, R220.reuse, R88, R156 ;  /* 0x00000058dca0723c */ /* 0x050fe4000008109c */
[----:B------:R-:W4:Y:S04]  /*2bcd0*/  LDL.LU.64 R156, [R1+0x1180] ;  /* 0x00118000019c7983 */ /* 0x000f280000300a00 */
[----:B------:R-:W4:Y:S01]  /*2bce0*/  LDL.LU.64 R158, [R1+0x1188] ;  /* 0x00118800019e7983 */ /* 0x000f220000300a00 */
[----:B------:R-:W-:-:S15]  /*2bcf0*/  HMMA.1688.F32.TF32 R152, R220, R84, R152 ;  /* 0x00000054dc98723c */ /* 0x000fde0000081098 */
[----:B------:R-:W-:-:S01]  /*2bd00*/  NOP ;  /* 0x0000000000007918 */ /* 0x000fc20000000000 */
[----:B------:R1:W-:Y:S04]  /*2bd10*/  STL.64 [R1+0xb0], R160 ;  /* 0x0000b0a001007387 */ /* 0x0003e80000100a00 */
[----:B------:R1:W-:Y:S04]  /*2bd20*/  STL.64 [R1+0xb8], R162 ;  /* 0x0000b8a201007387 */ /* 0x0003e80000100a00 */
[----:B-1----:R-:W4:Y:S04]  /*2bd30*/  LDL.LU.64 R160, [R1+0x1170] ;  /* 0x0011700001a07983 */ /* 0x002f280000300a00 */
[----:B------:R-:W4:Y:S04]  /*2bd40*/  LDL.LU.64 R162, [R1+0x1178] ;  /* 0x0011780001a27983 */ /* 0x000f280000300a00 */
[----:B------:R1:W-:Y:S04]  /*2bd50*/  STL.64 [R1+0xa0], R152 ;  /* 0x0000a09801007387 */ /* 0x0003e80000100a00 */
[----:B------:R1:W-:Y:S04]  /*2bd60*/  STL.64 [R1+0xa8], R154 ;  /* 0x0000a89a01007387 */ /* 0x0003e80000100a00 */
[----:B-1----:R-:W4:Y:S04]  /*2bd70*/  LDL.LU.64 R152, [R1+0x1160] ;  /* 0x0011600001987983 */ /* 0x002f280000300a00 */
[----:B------:R-:W4:Y:S01]  /*2bd80*/  LDL.LU.64 R154, [R1+0x1168] ;  /* 0x00116800019a7983 */ /* 0x000f220000300a00 */
[----:B------:R-:W-:-:S15]  /*2bd90*/  HMMA.1688.F32.TF32 R148, R220, R80, R148 ;  /* 0x00000050dc94723c */ /* 0x000fde0000081094 */
[----:B------:R-:W-:-:S08]  /*2bda0*/  NOP ;  /* 0x0000000000007918 */ /* 0x000fd00000000000 */
[----:B------:R1:W-:Y:S04]  /*2bdb0*/  STL.64 [R1+0x90], R148 ;  /* 0x0000909401007387 */ /* 0x0003e80000100a00 */
[----:B------:R1:W-:Y:S04]  /*2bdc0*/  STL.64 [R1+0x98], R150 ;  /* 0x0000989601007387 */ /* 0x0003e80000100a00 */
[----:B-1----:R-:W4:Y:S04]  /*2bdd0*/  LDL.LU.64 R148, [R1+0x1150] ;  /* 0x0011500001947983 */ /* 0x002f280000300a00 */
[----:B------:R-:W4:Y:S01]  /*2bde0*/  LDL.LU.64 R150, [R1+0x1158] ;  /* 0x0011580001967983 */ /* 0x000f220000300a00 */
[----:B--2---:R-:W-:-:S15]  /*2bdf0*/  HMMA.1688.F32.TF32 R144, R220, R76, R144 ;  /* 0x0000004cdc90723c */ /* 0x004fde0000081090 */
[----:B------:R-:W-:-:S08]  /*2be00*/  NOP ;  /* 0x0000000000007918 */ /* 0x000fd00000000000 */
[----:B------:R-:W-:Y:S04]  /*2be10*/  STL.64 [R1+0x80], R144 ;  /* 0x0000809001007387 */ /* 0x000fe80000100a00 */
[----:B------:R3:W-:Y:S02]  /*2be20*/  STL.64 [R1+0x88], R146 ;  /* 0x0000889201007387 */ /* 0x0007e40000100a00 */
[----:B---3--:R-:W-:Y:S02]  /*2be30*/  HMMA.1688.F32.TF32 R144, R220, R12, R136 ;  /* 0x0000000cdc90723c */ /* 0x008fe40000081088 */
[----:B------:R-:W2:Y:S04]  /*2be40*/  LDL.LU.64 R136, [R1+0x1140] ;  /* 0x0011400001887983 */ /* 0x000ea80000300a00 */
[----:B------:R-:W2:-:S15]  /*2be50*/  LDL.LU.64 R138, [R1+0x1148] ;  /* 0x00114800018a7983 */ /* 0x000e9e0000300a00 */
[----:B------:R-:W-:-:S02]  /*2be60*/  NOP ;  /* 0x0000000000007918 */ /* 0x000fc40000000000 */
[----:B------:R1:W-:Y:S04]  /*2be70*/  STL.64 [R1+0x70], R144 ;  /* 0x0000709001007387 */ /* 0x0003e80000100a00 */
[----:B------:R3:W-:Y:S04]  /*2be80*/  STL.64 [R1+0x78], R146 ;  /* 0x0000789201007387 */ /* 0x0007e80000100a00 */
[----:B-1----:R-:W2:Y:S04]  /*2be90*/  LDL.LU.64 R144, [R1+0x1130] ;  /* 0x0011300001907983 */ /* 0x002ea80000300a00 */
[----:B---3--:R-:W3:Y:S01]  /*2bea0*/  LDL.LU.64 R146, [R1+0x1138] ;  /* 0x0011380001927983 */ /* 0x008ee20000300a00 */
[----:B------:R-:W-:Y:S03]  /*2beb0*/  HMMA.1688.F32.TF32 R164, R220, R8, R140 ;  /* 0x00000008dca4723c */ /* 0x000fe6000008108c */
[----:B------:R-:W3:Y:S04]  /*2bec0*/  LDL.LU.64 R140, [R1+0x1120] ;  /* 0x00112000018c7983 */ /* 0x000ee80000300a00 */
[----:B------:R-:W3:-:S15]  /*2bed0*/  LDL.LU.64 R142, [R1+0x1128] ;  /* 0x00112800018e7983 */ /* 0x000ede0000300a00 */
[----:B------:R-:W-:-:S01]  /*2bee0*/  NOP ;  /* 0x0000000000007918 */ /* 0x000fc20000000000 */
[----:B------:R-:W-:Y:S04]  /*2bef0*/  STL.64 [R1+0x60], R164 ;  /* 0x000060a401007387 */ /* 0x000fe80000100a00 */
[----:B------:R4:W-:Y:S02]  /*2bf00*/  STL.64 [R1+0x68], R166 ;  /* 0x000068a601007387 */ /* 0x0009e40000100a00 */
[C---:B----4-:R-:W-:Y:S02]  /*2bf10*/  HMMA.1688.F32.TF32 R164, R220.reuse, R72, R156 ;  /* 0x00000048dca4723c */ /* 0x050fe4000008109c */
[----:B------:R-:W4:Y:S04]  /*2bf20*/  LDL.LU.64 R156, [R1+0x1110] ;  /* 0x00111000019c7983 */ /* 0x000f280000300a00 */
[----:B------:R-:W4:Y:S01]  /*2bf30*/  LDL.LU.64 R158, [R1+0x1118] ;  /* 0x00111800019e7983 */ /* 0x000f220000300a00 */
[----:B------:R-:W-:-:S15]  /*2bf40*/  HMMA.1688.F32.TF32 R168, R220, R68, R160 ;  /* 0x00000044dca8723c */ /* 0x000fde00000810a0 */
[----:B------:R-:W-:-:S01]  /*2bf50*/  NOP ;  /* 0x0000000000007918 */ /* 0x000fc20000000000 */
[----:B------:R1:W-:Y:S01]  /*2bf60*/  STL.64 [R1+0x50], R164 ;  /* 0x000050a401007387 */ /* 0x0003e20000100a00 */
[C---:B------:R-:W-:Y:S03]  /*2bf70*/  HMMA.1688.F32.TF32 R172, R220.reuse, R64, R152 ;  /* 0x00000040dcac723c */ /* 0x040fe60000081098 */
[----:B------:R1:W-:Y:S04]  /*2bf80*/  STL.64 [R1+0x58], R166 ;  /* 0x000058a601007387 */ /* 0x0003e80000100a00 */
[----:B------:R-:W-:Y:S04]  /*2bf90*/  STL.64 [R1+0x2e30], R170 ;  /* 0x002e30aa01007387 */ /* 0x000fe80000100a00 */
[----:B------:R-:W-:Y:S04]  /*2bfa0*/  STL.64 [R1+0x2e28], R168 ;  /* 0x002e28a801007387 */ /* 0x000fe80000100a00 */
[----:B------:R-:W4:Y:S04]  /*2bfb0*/  LDL.LU.64 R152, [R1+0x1100] ;  /* 0x0011000001987983 */ /* 0x000f280000300a00 */
[----:B------:R-:W4:Y:S04]  /*2bfc0*/  LDL.LU.64 R154, [R1+0x1108] ;  /* 0x00110800019a7983 */ /* 0x000f280000300a00 */
[----:B------:R-:W-:Y:S04]  /*2bfd0*/  STL.64 [R1+0x2e40], R174 ;  /* 0x002e40ae01007387 */ /* 0x000fe80000100a00 */
[----:B------:R4:W-:Y:S04]  /*2bfe0*/  STL.64 [R1+0x2e38], R172 ;  /* 0x002e38ac01007387 */ /* 0x0009e80000100a00 */
[----:B-1----:R-:W4:Y:S04]  /*2bff0*/  LDL.LU.64 R164, [R1+0x10f0] ;  /* 0x0010f00001a47983 */ /* 0x002f280000300a00 */
[----:B------:R-:W4:Y:S01]  /*2c000*/  LDL.LU.64 R166, [R1+0x10f8] ;  /* 0x0010f80001a67983 */ /* 0x000f220000300a00 */
[----:B------:R-:W-:Y:S03]  /*2c010*/  HMMA.1688.F32.TF32 R176, R220, R60, R148 ;  /* 0x0000003cdcb0723c */ /* 0x000fe60000081094 */
[----:B------:R-:W4:Y:S04]  /*2c020*/  LDL.LU.64 R148, [R1+0x10e0] ;  /* 0x0010e00001947983 */ /* 0x000f280000300a00 */
[----:B------:R-:W4:-:S15]  /*2c030*/  LDL.LU.64 R150, [R1+0x10e8] ;  /* 0x0010e80001967983 */ /* 0x000f1e0000300a00 */
[----:B------:R-:W-:-:S01]  /*2c040*/  NOP ;  /* 0x0000000000007918 */ /* 0x000fc20000000000 */
[----:B------:R-:W-:Y:S04]  /*2c050*/  STL.64 [R1+0x2e50], R178 ;  /* 0x002e50b201007387 */ /* 0x000fe80000100a00 */
[----:B------:R-:W-:Y:S01]  /*2c060*/  STL.64 [R1+0x2e48], R176 ;  /* 0x002e48b001007387 */ /* 0x000fe20000100a00 */
[----:B--2---:R-:W-:Y:S03]  /*2c070*/  HMMA.1688.F32.TF32 R180, R220, R56, R136 ;  /* 0x00000038dcb4723c */ /* 0x004fe60000081088 */
[----:B------:R-:W2:Y:S04]  /*2c080*/  LDL.LU.64 R136, [R1+0x10d0] ;  /* 0x0010d00001887983 */ /* 0x000ea80000300a00 */
[----:B------:R-:W2:-:S15]  /*2c090*/  LDL.LU.64 R138, [R1+0x10d8] ;  /* 0x0010d800018a7983 */ /* 0x000e9e0000300a00 */
[----:B------:R-:W-:-:S01]  /*2c0a0*/  NOP ;  /* 0x0000000000007918 */ /* 0x000fc20000000000 */
[----:B------:R-:W-:Y:S04]  /*2c0b0*/  STL.64 [R1+0x2eb0], R182 ;  /* 0x002eb0b601007387 */ /* 0x000fe80000100a00 */
[----:B------:R-:W-:Y:S01]  /*2c0c0*/  STL.64 [R1+0x2ea8], R180 ;  /* 0x002ea8b401007387 */ /* 0x000fe20000100a00 */
[C---:B---3--:R-:W-:Y:S03]  /*2c0d0*/  HMMA.1688.F32.TF32 R184, R220.reuse, R52, R144 ;  /* 0x00000034dcb8723c */ /* 0x048fe60000081090 */
[----:B------:R-:W3:Y:S04]  /*2c0e0*/  LDL.LU.64 R144, [R1+0x10c0] ;  /* 0x0010c00001907983 */ /* 0x000ee80000300a00 */
[----:B------:R-:W3:Y:S01]  /*2c0f0*/  LDL.LU.64 R146, [R1+0x10c8] ;  /* 0x0010c80001927983 */ /* 0x000ee20000300a00 */
[----:B------:R-:W-:-:S15]  /*2c100*/  HMMA.1688.F32.TF32 R188, R220, R48, R140 ;  /* 0x00000030dcbc723c */ /* 0x000fde000008108c */
[----:B------:R-:W-:Y:S04]  /*2c110*/  STL.64 [R1+0x2ec0], R186 ;  /* 0x002ec0ba01007387 */ /* 0x000fe80000100a00 */
[----:B------:R-:W-:Y:S04]  /*2c120*/  STL.64 [R1+0x2eb8], R184 ;  /* 0x002eb8b801007387 */ /* 0x000fe80000100a00 */
[----:B------:R-:W3:Y:S04]  /*2c130*/  LDL.LU.64 R140, [R1+0x10b0] ;  /* 0x0010b000018c7983 */ /* 0x000ee80000300a00 */
[----:B------:R-:W3:Y:S04]  /*2c140*/  LDL.LU.64 R142, [R1+0x10b8] ;  /* 0x0010b800018e7983 */ /* 0x000ee80000300a00 */
[----:B------:R-:W-:Y:S04]  /*2c150*/  STL.64 [R1+0x2ed0], R190 ;  /* 0x002ed0be01007387 */ /* 0x000fe80000100a00 */
[----:B------:R-:W-:Y:S04]  /*2c160*/  STL.64 [R1+0x2ec8], R188 ;  /* 0x002ec8bc01007387 */ /* 0x000fe80000100a00 */
[----:B------:R-:W3:Y:S04]  /*2c170*/  LDL.LU.64 R160, [R1+0x650] ;  /* 0x0006500001a07983 */ /* 0x000ee80000300a00 */
[----:B------:R-:W3:Y:S01]  /*2c180*/  LDL.LU.64 R162, [R1+0x658] ;  /* 0x0006580001a27983 */ /* 0x000ee20000300a00 */
[----:B----4-:R-:W-:Y:S03]  /*2c190*/  HMMA.1688.F32.TF32 R192, R220, R44, R156 ;  /* 0x0000002cdcc0723c */ /* 0x010fe6000008109c */
[----:B------:R-:W4:Y:S04]  /*2c1a0*/  LDL.LU.64 R156, [R1+0x550] ;  /* 0x00055000019c7983 */ /* 0x000f280000300a00 */
[----:B------:R-:W4:-:S15]  /*2c1b0*/  LDL.LU.64 R158, [R1+0x558] ;  /* 0x00055800019e7983 */ /* 0x000f1e0000300a00 */
[----:B------:R-:W-:-:S01]  /*2c1c0*/  NOP ;  /* 0x0000000000007918 */ /* 0x000fc20000000000 */
[----:B------:R-:W-:Y:S04]  /*2c1d0*/  STL.64 [R1+0x2ee0], R194 ;  /* 0x002ee0c201007387 */ /* 0x000fe80000100a00 */
[----:B------:R-:W-:Y:S01]  /*2c1e0*/  STL.64 [R1+0x2ed8], R192 ;  /* 0x002ed8c001007387 */ /* 0x000fe20000100a00 */
[C---:B------:R-:W-:Y:S03]  /*2c1f0*/  HMMA.1688.F32.TF32 R196, R220.reuse, R40, R152 ;  /* 0x00000028dcc4723c */ /* 0x040fe60000081098 */
[----:B------:R-:W4:Y:S04]  /*2c200*/  LDL.LU.64 R152, [R1+0x560] ;  /* 0x0005600001987983 */ /* 0x000f280000300a00 */
[----:B------:R-:W4:Y:S01]  /*2c210*/  LDL.LU.64 R154, [R1+0x568] ;  /* 0x00056800019a7983 */ /* 0x000f220000300a00 */
[----:B------:R-:W-:-:S15]  /*2c220*/  HMMA.1688.F32.TF32 R200, R220, R36, R164 ;  /* 0x00000024dcc8723c */ /* 0x000fde00000810a4 */
[----:B------:R-:W-:Y:S04]  /*2c230*/  STL.64 [R1+0x2ef0], R198 ;  /* 0x002ef0c601007387 */ /* 0x000fe80000100a00 */
[----:B------:R-:W-:Y:S01]  /*2c240*/  STL.64 [R1+0x2ee8], R196 ;  /* 0x002ee8c401007387 */ /* 0x000fe20000100a00 */
[C---:B------:R-:W-:Y:S03]  /*2c250*/  HMMA.1688.F32.TF32 R204, R220.reuse, R32, R148 ;  /* 0x00000020dccc723c */ /* 0x040fe60000081094 */
[----:B------:R-:W-:Y:S04]  /*2c260*/  STL.64 [R1+0x2f00], R202 ;  /* 0x002f00ca01007387 */ /* 0x000fe80000100a00 */
[----:B------:R-:W-:Y:S04]  /*2c270*/  STL.64 [R1+0x2ef8], R200 ;  /* 0x002ef8c801007387 */ /* 0x000fe80000100a00 */
[----:B------:R-:W4:Y:S04]  /*2c280*/  LDL.LU.64 R148, [R1+0x570] ;  /* 0x0005700001947983 */ /* 0x000f280000300a00 */
[----:B------:R-:W4:Y:S08]  /*2c290*/  LDL.LU.64 R150, [R1+0x578] ;  /* 0x0005780001967983 */ /* 0x000f300000300a00 */
[----:B------:R1:W-:Y:S01]  /*2c2a0*/  STL [R1+0x2d74], R207 ;  /* 0x002d74cf01007387 */ /* 0x0003e20000100800 */
[C---:B--2---:R-:W-:Y:S03]  /*2c2b0*/  HMMA.1688.F32.TF32 R208, R220.reuse, R28, R136 ;  /* 0x0000001cdcd0723c */ /* 0x044fe60000081088 */
[----:B------:R-:W2:Y:S04]  /*2c2c0*/  LDL.LU.64 R136, [R1+0x580] ;  /* 0x0005800001887983 */ /* 0x000ea80000300a00 */
[----:B------:R-:W2:Y:S01]  /*2c2d0*/  LDL.LU.64 R138, [R1+0x588] ;  /* 0x00058800018a7983 */ /* 0x000ea20000300a00 */
[----:B---3--:R-:W-:-:S15]  /*2c2e0*/  HMMA.1688.F32.TF32 R212, R220, R24, R144 ;  /* 0x00000018dcd4723c */ /* 0x008fde0000081090 */
[----:B------:R3:W-:Y:S04]  /*2c2f0*/  STL [R1+0x2d70], R210 ;  /* 0x002d70d201007387 */ /* 0x0007e80000100800 */
[----:B------:R3:W-:Y:S04]  /*2c300*/  STL [R1+0x2d6c], R211 ;  /* 0x002d6cd301007387 */ /* 0x0007e80000100800 */
[----:B------:R-:W2:Y:S04]  /*2c310*/  LDL.LU.64 R144, [R1+0x590] ;  /* 0x0005900001907983 */ /* 0x000ea80000300a00 */
[----:B------:R-:W2:Y:S04]  /*2c320*/  LDL.LU.64 R146, [R1+0x598] ;  /* 0x0005980001927983 */ /* 0x000ea80000300a00 */
[----:B------:R3:W-:Y:S01]  /*2c330*/  STL [R1+0x2d68], R215 ;  /* 0x002d68d701007387 */ /* 0x0007e20000100800 */
[C---:B------:R-:W-:Y:S03]  /*2c340*/  HMMA.1688.F32.TF32 R216, R220.reuse, R20, R140 ;  /* 0x00000014dcd8723c */ /* 0x040fe6000008108c */
[----:B------:R-:W2:Y:S04]  /*2c350*/  LDL.LU.64 R140, [R1+0x5a0] ;  /* 0x0005a000018c7983 */ /* 0x000ea80000300a00 */
[----:B------:R-:W2:Y:S01]  /*2c360*/  LDL.LU.64 R142, [R1+0x5a8] ;  /* 0x0005a800018e7983 */ /* 0x000ea20000300a00 */
[----:B------:R-:W-:-:S15]  /*2c370*/  HMMA.1688.F32.TF32 R220, R220, R16, R160 ;  /* 0x00000010dcdc723c */ /* 0x000fde00000810a0 */
[----:B------:R-:W-:Y:S01]  /*2c380*/  STL.64 [R1+0x2f10], R218 ;  /* 0x002f10da01007387 */ /* 0x000fe20000100a00 */
[----:B----4-:R-:W-:Y:S03]  /*2c390*/  HMMA.1688.F32.TF32 R224, R232, R132, R156 ;  /* 0x00000084e8e0723c */ /* 0x010fe6000008109c */
[----:B------:R-:W-:Y:S04]  /*2c3a0*/  STL.64 [R1+0x2f08], R216 ;  /* 0x002f08d801007387 */ /* 0x000fe80000100a00 */
[----:B------:R-:W-:Y:S04]  /*2c3b0*/  STL.64 [R1+0x2f20], R222 ;  /* 0x002f20de01007387 */ /* 0x000fe80000100a00 */
[----:B------:R-:W-:-:S12]  /*2c3c0*/  STL.64 [R1+0x2f18], R220 ;  /* 0x002f18dc01007387 */ /* 0x000fd80000100a00 */
[----:B------:R-:W-:Y:S04]  /*2c3d0*/  STL [R1+0x2d58], R224 ;  /* 0x002d58e001007387 */ /* 0x000fe80000100800 */
[----:B------:R4:W-:Y:S04]  /*2c3e0*/  STL [R1+0x2d54], R225 ;  /* 0x002d54e101007387 */ /* 0x0009e80000100800 */
[----:B------:R4:W-:Y:S04]  /*2c3f0*/  STL [R1+0x2d50], R226 ;  /* 0x002d50e201007387 */ /* 0x0009e80000100800 */
[----:B------:R4:W-:Y:S04]  /*2c400*/  STL [R1+0x2d4c], R227 ;  /* 0x002d4ce301007387 */ /* 0x0009e80000100800 */
[----:B------:R-:W4:Y:S04]  /*2c410*/  LDL.LU.64 R172, [R1+0x5b0] ;  /* 0x0005b00001ac7983 */ /* 0x000f280000300a00 */
[----:B------:R-:W4:Y:S01]  /*2c420*/  LDL.LU.64 R174, [R1+0x5b8] ;  /* 0x0005b80001ae7983 */ /* 0x000f220000300a00 */
[----:B------:R-:W-:-:S15]  /*2c430*/  HMMA.1688.F32.TF32 R244, R232, R128, R152 ;  /* 0x00000080e8f4723c */ /* 0x000fde0000081098 */
[----:B------:R-:W-:-:S08]  /*2c440*/  NOP ;  /* 0x0000000000007918 */ /* 0x000fd00000000000 */
[----:B------:R-:W-:Y:S01]  /*2c450*/  STL [R1+0x2d64], R244 ;  /* 0x002d64f401007387 */ /* 0x000fe20000100800 */
[----:B------:R-:W-:Y:S03]  /*2c460*/  HMMA.1688.F32.TF32 R148, R232, R124, R148 ;  /* 0x0000007ce894723c */ /* 0x000fe60000081094 */
[----:B------:R-:W-:Y:S04]  /*2c470*/  STL [R1+0x2d60], R245 ;  /* 0x002d60f501007387 */ /* 0x000fe80000100800 */
[----:B------:R-:W-:Y:S04]  /*2c480*/  STL [R1+0x2d5c], R246 ;  /* 0x002d5cf601007387 */ /* 0x000fe80000100800 */
[----:B------:R4:W-:-:S13]  /*2c490*/  STL [R1+0x2d48], R247 ;  /* 0x002d48f701007387 */ /* 0x0009da0000100800 */
[----:B-1----:R-:W-:Y:S02]  /*2c4a0*/  IMAD.MOV.U32 R207, RZ, RZ, R148 ;  /* 0x000000ffffcf7224 */ /* 0x002fe400078e0094 */
[----:B---3--:R-:W-:Y:S02]  /*2c4b0*/  IMAD.MOV.U32 R210, RZ, RZ, R149 ;  /* 0x000000ffffd27224 */ /* 0x008fe400078e0095 */
[----:B------:R-:W-:Y:S02]  /*2c4c0*/  IMAD.MOV.U32 R211, RZ, RZ, R150 ;  /* 0x000000ffffd37224 */ /* 0x000fe400078e0096 */
[----:B------:R-:W-:Y:S02]  /*2c4d0*/  IMAD.MOV.U32 R215, RZ, RZ, R151 ;  /* 0x000000ffffd77224 */ /* 0x000fe400078e0097 */
[----:B--2---:R-:W-:Y:S01]  /*2c4e0*/  HMMA.1688.F32.TF32 R148, R232, R120, R136 ;  /* 0x00000078e894723c */ /* 0x004fe20000081088 */
[----:B------:R-:W2:Y:S04]  /*2c4f0*/  LDL.LU.64 R136, [R1+0x5c0] ;  /* 0x0005c00001887983 */ /* 0x000ea80000300a00 */
[----:B------:R-:W2:-:S15]  /*2c500*/  LDL.LU.64 R138, [R1+0x5c8] ;  /* 0x0005c800018a7983 */ /* 0x000e9e0000300a00 */
[----:B------:R-:W-:-:S03]  /*2c510*/  NOP ;  /* 0x0000000000007918 */ /* 0x000fc60000000000 */
[----:B------:R1:W-:Y:S04]  /*2c520*/  STL.64 [R1+0x210], R148 ;  /* 0x0002109401007387 */ /* 0x0003e80000100a00 */
[----:B------:R3:W-:Y:S04]  /*2c530*/  STL.64 [R1+0x218], R150 ;  /* 0x0002189601007387 */ /* 0x0007e80000100a00 */
[----:B------:R-:W2:Y:S04]  /*2c540*/  LDL.LU.64 R168, [R1+0x5d0] ;  /* 0x0005d00001a87983 */ /* 0x000ea80000300a00 */
[----:B------:R-:W2:Y:S04]  /*2c550*/  LDL.LU.64 R170, [R1+0x5d8] ;  /* 0x0005d80001aa7983 */ /* 0x000ea80000300a00 */
[----:B------:R-:W2:Y:S01]  /*2c560*/  LDL.LU.64 R164, [R1+0x5e0] ;  /* 0x0005e00001a47983 */ /* 0x000ea20000300a00 */
[C---:B------:R-:W-:Y:S03]  /*2c570*/  HMMA.1688.F32.TF32 R144, R232.reuse, R116, R144 ;  /* 0x00000074e890723c */ /* 0x040fe60000081090 */
[----:B------:R-:W2:Y:S03]  /*2c580*/  LDL.LU.64 R166, [R1+0x5e8] ;  /* 0x0005e80001a67983 */ /* 0x000ea60000300a00 */
[----:B------:R-:W-:-:S15]  /*2c590*/  HMMA.1688.F32.TF32 R140, R232, R112, R140 ;  /* 0x00000070e88c723c */ /* 0x000fde000008108c */
[----:B------:R-:W-:-:S03]  /*2c5a0*/  NOP ;  /* 0x0000000000007918 */ /* 0x000fc60000000000 */
[----:B----4-:R-:W-:Y:S02]  /*2c5b0*/  IMAD.MOV.U32 R225, RZ, RZ, R144 ;  /* 0x000000ffffe17224 */ /* 0x010fe400078e0090 */
[----:B------:R-:W-:Y:S02]  /*2c5c0*/  IMAD.MOV.U32 R226, RZ, RZ, R145 ;  /* 0x000000ffffe27224 */ /* 0x000fe400078e0091 */
[----:B------:R-:W-:Y:S02]  /*2c5d0*/  IMAD.MOV.U32 R227, RZ, RZ, R146 ;  /* 0x000000ffffe37224 */ /* 0x000fe400078e0092 */
[----:B------:R-:W-:Y:S01]  /*2c5e0*/  IMAD.MOV.U32 R247, RZ, RZ, R147 ;  /* 0x000000fffff77224 */ /* 0x000fe200078e0093 */
[----:B------:R4:W-:Y:S04]  /*2c5f0*/  STL.64 [R1+0x240], R140 ;  /* 0x0002408c01007387 */ /* 0x0009e80000100a00 */
[----:B------:R4:W-:Y:S04]  /*2c600*/  STL.64 [R1+0x248], R142 ;  /* 0x0002488e01007387 */ /* 0x0009e80000100a00 */
[----:B------:R-:W2:Y:S04]  /*2c610*/  LDL.LU.64 R160, [R1+0x5f0] ;  /* 0x0005f00001a07983 */ /* 0x000ea80000300a00 */
[----:B------:R-:W2:Y:S04]  /*2c620*/  LDL.LU.64 R162, [R1+0x5f8] ;  /* 0x0005f80001a27983 */ /* 0x000ea80000300a00 */
[----:B------:R-:W2:Y:S04]  /*2c630*/  LDL.LU.64 R156, [R1+0x600] ;  /* 0x00060000019c7983 */ /* 0x000ea80000300a00 */
[----:B------:R-:W2:Y:S04]  /*2c640*/  LDL.LU.64 R158, [R1+0x608] ;  /* 0x00060800019e7983 */ /* 0x000ea80000300a00 */
[----:B------:R-:W2:Y:S04]  /*2c650*/  LDL.LU.64 R152, [R1+0x610] ;  /* 0x0006100001987983 */ /* 0x000ea80000300a00 */
[----:B------:R-:W2:Y:S04]  /*2c660*/  LDL.LU.64 R154, [R1+0x618] ;  /* 0x00061800019a7983 */ /* 0x000ea80000300a00 */
[----:B-1----:R-:W2:Y:S04]  /*2c670*/  LDL.LU.64 R148, [R1+0x620] ;  /* 0x0006200001947983 */ /* 0x002ea80000300a00 */
[----:B---3--:R-:W3:Y:S04]  /*2c680*/  LDL.LU.64 R150, [R1+0x628] ;  /* 0x0006280001967983 */ /* 0x008ee80000300a00 */
[----:B------:R-:W3:Y:S04]  /*2c690*/  LDL.LU.64 R144, [R1+0x630] ;  /* 0x0006300001907983 */ /* 0x000ee80000300a00 */
[----:B------:R-:W3:Y:S04]  /*2c6a0*/  LDL.LU.64 R146, [R1+0x638] ;  /* 0x0006380001927983 */ /* 0x000ee80000300a00 */
[----:B----4-:R-:W4:Y:S04]  /*2c6b0*/  LDL.LU.64 R140, [R1+0x670] ;  /* 0x00067000018c7983 */ /* 0x010f280000300a00 */
[----:B------:R-:W4:Y:S01]  /*2c6c0*/  LDL.LU.64 R142, [R1+0x678] ;  /* 0x00067800018e7983 */ /* 0x000f220000300a00 */
[----:B------:R-:W-:-:S15]  /*2c6d0*/  HMMA.1688.F32.TF32 R172, R232, R108, R172 ;  /* 0x0000006ce8ac723c */ /* 0x000fde00000810ac */
[----:B------:R-:W-:-:S09]  /*2c6e0*/  NOP ;  /* 0x0000000000007918 */ /* 0x000fd20000000000 */
[----:B------:R-:W-:Y:S02]  /*2c6f0*/  IMAD.MOV.U32 R244, RZ, RZ, R172 ;  /* 0x000000fffff47224 */ /* 0x000fe400078e00ac */
[----:B------:R-:W-:Y:S02]  /*2c700*/  IMAD.MOV.U32 R245, RZ, RZ, R173 ;  /* 0x000000fffff57224 */ /* 0x000fe400078e00ad */
[----:B------:R-:W-:Y:S02]  /*2c710*/  IMAD.MOV.U32 R246, RZ, RZ, R174 ;  /* 0x000000fffff67224 */ /* 0x000fe400078e00ae */
[----:B------:R-:W-:Y:S02]  /*2c720*/  IMAD.MOV.U32 R224, RZ, RZ, R175 ;  /* 0x000000ffffe07224 */ /* 0x000fe400078e00af */
[C---:B--2---:R-:W-:Y:S01]  /*2c730*/  HMMA.1688.F32.TF32 R172, R232.reuse, R104, R136 ;  /* 0x00000068e8ac723c */ /* 0x044fe20000081088 */
[----:B------:R-:W2:Y:S04]  /*2c740*/  LDL.LU.64 R136, [R1+0x680] ;  /* 0x0006800001887983 */ /* 0x000ea80000300a00 */
[----:B------:R-:W2:Y:S01]  /*2c750*/  LDL.LU.64 R138, [R1+0x688] ;  /* 0x00068800018a7983 */ /* 0x000ea20000300a00 */
[C---:B------:R-:W-:Y:S06]  /*2c760*/  HMMA.1688.F32.TF32 R168, R232.reuse, R100, R168 ;  /* 0x00000064e8a8723c */ /* 0x040fec00000810a8 */
[C---:B------:R-:W-:Y:S11]  /*2c770*/  HMMA.1688.F32.TF32 R164, R232.reuse, R96, R164 ;  /* 0x00000060e8a4723c */ /* 0x040ff600000810a4 */
[----:B------:R-:W-:Y:S04]  /*2c780*/  STL.64 [R1+0x260], R172 ;  /* 0x000260ac01007387 */ /* 0x000fe80000100a00 */
[----:B------:R-:W-:Y:S04]  /*2c790*/  STL.64 [R1+0x268], R174 ;  /* 0x000268ae01007387 */ /* 0x000fe80000100a00 */
[----:B------:R-:W-:Y:S04]  /*2c7a0*/  STL.64 [R1+0x270], R168 ;  /* 0x000270a801007387 */ /* 0x000fe80000100a00 */
[----:B------:R-:W-:Y:S04]  /*2c7b0*/  STL.64 [R1+0x278], R170 ;  /* 0x000278aa01007387 */ /* 0x000fe80000100a00 */
[----:B------:R-:W-:Y:S04]  /*2c7c0*/  STL.64 [R1+0x4f0], R164 ;  /* 0x0004f0a401007387 */ /* 0x000fe80000100a00 */
[----:B------:R-:W-:Y:S01]  /*2c7d0*/  STL.64 [R1+0x4f8], R166 ;  /* 0x0004f8a601007387 */ /* 0x000fe20000100a00 */
[C---:B------:R-:W-:Y:S06]  /*2c7e0*/  HMMA.1688.F32.TF32 R160, R232.reuse, R92, R160 ;  /* 0x0000005ce8a0723c */ /* 0x040fec00000810a0 */
[C---:B------:R-:W-:Y:S06]  /*2c7f0*/  HMMA.1688.F32.TF32 R156, R232.reuse, R88, R156 ;  /* 0x00000058e89c723c */ /* 0x040fec000008109c */
[C---:B------:R-:W-:Y:S06]  /*2c800*/  HMMA.1688.F32.TF32 R152, R232.reuse, R84, R152 ;  /* 0x00000054e898723c */ /* 0x040fec0000081098 */
[C---:B---3--:R-:W-:Y:S06]  /*2c810*/  HMMA.1688.F32.TF32 R148, R232.reuse, R80, R148 ;  /* 0x00000050e894723c */ /* 0x048fec0000081094 */
[C---:B------:R-:W-:Y:S06]  /*2c820*/  HMMA.1688.F32.TF32 R144, R232.reuse, R76, R144 ;  /* 0x0000004ce890723c */ /* 0x040fec0000081090 */
[C---:B----4-:R-:W-:Y:S01]  /*2c830*/  HMMA.1688.F32.TF32 R140, R232.reuse, R12, R140 ;  /* 0x0000000ce88c723c */ /* 0x050fe2000008108c */
[----:B------:R-:W-:Y:S04]  /*2c840*/  STL.64 [R1+0x510], R160 ;  /* 0x000510a001007387 */ /* 0x000fe80000100a00 */
[----:B------:R-:W-:Y:S04]  /*2c850*/  STL.64 [R1+0x518], R162 ;  /* 0x000518a201007387 */ /* 0x000fe80000100a00 */
[----:B------:R-:W-:Y:S04]  /*2c860*/  STL.64 [R1+0x660], R156 ;  /* 0x0006609c01007387 */ /* 0x000fe80000100a00 */
[----:B------:R-:W-:Y:S04]  /*2c870*/  STL.64 [R1+0x668], R158 ;  /* 0x0006689e01007387 */ /* 0x000fe80000100a00 */
[----:B------:R-:W-:Y:S04]  /*2c880*/  STL.64 [R1+0x650], R152 ;  /* 0x0006509801007387 */ /* 0x000fe80000100a00 */
[----:B------:R-:W-:Y:S04]  /*2c890*/  STL.64 [R1+0x658], R154 ;  /* 0x0006589a01007387 */ /* 0x000fe80000100a00 */
[----:B------:R-:W3:Y:S04]  /*2c8a0*/  LDL.LU.64 R184, [R1+0x690] ;  /* 0x0006900001b87983 */ /* 0x000ee80000300a00 */
[----:B------:R-:W-:Y:S04]  /*2c8b0*/  STL.64 [R1+0x640], R148 ;  /* 0x0006409401007387 */ /* 0x000fe80000100a00 */
[----:B------:R-:W-:Y:S04]  /*2c8c0*/  STL.64 [R1+0x648], R150 ;  /* 0x0006489601007387 */ /* 0x000fe80000100a00 */
[----:B------:R-:W3:Y:S04]  /*2c8d0*/  LDL.LU.64 R186, [R1+0x698] ;  /* 0x0006980001ba7983 */ /* 0x000ee80000300a00 */
[----:B------:R-:W-:Y:S04]  /*2c8e0*/  STL.64 [R1+0x630], R144 ;  /* 0x0006309001007387 */ /* 0x000fe80000100a00 */
[----:B------:R-:W-:Y:S04]  /*2c8f0*/  STL.64 [R1+0x638], R146 ;  /* 0x0006389201007387 */ /* 0x000fe80000100a00 */
[----:B------:R-:W4:Y:S04]  /*2c900*/  LDL.LU.64 R180, [R1+0x6a0] ;  /* 0x0006a00001b47983 */ /* 0x000f280000300a00 */
[----:B------:R-:W4:Y:S04]  /*2c910*/  LDL.LU.64 R182, [R1+0x6a8] ;  /* 0x0006a80001b67983 */ /* 0x000f280000300a00 */
[----:B------:R1:W-:Y:S04]  /*2c920*/  STL.64 [R1+0x620], R140 ;  /* 0x0006208c01007387 */ /* 0x0003e80000100a00 */
[----:B------:R1:W-:Y:S04]  /*2c930*/  STL.64 [R1+0x628], R142 ;  /* 0x0006288e01007387 */ /* 0x0003e80000100a00 */
[----:B-1----:R-:W4:Y:S04]  /*2c940*/  LDL.LU.64 R140, [R1+0x6b0] ;  /* 0x0006b000018c7983 */ /* 0x002f280000300a00 */
[----:B------:R-:W4:Y:S01]  /*2c950*/  LDL.LU.64 R142, [R1+0x6b8] ;  /* 0x0006b800018e7983 */ /* 0x000f220000300a00 */
[----:B--2---:R-:W-:-:S15]  /*2c960*/  HMMA.1688.F32.TF32 R136, R232, R8, R136 ;  /* 0x00000008e888723c */ /* 0x004fde0000081088 */
[----:B------:R-:W-:-:S08]  /*2c970*/  NOP ;  /* 0x0000000000007918 */ /* 0x000fd00000000000 */
[----:B------:R1:W-:Y:S04]  /*2c980*/  STL.64 [R1+0x610], R136 ;  /* 0x0006108801007387 */ /* 0x0003e80000100a00 */
        /* <DEDUP_REMOVED lines=15> */
[----:B-1----:R-:W4:Y:S04]  /*2ca80*/  LDL.LU.64 R136, [R1+0x730] ;  /* 0x0007300001887983 */ /* 0x002f280000300a00 */
[----:B--2---:R-:W2:Y:S04]  /*2ca90*/  LDL.LU.64 R138, [R1+0x738] ;  /* 0x00073800018a7983 */ /* 0x004ea80000300a00 */
[----:B------:R-:W2:Y:S04]  /*2caa0*/  LDL.LU.64 R148, [R1+0x740] ;  /* 0x0007400001947983 */ /* 0x000ea80000300a00 */
[----:B------:R-:W2:Y:S04]  /*2cab0*/  LDL.LU.64 R150, [R1+0x748] ;  /* 0x0007480001967983 */ /* 0x000ea80000300a00 */
[----:B------:R-:W2:Y:S04]  /*2cac0*/  LDL.LU.64 R144, [R1+0x750] ;  /* 0x0007500001907983 */ /* 0x000ea80000300a00 */
[----:B------:R-:W2:Y:S01]  /*2cad0*/  LDL.LU.64 R146, [R1+0x758] ;  /* 0x0007580001927983 */ /* 0x000ea20000300a00 */
[C---:B---3--:R-:W-:Y:S06]  /*2cae0*/  HMMA.1688.F32.TF32 R188, R232.reuse, R72, R184 ;  /* 0x00000048e8bc723c */ /* 0x048fec00000810b8 */
[C---:B----4-:R-:W-:Y:S06]  /*2caf0*/  HMMA.1688.F32.TF32 R184, R232.reuse, R68, R180 ;  /* 0x00000044e8b8723c */ /* 0x050fec00000810b4 */
[C---:B------:R-:W-:Y:S11]  /*2cb00*/  HMMA.1688.F32.TF32 R180, R232.reuse, R64, R140 ;  /* 0x00000040e8b4723c */ /* 0x040ff6000008108c */
[----:B------:R-:W-:Y:S04]  /*2cb10*/  STL.64 [R1+0x600], R188 ;  /* 0x000600bc01007387 */ /* 0x000fe80000100a00 */
[----:B------:R-:W-:Y:S04]  /*2cb20*/  STL.64 [R1+0x608], R190 ;  /* 0x000608be01007387 */ /* 0x000fe80000100a00 */
[----:B------:R-:W3:Y:S04]  /*2cb30*/  LDL.LU.64 R140, [R1+0x770] ;  /* 0x00077000018c7983 */ /* 0x000ee80000300a00 */
[----:B------:R-:W-:Y:S04]  /*2cb40*/  STL.64 [R1+0x5f0], R184 ;  /* 0x0005f0b801007387 */ /* 0x000fe80000100a00 */
[----:B------:R-:W-:Y:S04]  /*2cb50*/  STL.64 [R1+0x5f8], R186 ;  /* 0x0005f8ba01007387 */ /* 0x000fe80000100a00 */
[----:B------:R-:W3:Y:S04]  /*2cb60*/  LDL.LU.64 R142, [R1+0x778] ;  /* 0x00077800018e7983 */ /* 0x000ee80000300a00 */
[----:B------:R-:W-:Y:S04]  /*2cb70*/  STL.64 [R1+0x5e0], R180 ;  /* 0x0005e0b401007387 */ /* 0x000fe80000100a00 */
[----:B------:R1:W-:Y:S02]  /*2cb80*/  STL.64 [R1+0x5e8], R182 ;  /* 0x0005e8b601007387 */ /* 0x0003e40000100a00 */
[C---:B-1----:R-:W-:Y:S06]  /*2cb90*/  HMMA.1688.F32.TF32 R180, R232.reuse, R60, R176 ;  /* 0x0000003ce8b4723c */ /* 0x042fec00000810b0 */
[C---:B------:R-:W-:Y:S06]  /*2cba0*/  HMMA.1688.F32.TF32 R176, R232.reuse, R56, R172 ;  /* 0x00000038e8b0723c */ /* 0x040fec00000810ac */
[C---:B------:R-:W-:Y:S06]  /*2cbb0*/  HMMA.1688.F32.TF32 R172, R232.reuse, R52, R168 ;  /* 0x00000034e8ac723c */ /* 0x040fec00000810a8 */
[C---:B------:R-:W-:Y:S06]  /*2cbc0*/  HMMA.1688.F32.TF32 R168, R232.reuse, R48, R164 ;  /* 0x00000030e8a8723c */ /* 0x040fec00000810a4 */
[C---:B------:R-:W-:Y:S06]  /*2cbd0*/  HMMA.1688.F32.TF32 R164, R232.reuse, R44, R160 ;  /* 0x0000002ce8a4723c */ /* 0x040fec00000810a0 */
[C---:B------:R-:W-:Y:S06]  /*2cbe0*/  HMMA.1688.F32.TF32 R160, R232.reuse, R40, R156 ;  /* 0x00000028e8a0723c */ /* 0x040fec000008109c */
[C---:B------:R-:W-:Y:S01]  /*2cbf0*/  HMMA.1688.F32.TF32 R156, R232.reuse, R36, R152 ;  /* 0x00000024e89c723c */ /* 0x040fe20000081098 */
[----:B------:R1:W-:Y:S04]  /*2cc00*/  STL.64 [R1+0x5d0], R180 ;  /* 0x0005d0b401007387 */ /* 0x0003e80000100a00 */
[----:B------:R4:W-:Y:S04]  /*2cc10*/  STL.64 [R1+0x5d8], R182 ;  /* 0x0005d8b601007387 */ /* 0x0009e80000100a00 */
[----:B------:R4:W-:Y:S04]  /*2cc20*/  STL.64 [R1+0x5c0], R176 ;  /* 0x0005c0b001007387 */ /* 0x0009e80000100a00 */
[----:B------:R4:W-:Y:S04]  /*2cc30*/  STL.64 [R1+0x5c8], R178 ;  /* 0x0005c8b201007387 */ /* 0x0009e80000100a00 */
[----:B------:R4:W-:Y:S04]  /*2cc40*/  STL.64 [R1+0x5b0], R172 ;  /* 0x0005b0ac01007387 */ /* 0x0009e80000100a00 */
[----:B------:R4:W-:Y:S04]  /*2cc50*/  STL.64 [R1+0x5b8], R174 ;  /* 0x0005b8ae01007387 */ /* 0x0009e80000100a00 */
[----:B------:R4:W-:Y:S04]  /*2cc60*/  STL.64 [R1+0x5a0], R168 ;  /* 0x0005a0a801007387 */ /* 0x0009e80000100a00 */
[----:B------:R4:W-:Y:S01]  /*2cc70*/  STL.64 [R1+0x5a8], R170 ;  /* 0x0005a8aa01007387 */ /* 0x0009e20000100a00 */
[C---:B--2---:R-:W-:Y:S03]  /*2cc80*/  HMMA.1688.F32.TF32 R152, R232.reuse, R32, R136 ;  /* 0x00000020e898723c */ /* 0x044fe60000081088 */
[----:B------:R2:W-:Y:S04]  /*2cc90*/  STL.64 [R1+0x590], R164 ;  /* 0x000590a401007387 */ /* 0x0005e80000100a00 */
[----:B------:R2:W-:Y:S04]  /*2cca0*/  STL.64 [R1+0x598], R166 ;  /* 0x000598a601007387 */ /* 0x0005e80000100a00 */
[----:B------:R2:W-:Y:S04]  /*2ccb0*/  STL.64 [R1+0x580], R160 ;  /* 0x000580a001007387 */ /* 0x0005e80000100a00 */
[----:B------:R2:W-:Y:S04]  /*2ccc0*/  STL.64 [R1+0x588], R162 ;  /* 0x000588a201007387 */ /* 0x0005e80000100a00 */
[----:B------:R-:W2:Y:S04]  /*2ccd0*/  LDL.LU.64 R136, [R1+0x760] ;  /* 0x0007600001887983 */ /* 0x000ea80000300a00 */
[----:B------:R2:W-:Y:S04]  /*2cce0*/  STL.64 [R1+0x570], R156 ;  /* 0x0005709c01007387 */ /* 0x0005e80000100a00 */
[----:B------:R2:W-:Y:S04]  /*2ccf0*/  STL.64 [R1+0x578], R158 ;  /* 0x0005789e01007387 */ /* 0x0005e80000100a00 */
[----:B------:R-:W2:Y:S01]  /*2cd00*/  LDL.LU.64 R138, [R1+0x768] ;  /* 0x00076800018a7983 */ /* 0x000ea20000300a00 */
[C---:B------:R-:W-:Y:S06]  /*2cd10*/  HMMA.1688.F32.TF32 R144, R232.reuse, R24, R144 ;  /* 0x00000018e890723c */ /* 0x040fec0000081090 */
[----:B------:R-:W-:Y:S01]  /*2cd20*/  HMMA.1688.F32.TF32 R148, R232, R28, R148 ;  /* 0x0000001ce894723c */ /* 0x000fe20000081094 */
[----:B------:R2:W-:Y:S04]  /*2cd30*/  STL.64 [R1+0x560], R152 ;  /* 0x0005609801007387 */ /* 0x0005e80000100a00 */
[----:B------:R2:W-:-:S13]  /*2cd40*/  STL.64 [R1+0x568], R154 ;  /* 0x0005689a01007387 */ /* 0x0005da0000100a00 */
[----:B------:R-:W-:Y:S02]  /*2cd50*/  IMAD.MOV.U32 R3, RZ, RZ, R147 ;  /* 0x000000ffff037224 */ /* 0x000fe400078e0093 */
[----:B------:R-:W-:-:S03]  /*2cd60*/  IMAD.MOV.U32 R7, RZ, RZ, R146 ;  /* 0x000000ffff077224 */ /* 0x000fc600078e0092 */
[----:B------:R2:W-:Y:S04]  /*2cd70*/  STL.64 [R1+0x550], R148 ;  /* 0x0005509401007387 */ /* 0x0005e80000100a00 */
[----:B------:R2:W-:Y:S04]  /*2cd80*/  STL.64 [R1+0x558], R150 ;  /* 0x0005589601007387 */ /* 0x0005e80000100a00 */
[----:B------:R2:W-:Y:S04]  /*2cd90*/  STL.64 [R1+0x540], R144 ;  /* 0x0005409001007387 */ /* 0x0005e80000100a00 */
[----:B------:R2:W-:Y:S04]  /*2cda0*/  STL [R1+0x2d44], R3 ;  /* 0x002d440301007387 */ /* 0x0005e80000100800 */
[----:B------:R-:W-:Y:S04]  /*2cdb0*/  STL [R1+0x2d40], R7 ;  /* 0x002d400701007387 */ /* 0x000fe80000100800 */
[----:B------:R-:W2:Y:S04]  /*2cdc0*/  LDL.LU.64 R188, [R1+0x1280] ;  /* 0x0012800001bc7983 */ /* 0x000ea80000300a00 */
[----:B------:R-:W2:Y:S01]  /*2cdd0*/  LDL.LU.64 R190, [R1+0x1288] ;  /* 0x0012880001be7983 */ /* 0x000ea20000300a00 */
[----:B---3--:R-:W-:-:S15]  /*2cde0*/  HMMA.1688.F32.TF32 R140, R232, R20, R140 ;  /* 0x00000014e88c723c */ /* 0x008fde000008108c */
[----:B------:R-:W-:-:S08]  /*2cdf0*/  NOP ;  /* 0x0000000000007918 */ /* 0x000fd00000000000 */
[----:B------:R3:W-:Y:S04]  /*2ce00*/  STL.64 [R1+0x530], R140 ;  /* 0x0005308c01007387 */ /* 0x0007e80000100a00 */
[----:B------:R3:W-:Y:S04]  /*2ce10*/  STL.64 [R1+0x538], R142 ;  /* 0x0005388e01007387 */ /* 0x0007e80000100a00 */
[----:B------:R-:W3:Y:S04]  /*2ce20*/  LDL.LU.64 R184, [R1+0x1270] ;  /* 0x0012700001b87983 */ /* 0x000ee80000300a00 */
[----:B------:R-:W3:Y:S04]  /*2ce30*/  LDL.LU.64 R186, [R1+0x1278] ;  /* 0x0012780001ba7983 */ /* 0x000ee80000300a00 */
[----:B-1----:R-:W3:Y:S04]  /*2ce40*/  LDL.LU.64 R180, [R1+0x1260] ;  /* 0x0012600001b47983 */ /* 0x002ee80000300a00 */
[----:B----4-:R-:W4:Y:S04]  /*2ce50*/  LDL.LU.64 R182, [R1+0x1268] ;  /* 0x0012680001b67983 */ /* 0x010f280000300a00 */
[----:B------:R-:W4:Y:S04]  /*2ce60*/  LDL.LU.64 R176, [R1+0x1250] ;  /* 0x0012500001b07983 */ /* 0x000f280000300a00 */
[----:B------:R-:W4:Y:S04]  /*2ce70*/  LDL.LU.64 R178, [R1+0x1258] ;  /* 0x0012580001b27983 */ /* 0x000f280000300a00 */
[----:B------:R-:W4:Y:S04]  /*2ce80*/  LDL.LU.64 R172, [R1+0x1240] ;  /* 0x0012400001ac7983 */ /* 0x000f280000300a00 */
[----:B------:R-:W4:Y:S04]  /*2ce90*/  LDL.LU.64 R174, [R1+0x1248] ;  /* 0x0012480001ae7983 */ /* 0x000f280000300a00 */
[----:B------:R-:W4:Y:S04]  /*2cea0*/  LDL.LU.64 R168, [R1+0x1230] ;  /* 0x0012300001a87983 */ /* 0x000f280000300a00 */
[----:B------:R-:W4:Y:S04]  /*2ceb0*/  LDL.LU.64 R170, [R1+0x1238] ;  /* 0x0012380001aa7983 */ /* 0x000f280000300a00 */
[----:B--2---:R-:W2:Y:S04]  /*2cec0*/  LDL.LU.64 R164, [R1+0x1220] ;  /* 0x0012200001a47983 */ /* 0x004ea80000300a00 */
[----:B------:R-:W2:Y:S01]  /*2ced0*/  LDL.LU.64 R166, [R1+0x1228] ;  /* 0x0012280001a67983 */ /* 0x000ea20000300a00 */
[----:B------:R-:W-:Y:S03]  /*2cee0*/  HMMA.1688.F32.TF32 R136, R232, R16, R136 ;  /* 0x00000010e888723c */ /* 0x000fe60000081088 */
[----:B------:R-:W-:Y:S04]  /*2cef0*/  LDS R232, [R252+UR7+0x10180] ;  /* 0x01018007fce87984 */ /* 0x000fe80008000800 */
[----:B------:R-:W-:Y:S04]  /*2cf00*/  LDS R234, [R252+UR7+0x10980] ;  /* 0x01098007fcea7984 */ /* 0x000fe80008000800 */
[----:B------:R-:W-:Y:S04]  /*2cf10*/  LDS R233, [R2+UR7+0x10180] ;  /* 0x0101800702e97984 */ /* 0x000fe80008000800 */
[----:B------:R-:W1:Y:S08]  /*2cf20*/  LDS R235, [R2+UR7+0x10980] ;  /* 0x0109800702eb7984 */ /* 0x000e700008000800 */
[----:B------:R3:W-:Y:S04]  /*2cf30*/  STL.64 [R1+0x500], R136 ;  /* 0x0005008801007387 */ /* 0x0007e80000100a00 */
        /* <DEDUP_REMOVED lines=9> */
[----:B------:R-:W2:Y:S01]  /*2cfd0*/  LDL.LU.64 R146, [R1+0x11d8] ;  /* 0x0011d80001927983 */ /* 0x000ea20000300a00 */
[----:B------:R-:W-:-:S03]  /*2cfe0*/  IMAD.MOV.U32 R3, RZ, RZ, R138 ;  /* 0x000000ffff037224 */ /* 0x000fc600078e008a */
[----:B---3--:R-:W3:Y:S01]  /*2cff0*/  LDL.LU.64 R140, [R1+0x11c0] ;  /* 0x0011c000018c7983 */ /* 0x008ee20000300a00 */
[----:B------:R-:W-:-:S03]  /*2d000*/  IMAD.MOV.U32 R7, RZ, RZ, R139 ;  /* 0x000000ffff077224 */ /* 0x000fc600078e008b */
[----:B------:R-:W3:Y:S04]  /*2d010*/  LDL.LU.64 R142, [R1+0x11c8] ;  /* 0x0011c800018e7983 */ /* 0x000ee80000300a00 */
[----:B------:R-:W3:Y:S04]  /*2d020*/  LDL.LU.64 R136, [R1+0x800] ;  /* 0x0008000001887983 */ /* 0x000ee80000300a00 */
[----:B------:R-:W3:Y:S01]  /*2d030*/  LDL.LU.64 R138, [R1+0x808] ;  /* 0x00080800018a7983 */ /* 0x000ee20000300a00 */
[C---:B------:R-:W-:Y:S06]  /*2d040*/  HMMA.1688.F32.TF32 R188, R228.reuse, R132, R188 ;  /* 0x00000084e4bc723c */ /* 0x040fec00000810bc */
[C---:B------:R-:W-:Y:S06]  /*2d050*/  HMMA.1688.F32.TF32 R184, R228.reuse, R128, R184 ;  /* 0x00000080e4b8723c */ /* 0x040fec00000810b8 */
[C---:B----4-:R-:W-:Y:S06]  /*2d060*/  HMMA.1688.F32.TF32 R180, R228.reuse, R124, R180 ;  /* 0x0000007ce4b4723c */ /* 0x050fec00000810b4 */
[C---:B------:R-:W-:Y:S06]  /*2d070*/  HMMA.1688.F32.TF32 R176, R228.reuse, R120, R176 ;  /* 0x00000078e4b0723c */ /* 0x040fec00000810b0 */
[C---:B------:R-:W-:Y:S06]  /*2d080*/  HMMA.1688.F32.TF32 R172, R228.reuse, R116, R172 ;  /* 0x00000074e4ac723c */ /* 0x040fec00000810ac */
[C---:B------:R-:W-:Y:S06]  /*2d090*/  HMMA.1688.F32.TF32 R168, R228.reuse, R112, R168 ;  /* 0x00000070e4a8723c */ /* 0x040fec00000810a8 */
[C---:B--2---:R-:W-:Y:S01]  /*2d0a0*/  HMMA.1688.F32.TF32 R164, R228.reuse, R108, R164 ;  /* 0x0000006ce4a4723c */ /* 0x044fe200000810a4 */
        /* <DEDUP_REMOVED lines=14> */
[C---:B------:R-:W-:Y:S06]  /*2d190*/  HMMA.1688.F32.TF32 R160, R228.reuse, R104, R160 ;  /* 0x00000068e4a0723c */ /* 0x040fec00000810a0 */
[C---:B------:R-:W-:Y:S06]  /*2d1a0*/  HMMA.1688.F32.TF32 R156, R228.reuse, R100, R156 ;  /* 0x00000064e49c723c */ /* 0x040fec000008109c */
[C---:B------:R-:W-:Y:S06]  /*2d1b0*/  HMMA.1688.F32.TF32 R152, R228.reuse, R96, R152 ;  /* 0x00000060e498723c */ /* 0x040fec0000081098 */
[C---:B------:R-:W-:Y:S06]  /*2d1c0*/  HMMA.1688.F32.TF32 R148, R228.reuse, R92, R148 ;  /* 0x0000005ce494723c */ /* 0x040fec0000081094 */
[C---:B------:R-:W-:Y:S06]  /*2d1d0*/  HMMA.1688.F32.TF32 R144, R228.reuse, R88, R144 ;  /* 0x00000058e490723c */ /* 0x040fec0000081090 */
[C---:B---3--:R-:W-:Y:S06]  /*2d1e0*/  HMMA.1688.F32.TF32 R140, R228.reuse, R84, R140 ;  /* 0x00000054e48c723c */ /* 0x048fec000008108c */
        /* <DEDUP_REMOVED lines=11> */
[----:B------:R-:W3:Y:S04]  /*2d2a0*/  LDL.LU.64 R200, [R1+0x7a0] ;  /* 0x0007a00001c87983 */ /* 0x000ee80000300a00 */
[----:B------:R3:W-:Y:S04]  /*2d2b0*/  STL.64 [R1+0x860], R140 ;  /* 0x0008608c01007387 */ /* 0x0007e80000100a00 */
[----:B------:R3:W-:Y:S04]  /*2d2c0*/  STL.64 [R1+0x868], R142 ;  /* 0x0008688e01007387 */ /* 0x0007e80000100a00 */
[----:B------:R-:W3:Y:S04]  /*2d2d0*/  LDL.LU.64 R202, [R1+0x7a8] ;  /* 0x0007a80001ca7983 */ /* 0x000ee80000300a00 */
[----:B------:R3:W-:Y:S04]  /*2d2e0*/  STL.64 [R1+0x850], R136 ;  /* 0x0008508801007387 */ /* 0x0007e80000100a00 */
[----:B------:R3:W-:Y:S04]  /*2d2f0*/  STL.64 [R1+0x858], R138 ;  /* 0x0008588a01007387 */ /* 0x0007e80000100a00 */
[----:B------:R-:W3:Y:S04]  /*2d300*/  LDL.LU.64 R196, [R1+0x1380] ;  /* 0x0013800001c47983 */ /* 0x000ee80000300a00 */
[----:B------:R-:W3:Y:S04]  /*2d310*/  LDL.LU.64 R198, [R1+0x1388] ;  /* 0x0013880001c67983 */ /* 0x000ee80000300a00 */
[----:B------:R-:W3:Y:S04]  /*2d320*/  LDL.LU.64 R192, [R1+0x1370] ;  /* 0x0013700001c07983 */ /* 0x000ee80000300a00 */
[----:B------:R-:W3:Y:S04]  /*2d330*/  LDL.LU.64 R194, [R1+0x1378] ;  /* 0x0013780001c27983 */ /* 0x000ee80000300a00 */
[----:B--2---:R-:W2:Y:S04]  /*2d340*/  LDL.LU.64 R188, [R1+0x1360] ;  /* 0x0013600001bc7983 */ /* 0x004ea80000300a00 */
[----:B----4-:R-:W2:Y:S04]  /*2d350*/  LDL.LU.64 R190, [R1+0x1368] ;  /* 0x0013680001be7983 */ /* 0x010ea80000300a00 */
[----:B-1----:R-:W4:Y:S04]  /*2d360*/  LDL.LU.64 R184, [R1+0x1350] ;  /* 0x0013500001b87983 */ /* 0x002f280000300a00 */
        /* <DEDUP_REMOVED lines=24> */
[----:B------:R-:W3:Y:S01]  /*2d4f0*/  LDL.LU.64 R138, [R1+0x1298] ;  /* 0x00129800018a7983 */ /* 0x000ee20000300a00 */
[C---:B------:R-:W-:Y:S06]  /*2d500*/  HMMA.1688.F32.TF32 R200, R228.reuse, R76, R200 ;  /* 0x0000004ce4c8723c */ /* 0x040fec00000810c8 */
[C---:B------:R-:W-:Y:S06]  /*2d510*/  HMMA.1688.F32.TF32 R196, R228.reuse, R12, R196 ;  /* 0x0000000ce4c4723c */ /* 0x040fec00000810c4 */
[C---:B------:R-:W-:Y:S06]  /*2d520*/  HMMA.1688.F32.TF32 R192, R228.reuse, R8, R192 ;  /* 0x00000008e4c0723c */ /* 0x040fec00000810c0 */
        /* <DEDUP_REMOVED lines=9> */
[----:B------:R1:W-:Y:S05]  /*2d5c0*/  STL.64 [R1+0x830], R196 ;  /* 0x000830c401007387 */ /* 0x0003ea0000100a00 */
[C---:B---3--:R-:W-:Y:S01]  /*2d5d0*/  HMMA.1688.F32.TF32 R160, R228.reuse, R44, R160 ;  /* 0x0000002ce4a0723c */ /* 0x048fe200000810a0 */
        /* <DEDUP_REMOVED lines=33> */
[----:B-1----:R-:W4:Y:S04]  /*2d7f0*/  LDL.LU.64 R196, [R1+0x11b0] ;  /* 0x0011b00001c47983 */ /* 0x002f280000300a00 */
[----:B------:R1:W-:Y:S04]  /*2d800*/  STL.64 [R1+0x750], R140 ;  /* 0x0007508c01007387 */ /* 0x0003e80000100a00 */
[----:B------:R1:W-:Y:S04]  /*2d810*/  STL.64 [R1+0x758], R142 ;  /* 0x0007588e01007387 */ /* 0x0003e80000100a00 */
[----:B--2---:R-:W2:Y:S04]  /*2d820*/  LDL.LU.64 R198, [R1+0x11b8] ;  /* 0x0011b80001c67983 */ /* 0x004ea80000300a00 */
[----:B------:R1:W-:Y:S04]  /*2d830*/  STL.64 [R1+0x740], R136 ;  /* 0x0007408801007387 */ /* 0x0003e80000100a00 */
[----:B------:R1:W-:Y:S04]  /*2d840*/  STL.64 [R1+0x748], R138 ;  /* 0x0007488a01007387 */ /* 0x0003e80000100a00 */
[----:B---3--:R-:W3:Y:S04]  /*2d850*/  LDL.LU.64 R192, [R1+0xec0] ;  /* 0x000ec00001c07983 */ /* 0x008ee80000300a00 */
[----:B----4-:R-:W3:Y:S04]  /*2d860*/  LDL.LU.64 R194, [R1+0xec8] ;  /* 0x000ec80001c27983 */ /* 0x010ee80000300a00 */
        /* <DEDUP_REMOVED lines=25> */
[----:B------:R-:W4:Y:S04]  /*2da00*/  LDL.LU.64 R142, [R1+0x9d8] ;  /* 0x0009d800018e7983 */ /* 0x000f280000300a00 */
[----:B------:R-:W4:Y:S04]  /*2da10*/  LDL.LU.64 R136, [R1+0x9c0] ;  /* 0x0009c00001887983 */ /* 0x000f280000300a00 */
[----:B------:R-:W4:Y:S01]  /*2da20*/  LDL.LU.64 R138, [R1+0x9c8] ;  /* 0x0009c800018a7983 */ /* 0x000f220000300a00 */
[----:B--2---:R-:W-:Y:S03]  /*2da30*/  HMMA.1688.F32.TF32 R196, R228, R16, R196 ;  /* 0x00000010e4c4723c */ /* 0x004fe600000810c4 */
[----:B------:R-:W-:Y:S04]  /*2da40*/  LDS R228, [R0+UR7+0x11000] ;  /* 0x0110000700e47984 */ /* 0x000fe80008000800 */
[----:B------:R-:W-:Y:S01]  /*2da50*/  LDS R230, [R0+UR7+0x11800] ;  /* 0x0118000700e67984 */ /* 0x000fe20008000800 */
[C---:B---3--:R-:W-:Y:S06]  /*2da60*/  HMMA.1688.F32.TF32 R192, R232.reuse, R132, R192 ;  /* 0x00000084e8c0723c */ /* 0x048fec00000810c0 */
[C---:B----4-:R-:W-:Y:S06]  /*2da70*/  HMMA.1688.F32.TF32 R188, R232.reuse, R128, R188 ;  /* 0x00000080e8bc723c */ /* 0x050fec00000810bc */
[C---:B------:R-:W-:Y:S06]  /*2da80*/  HMMA.1688.F32.TF32 R184, R232.reuse, R124, R184 ;  /* 0x0000007ce8b8723c */ /* 0x040fec00000810b8 */
[C---:B------:R-:W-:Y:S06]  /*2da90*/  HMMA.1688.F32.TF32 R180, R232.reuse, R120, R180 ;  /* 0x00000078e8b4723c */ /* 0x040fec00000810b4 */
[C---:B------:R-:W-:Y:S06]  /*2daa0*/  HMMA.1688.F32.TF32 R176, R232.reuse, R116, R176 ;  /* 0x00000074e8b0723c */ /* 0x040fec00000810b0 */
[C---:B------:R-:W-:Y:S06]  /*2dab0*/  HMMA.1688.F32.TF32 R172, R232.reuse, R112, R172 ;  /* 0x00000070e8ac723c */ /* 0x040fec00000810ac */
[C---:B------:R-:W-:Y:S01]  /*2dac0*/  HMMA.1688.F32.TF32 R168, R232.reuse, R108, R168 ;  /* 0x0000006ce8a8723c */ /* 0x040fe200000810a8 */
        /* <DEDUP_REMOVED lines=39> */
[----:B------:R-:W4:Y:S04]  /*2dd40*/  LDL.LU.64 R202, [R1+0xe78] ;  /* 0x000e780001ca7983 */ /* 0x000f280000300a00 */
[----:B------:R4:W-:Y:S04]  /*2dd50*/  STL.64 [R1+0x9d0], R136 ;  /* 0x0009d08801007387 */ /* 0x0009e80000100a00 */
[----:B------:R4:W-:Y:S04]  /*2dd60*/  STL.64 [R1+0x9d8], R138 ;  /* 0x0009d88a01007387 */ /* 0x0009e80000100a00 */
[----:B-1----:R-:W4:Y:S04]  /*2dd70*/  LDL.LU.64 R196, [R1+0x9b0] ;  /* 0x0009b00001c47983 */ /* 0x002f280000300a00 */
[----:B--2---:R-:W2:Y:S04]  /*2dd80*/  LDL.LU.64 R198, [R1+0x9b8] ;  /* 0x0009b80001c67983 */ /* 0x004ea80000300a00 */
        /* <DEDUP_REMOVED lines=31> */
[C---:B--2---:R-:W-:Y:S06]  /*2df80*/  HMMA.1688.F32.TF32 R200, R232.reuse, R8, R196 ;  /* 0x00000008e8c8723c */ /* 0x044fec00000810c4 */
[C---:B---3--:R-:W-:Y:S06]  /*2df90*/  HMMA.1688.F32.TF32 R196, R232.reuse, R72, R192 ;  /* 0x00000048e8c4723c */ /* 0x048fec00000810c0 */
[C---:B----4-:R-:W-:Y:S06]  /*2dfa0*/  HMMA.1688.F32.TF32 R192, R232.reuse, R68, R188 ;  /* 0x00000044e8c0723c */ /* 0x050fec00000810bc */
[C---:B------:R-:W-:Y:S06]  /*2dfb0*/  HMMA.1688.F32.TF32 R188, R232.reuse, R64, R184 ;  /* 0x00000040e8bc723c */ /* 0x040fec00000810b8 */
        /* <DEDUP_REMOVED lines=37> */
[----:B------:R-:W-:Y:S01]  /*2e210*/  STL.64 [R1+0xa20], R152 ;  /* 0x000a209801007387 */ /* 0x000fe20000100a00 */
[----:B------:R-:W-:Y:S03]  /*2e220*/  HMMA.1688.F32.TF32 R140, R232, R16, R136 ;  /* 0x00000010e88c723c */ /* 0x000fe60000081088 */
[----:B------:R-:W-:Y:S04]  /*2e230*/  STL.64 [R1+0xa28], R154 ;  /* 0x000a289a01007387 */ /* 0x000fe80000100a00 */
[----:B------:R-:W-:Y:S01]  /*2e240*/  STL.64 [R1+0xa30], R148 ;  /* 0x000a309401007387 */ /* 0x000fe20000100a00 */
[----:B------:R-:W-:-:S03]  /*2e250*/  IMAD.MOV.U32 R136, RZ, RZ, R135 ;  /* 0x000000ffff887224 */ /* 0x000fc600078e0087 */
[----:B------:R-:W-:Y:S04]  /*2e260*/  STL.64 [R1+0xa38], R150 ;  /* 0x000a389601007387 */ /* 0x000fe80000100a00 */
[----:B------:R-:W-:Y:S04]  /*2e270*/  STL.64 [R1+0xa50], R144 ;  /* 0x000a509001007387 */ /* 0x000fe80000100a00 */
[----:B------:R-:W-:Y:S04]  /*2e280*/  STL.64 [R1+0xa58], R146 ;  /* 0x000a589201007387 */ /* 0x000fe80000100a00 */
[----:B------:R-:W2:Y:S01]  /*2e290*/  LDL.LU R135, [R1+0x30c8] ;  /* 0x0030c80001877983 */ /* 0x000ea20000300800 */
[----:B------:R-:W-:-:S03]  /*2e2a0*/  IMAD.MOV.U32 R137, RZ, RZ, R134 ;  /* 0x000000ffff897224 */ /* 0x000fc600078e0086 */
[----:B------:R1:W-:Y:S01]  /*2e2b0*/  STL.64 [R1+0xa40], R140 ;  /* 0x000a408c01007387 */ /* 0x0003e20000100a00 */
[----:B------:R-:W-:-:S03]  /*2e2c0*/  IMAD.MOV.U32 R138, RZ, RZ, R118 ;  /* 0x000000ffff8a7224 */ /* 0x000fc600078e0076 */
[----:B------:R3:W-:Y:S01]  /*2e2d0*/  STL.64 [R1+0xa48], R142 ;  /* 0x000a488e01007387 */ /* 0x0007e20000100a00 */
[----:B------:R-:W-:-:S03]  /*2e2e0*/  IMAD.MOV.U32 R139, RZ, RZ, R107 ;  /* 0x000000ffff8b7224 */ /* 0x000fc600078e006b */
[----:B------:R-:W4:Y:S04]  /*2e2f0*/  LDL.LU R134, [R1+0x30c4] ;  /* 0x0030c40001867983 */ /* 0x000f280000300800 */
[----:B------:R-:W4:Y:S01]  /*2e300*/  LDL.LU R118, [R1+0x30c0] ;  /* 0x0030c00001767983 */ /* 0x000f220000300800 */
[----:B-1----:R-:W-:Y:S02]  /*2e310*/  IMAD.MOV.U32 R140, RZ, RZ, R106 ;  /* 0x000000ffff8c7224 */ /* 0x002fe400078e006a */
[----:B------:R-:W-:Y:S01]  /*2e320*/  IMAD.MOV.U32 R141, RZ, RZ, R131 ;  /* 0x000000ffff8d7224 */ /* 0x000fe200078e0083 */
[----:B------:R-:W4:Y:S01]  /*2e330*/  LDL.LU R107, [R1+0x30bc] ;  /* 0x0030bc00016b7983 */ /* 0x000f220000300800 */
[----:B---3--:R-:W-:-:S03]  /*2e340*/  IMAD.MOV.U32 R142, RZ, RZ, R130 ;  /* 0x000000ffff8e7224 */ /* 0x008fc600078e0082 */
[----:B------:R-:W3:Y:S01]  /*2e350*/  LDL.LU R106, [R1+0x30b8] ;  /* 0x0030b800016a7983 */ /* 0x000ee20000300800 */
[----:B------:R-:W-:-:S03]  /*2e360*/  IMAD.MOV.U32 R143, RZ, RZ, R126 ;  /* 0x000000ffff8f7224 */ /* 0x000fc600078e007e */
[----:B------:R-:W4:Y:S04]  /*2e370*/  LDL.LU R131, [R1+0x30b4] ;  /* 0x0030b40001837983 */ /* 0x000f280000300800 */
[----:B------:R-:W4:Y:S04]  /*2e380*/  LDL.LU R130, [R1+0x30b0] ;  /* 0x0030b00001827983 */ /* 0x000f280000300800 */
[----:B------:R-:W4:Y:S04]  /*2e390*/  LDL.LU R126, [R1+0x30ac] ;  /* 0x0030ac00017e7983 */ /* 0x000f280000300800 */
[----:B------:R-:W4:Y:S04]  /*2e3a0*/  LDL.LU R236, [R1+0xe00] ;  /* 0x000e000001ec7983 */ /* 0x000f280000300800 */
[----:B------:R-:W4:Y:S04]  /*2e3b0*/  LDL.LU R237, [R1+0xe04] ;  /* 0x000e040001ed7983 */ /* 0x000f280000300800 */
[----:B------:R-:W4:Y:S04]  /*2e3c0*/  LDL.LU R238, [R1+0xe08] ;  /* 0x000e080001ee7983 */ /* 0x000f280000300800 */
[----:B------:R-:W4:Y:S01]  /*2e3d0*/  LDL.LU R239, [R1+0xe0c] ;  /* 0x000e0c0001ef7983 */ /* 0x000f220000300800 */
[----:B------:R-:W-:Y:S01]  /*2e3e0*/  LOP3.LUT R133, R0, 0x20, RZ, 0x3c, !PT ;  /* 0x0000002000857812 */ /* 0x000fe200078e3cff */
[----:B------:R-:W-:Y:S01]  /*2e3f0*/  IMAD.MOV.U32 R146, RZ, RZ, R102 ;  /* 0x000000ffff927224 */ /* 0x000fe200078e0066 */
[----:B------:R-:W-:Y:S01]  /*2e400*/  MOV R145, R98 ;  /* 0x0000006200917202 */ /* 0x000fe20000000f00 */
[----:B------:R-:W-:Y:S01]  /*2e410*/  IMAD.MOV.U32 R147, RZ, RZ, R103 ;  /* 0x000000ffff937224 */ /* 0x000fe200078e0067 */
[----:B------:R-:W-:Y:S04]  /*2e420*/  LDS R232, [R252+UR7+0x11000] ;  /* 0x01100007fce87984 */ /* 0x000fe80008000800 */
[----:B------:R-:W-:Y:S04]  /*2e430*/  LDS R229, [R133+UR7+0x11000] ;  /* 0x0110000785e57984 */ /* 0x000fe80008000800 */
[----:B------:R-:W1:Y:S04]  /*2e440*/  LDS R231, [R133+UR7+0x11800] ;  /* 0x0118000785e77984 */ /* 0x000e680008000800 */
[----:B------:R-:W-:Y:S04]  /*2e450*/  LDS R234, [R252+UR7+0x11800] ;  /* 0x01180007fcea7984 */ /* 0x000fe80008000800 */
[----:B------:R-:W-:Y:S04]  /*2e460*/  LDS R233, [R2+UR7+0x11000] ;  /* 0x0110000702e97984 */ /* 0x000fe80008000800 */
[----:B------:R-:W1:Y:S01]  /*2e470*/  LDS R235, [R2+UR7+0x11800] ;  /* 0x0118000702eb7984 */ /* 0x000e620008000800 */
[----:B--2---:R-:W-:-:S03]  /*2e480*/  IMAD.MOV.U32 R144, RZ, RZ, R135 ;  /* 0x000000ffff907224 */ /* 0x004fc600078e0087 */
[----:B------:R-:W2:Y:S04]  /*2e490*/  LDL.LU R135, [R1+0x30a8] ;  /* 0x0030a80001877983 */ /* 0x000ea80000300800 */
        /* <DEDUP_REMOVED lines=14> */
[----:B------:R-:W2:Y:S01]  /*2e580*/  LDL.LU R159, [R1+0xe1c] ;  /* 0x000e1c00019f7983 */ /* 0x000ea20000300800 */
[----:B---3--:R-:W-:-:S03]  /*2e590*/  IMAD.MOV.U32 R164, RZ, RZ, R106 ;  /* 0x000000ffffa47224 */ /* 0x008fc600078e006a */
[----:B------:R-:W3:Y:S01]  /*2e5a0*/  LDL.LU R160, [R1+0xe20] ;  /* 0x000e200001a07983 */ /* 0x000ee20000300800 */
[----:B----4-:R-:W-:-:S03]  /*2e5b0*/  IMAD.MOV.U32 R165, RZ, RZ, R107 ;  /* 0x000000ffffa57224 */ /* 0x010fc600078e006b */
[----:B------:R-:W3:Y:S01]  /*2e5c0*/  LDL.LU R161, [R1+0xe24] ;  /* 0x000e240001a17983 */ /* 0x000ee20000300800 */
[----:B------:R-:W-:-:S03]  /*2e5d0*/  IMAD.MOV.U32 R166, RZ, RZ, R118 ;  /* 0x000000ffffa67224 */ /* 0x000fc600078e0076 */
[----:B------:R-:W3:Y:S01]  /*2e5e0*/  LDL.LU R162, [R1+0xe28] ;  /* 0x000e280001a27983 */ /* 0x000ee20000300800 */
[----:B------:R-:W-:-:S03]  /*2e5f0*/  IMAD.MOV.U32 R167, RZ, RZ, R134 ;  /* 0x000000ffffa77224 */ /* 0x000fc600078e0086 */
[----:B------:R-:W3:Y:S04]  /*2e600*/  LDL.LU R163, [R1+0xe2c] ;  /* 0x000e2c0001a37983 */ /* 0x000ee80000300800 */
[----:B------:R-:W4:Y:S04]  /*2e610*/  LDL.LU R106, [R1+0x3098] ;  /* 0x00309800016a7983 */ /* 0x000f280000300800 */
[----:B------:R-:W4:Y:S04]  /*2e620*/  LDL.LU R107, [R1+0x3094] ;  /* 0x00309400016b7983 */ /* 0x000f280000300800 */
[----:B------:R-:W3:Y:S04]  /*2e630*/  LDL.LU R118, [R1+0x3090] ;  /* 0x0030900001767983 */ /* 0x000ee80000300800 */
[----:B------:R-:W1:Y:S01]  /*2e640*/  LDL.LU R134, [R1+0x308c] ;  /* 0x00308c0001867983 */ /* 0x000e620000300800 */
[----:B--2---:R-:W-:-:S03]  /*2e650*/  IMAD.MOV.U32 R248, RZ, RZ, R135 ;  /* 0x000000fffff87224 */ /* 0x004fc600078e0087 */
[----:B------:R-:W1:Y:S01]  /*2e660*/  LDL.LU R135, [R1+0x3088] ;  /* 0x0030880001877983 */ /* 0x000e620000300800 */
[----:B------:R-:W-:Y:S02]  /*2e670*/  IMAD.MOV.U32 R249, RZ, RZ, R126 ;  /* 0x000000fffff97224 */ /* 0x000fe400078e007e */
[----:B------:R-:W-:Y:S01]  /*2e680*/  IMAD.MOV.U32 R250, RZ, RZ, R130 ;  /* 0x000000fffffa7224 */ /* 0x000fe200078e0082 */
[----:B------:R-:W2:Y:S01]  /*2e690*/  LDL.LU R126, [R1+0x3084] ;  /* 0x00308400017e7983 */ /* 0x000ea20000300800 */
[----:B------:R-:W-:-:S03]  /*2e6a0*/  IMAD.MOV.U32 R251, RZ, RZ, R131 ;  /* 0x000000fffffb7224 */ /* 0x000fc600078e0083 */
[----:B------:R-:W4:Y:S04]  /*2e6b0*/  LDL.LU R130, [R1+0x3080] ;  /* 0x0030800001827983 */ /* 0x000f280000300800 */
[----:B------:R-:W4:Y:S01]  /*2e6c0*/  LDL.LU R131, [R1+0x307c] ;  /* 0x00307c0001837983 */ /* 0x000f220000300800 */
[----:B-1----:R-:W-:Y:S07]  /*2e6d0*/  HMMA.1688.F32.TF32 R152, R228, R134, R236 ;  /* 0x00000086e498723c */ /* 0x002fee00000810ec */
[----:B------:R-:W-:-:S02]  /*2e6e0*/  IMAD.MOV.U32 R236, RZ, RZ, R127 ;  /* 0x000000ffffec7224 */ /* 0x000fc400078e007f */
[----:B------:R-:W2:Y:S01]  /*2e6f0*/  LDL.LU R127, [R1+0x3078] ;  /* 0x00307800017f7983 */ /* 0x000ea20000300800 */
[----:B------:R-:W-:Y:S02]  /*2e700*/  IMAD.MOV.U32 R237, RZ, RZ, R119 ;  /* 0x000000ffffed7224 */ /* 0x000fe400078e0077 */
[----:B------:R-:W-:Y:S01]  /*2e710*/  IMAD.MOV.U32 R238, RZ, RZ, R122 ;  /* 0x000000ffffee7224 */ /* 0x000fe200078e007a */
[----:B------:R-:W3:Y:S01]  /*2e720*/  LDL.LU R119, [R1+0x3074] ;  /* 0x0030740001777983 */ /* 0x000ee20000300800 */
[----:B------:R-:W-:-:S03]  /*2e730*/  IMAD.MOV.U32 R239, RZ, RZ, R123 ;  /* 0x000000ffffef7224 */ /* 0x000fc600078e007b */
[----:B------:R-:W3:Y:S04]  /*2e740*/  LDL.LU R122, [R1+0x3070] ;  /* 0x00307000017a7983 */ /* 0x000ee80000300800 */
[----:B------:R-:W3:Y:S03]  /*2e750*/  LDL.LU R123, [R1+0x306c] ;  /* 0x00306c00017b7983 */ /* 0x000ee60000300800 */
[----:B------:R-:W-:Y:S02]  /*2e760*/  IMAD.MOV.U32 R125, RZ, RZ, R152 ;  /* 0x000000ffff7d7224 */ /* 0x000fe400078e0098 */
[----:B------:R-:W-:Y:S02]  /*2e770*/  IMAD.MOV.U32 R124, RZ, RZ, R153 ;  /* 0x000000ffff7c7224 */ /* 0x000fe400078e0099 */
[----:B------:R-:W-:-:S02]  /*2e780*/  IMAD.MOV.U32 R9, RZ, RZ, R154 ;  /* 0x000000ffff097224 */ /* 0x000fc400078e009a */
[----:B------:R-:W-:Y:S02]  /*2e790*/  IMAD.MOV.U32 R8, RZ, RZ, R155 ;  /* 0x000000ffff087224 */ /* 0x000fe400078e009b */
[----:B----4-:R-:W-:Y:S01]  /*2e7a0*/  HMMA.1688.F32.TF32 R152, R228, R130, R148 ;  /* 0x00000082e498723c */ /* 0x010fe20000081094 */
[----:B------:R-:W-:Y:S04]  /*2e7b0*/  STL [R1+0x2c88], R125 ;  /* 0x002c887d01007387 */ /* 0x000fe80000100800 */
[----:B------:R-:W-:Y:S04]  /*2e7c0*/  STL [R1+0x2c84], R124 ;  /* 0x002c847c01007387 */ /* 0x000fe80000100800 */
[----:B------:R-:W-:-:S14]  /*2e7d0*/  STL [R1+0x2c80], R8 ;  /* 0x002c800801007387 */ /* 0x000fdc0000100800 */
[----:B------:R-:W-:Y:S04]  /*2e7e0*/  STL.64 [R1+0xe30], R152 ;  /* 0x000e309801007387 */ /* 0x000fe80000100a00 */
[----:B------:R-:W-:Y:S01]  /*2e7f0*/  STL.64 [R1+0xe38], R154 ;  /* 0x000e389a01007387 */ /* 0x000fe20000100a00 */
[----:B--2---:R-:W-:Y:S07]  /*2e800*/  HMMA.1688.F32.TF32 R148, R228, R126, R240 ;  /* 0x0000007ee494723c */ /* 0x004fee00000810f0 */
[----:B------:R-:W-:-:S02]  /*2e810*/  IMAD.MOV.U32 R240, RZ, RZ, R110 ;  /* 0x000000fffff07224 */ /* 0x000fc400078e006e */
[----:B------:R-:W2:Y:S01]  /*2e820*/  LDL.LU R110, [R1+0x3068] ;  /* 0x00306800016e7983 */ /* 0x000ea20000300800 */
[----:B------:R-:W-:Y:S02]  /*2e830*/  IMAD.MOV.U32 R241, RZ, RZ, R111 ;  /* 0x000000fffff17224 */ /* 0x000fe400078e006f */
[----:B------:R-:W-:Y:S02]  /*2e840*/  IMAD.MOV.U32 R242, RZ, RZ, R114 ;  /* 0x000000fffff27224 */ /* 0x000fe400078e0072 */
[----:B------:R-:W-:-:S09]  /*2e850*/  IMAD.MOV.U32 R243, RZ, RZ, R115 ;  /* 0x000000fffff37224 */ /* 0x000fd200078e0073 */
[----:B------:R-:W-:Y:S04]  /*2e860*/  STL.64 [R1+0xe40], R148 ;  /* 0x000e409401007387 */ /* 0x000fe80000100a00 */
[----:B------:R3:W-:Y:S04]  /*2e870*/  STL.64 [R1+0xe48], R150 ;  /* 0x000e489601007387 */ /* 0x0007e80000100a00 */
[----:B------:R-:W2:Y:S04]  /*2e880*/  LDL.LU R111, [R1+0x3064] ;  /* 0x00306400016f7983 */ /* 0x000ea80000300800 */
[----:B------:R-:W4:Y:S04]  /*2e890*/  LDL.LU R114, [R1+0x3060] ;  /* 0x0030600001727983 */ /* 0x000f280000300800 */
[----:B------:R-:W4:Y:S01]  /*2e8a0*/  LDL.LU R115, [R1+0x305c] ;  /* 0x00305c0001737983 */ /* 0x000f220000300800 */
[C---:B---3--:R-:W-:Y:S06]  /*2e8b0*/  HMMA.1688.F32.TF32 R148, R228.reuse, R118, R156 ;  /* 0x00000076e494723c */ /* 0x048fec000008109c */
[----:B------:R-:W-:-:S15]  /*2e8c0*/  HMMA.1688.F32.TF32 R152, R228, R122, R160 ;  /* 0x0000007ae498723c */ /* 0x000fde00000810a0 */
[----:B------:R-:W-:-:S03]  /*2e8d0*/  NOP ;  /* 0x0000000000007918 */ /* 0x000fc60000000000 */
[----:B------:R-:W-:Y:S02]  /*2e8e0*/  IMAD.MOV.U32 R120, RZ, RZ, R150 ;  /* 0x000000ffff787224 */ /* 0x000fe400078e0096 */
[----:B------:R-:W-:Y:S02]  /*2e8f0*/  IMAD.MOV.U32 R121, RZ, RZ, R149 ;  /* 0x000000ffff797224 */ /* 0x000fe400078e0095 */
[----:B------:R-:W-:Y:S01]  /*2e900*/  IMAD.MOV.U32 R117, RZ, RZ, R151 ;  /* 0x000000ffff757224 */ /* 0x000fe200078e0097 */
[----:B------:R-:W-:Y:S04]  /*2e910*/  STL.64 [R1+0xe20], R152 ;  /* 0x000e209801007387 */ /* 0x000fe80000100a00 */
[----:B------:R-:W-:Y:S04]  /*2e920*/  STL.64 [R1+0xe28], R154 ;  /* 0x000e289a01007387 */ /* 0x000fe80000100a00 */
[----:B------:R4:W-:Y:S04]  /*2e930*/  STL [R1+0xee0], R148 ;  /* 0x000ee09401007387 */ /* 0x0009e80000100800 */
[----:B------:R-:W-:Y:S04]  /*2e940*/  STL [R1+0x2bf0], R120 ;  /* 0x002bf07801007387 */ /* 0x000fe80000100800 */
[----:B------:R-:W-:Y:S04]  /*2e950*/  STL [R1+0x2bec], R121 ;  /* 0x002bec7901007387 */ /* 0x000fe80000100800 */
[----:B------:R-:W-:Y:S01]  /*2e960*/  STL [R1+0x2be8], R117 ;  /* 0x002be87501007387 */ /* 0x000fe20000100800 */
[----:B----4-:R-:W-:Y:S07]  /*2e970*/  HMMA.1688.F32.TF32 R148, R228, R114, R248 ;  /* 0x00000072e494723c */ /* 0x010fee00000810f8 */
[----:B------:R-:W-:-:S02]  /*2e980*/  IMAD.MOV.U32 R248, RZ, RZ, R99 ;  /* 0x000000fffff87224 */ /* 0x000fc400078e0063 */
[----:B------:R-:W3:Y:S01]  /*2e990*/  LDL.LU R99, [R1+0x3058] ;  /* 0x0030580001637983 */ /* 0x000ee20000300800 */
[----:B--2---:R-:W-:Y:S01]  /*2e9a0*/  HMMA.1688.F32.TF32 R152, R228, R110, R164 ;  /* 0x0000006ee498723c */ /* 0x004fe200000810a4 */
[----:B------:R-:W-:Y:S02]  /*2e9b0*/  IMAD.MOV.U32 R250, RZ, RZ, R94 ;  /* 0x000000fffffa7224 */ /* 0x000fe400078e005e */
[----:B------:R-:W-:-:S10]  /*2e9c0*/  IMAD.MOV.U32 R251, RZ, RZ, R95 ;  /* 0x000000fffffb7224 */ /* 0x000fd400078e005f */
[----:B------:R-:W-:Y:S04]  /*2e9d0*/  STL.64 [R1+0xef0], R148 ;  /* 0x000ef09401007387 */ /* 0x000fe80000100a00 */
[----:B------:R1:W-:Y:S04]  /*2e9e0*/  STL.64 [R1+0xef8], R150 ;  /* 0x000ef89601007387 */ /* 0x0003e80000100a00 */
[----:B------:R-:W2:Y:S04]  /*2e9f0*/  LDL.LU R249, [R1+0xd84] ;  /* 0x000d840001f97983 */ /* 0x000ea80000300800 */
[----:B------:R-:W4:Y:S01]  /*2ea00*/  LDL.LU R94, [R1+0x3054] ;  /* 0x00305400015e7983 */ /* 0x000f220000300800 */
[C---:B-1----:R-:W-:Y:S03]  /*2ea10*/  HMMA.1688.F32.TF32 R148, R228.reuse, R106, R144 ;  /* 0x0000006ae494723c */ /* 0x042fe60000081090 */
[----:B------:R-:W4:Y:S03]  /*2ea20*/  LDL.LU R95, [R1+0x3050] ;  /* 0x00305000015f7983 */ /* 0x000f260000300800 */
[----:B------:R-:W-:Y:S01]  /*2ea30*/  HMMA.1688.F32.TF32 R144, R228, R102, R140 ;  /* 0x00000066e490723c */ /* 0x000fe2000008108c */
[----:B------:R-:W-:Y:S04]  /*2ea40*/  STL.64 [R1+0xf10], R152 ;  /* 0x000f109801007387 */ /* 0x000fe80000100a00 */
[----:B------:R-:W-:-:S12]  /*2ea50*/  STL.64 [R1+0xf18], R154 ;  /* 0x000f189a01007387 */ /* 0x000fd80000100a00 */
[----:B------:R-:W-:Y:S04]  /*2ea60*/  STL.64 [R1+0x1060], R148 ;  /* 0x0010609401007387 */ /* 0x000fe80000100a00 */
[----:B------:R-:W-:Y:S01]  /*2ea70*/  STL.64 [R1+0x1068], R150 ;  /* 0x0010689601007387 */ /* 0x000fe20000100a00 */
[----:B---3--:R-:W-:Y:S03]  /*2ea80*/  HMMA.1688.F32.TF32 R140, R228, R98, R136 ;  /* 0x00000062e48c723c */ /* 0x008fe60000081088 */
[----:B------:R-:W3:Y:S04]  /*2ea90*/  LDL.LU R136, [R1+0xd70] ;  /* 0x000d700001887983 */ /* 0x000ee80000300800 */
[----:B------:R-:W-:Y:S04]  /*2eaa0*/  STL.64 [R1+0x11c0], R144 ;  /* 0x0011c09001007387 */ /* 0x000fe80000100a00 */
[----:B------:R-:W-:Y:S01]  /*2eab0*/  STL.64 [R1+0x11c8], R146 ;  /* 0x0011c89201007387 */ /* 0x000fe20000100a00 */
[----:B------:R-:W-:Y:S01]  /*2eac0*/  MOV R138, R90 ;  /* 0x0000005a008a7202 */ /* 0x000fe20000000f00 */
[----:B------:R-:W-:-:S10]  /*2ead0*/  IMAD.MOV.U32 R139, RZ, RZ, R91 ;  /* 0x000000ffff8b7224 */ /* 0x000fd400078e005b */
[----:B------:R-:W-:Y:S04]  /*2eae0*/  STL.64 [R1+0x11d0], R140 ;  /* 0x0011d08c01007387 */ /* 0x000fe80000100a00 */
[----:B------:R4:W-:Y:S04]  /*2eaf0*/  STL.64 [R1+0x11d8], R142 ;  /* 0x0011d88e01007387 */ /* 0x0009e80000100a00 */
[----:B------:R-:W3:Y:S04]  /*2eb00*/  LDL.LU R137, [R1+0xd74] ;  /* 0x000d740001897983 */ /* 0x000ee80000300800 */
[----:B------:R-:W2:Y:S04]  /*2eb10*/  LDL.LU R90, [R1+0x304c] ;  /* 0x00304c00015a7983 */ /* 0x000ea80000300800 */
[----:B------:R-:W2:Y:S01]  /*2eb20*/  LDL.LU R91, [R1+0x3048] ;  /* 0x00304800015b7983 */ /* 0x000ea20000300800 */
[----:B----4-:R-:W-:Y:S07]  /*2eb30*/  HMMA.1688.F32.TF32 R140, R228, R94, R236 ;  /* 0x0000005ee48c723c */ /* 0x010fee00000810ec */
[----:B------:R-:W-:-:S02]  /*2eb40*/  IMAD.MOV.U32 R236, RZ, RZ, R14 ;  /* 0x000000ffffec7224 */ /* 0x000fc400078e000e */
[----:B------:R-:W-:Y:S02]  /*2eb50*/  IMAD.MOV.U32 R237, RZ, RZ, R15 ;  /* 0x000000ffffed7224 */ /* 0x000fe400078e000f */
[----:B------:R-:W-:Y:S02]  /*2eb60*/  IMAD.MOV.U32 R238, RZ, RZ, R78 ;  /* 0x000000ffffee7224 */ /* 0x000fe400078e004e */
[----:B------:R-:W-:-:S10]  /*2eb70*/  IMAD.MOV.U32 R239, RZ, RZ, R86 ;  /* 0x000000ffffef7224 */ /* 0x000fd400078e0056 */
[----:B------:R2:W-:Y:S01]  /*2eb80*/  STL.64 [R1+0x11e8], R142 ;  /* 0x0011e88e01007387 */ /* 0x0005e20000100a00 */
[----:B------:R-:W-:Y:S02]  /*2eb90*/  IMAD.MOV.U32 R65, RZ, RZ, R141 ;  /* 0x000000ffff417224 */ /* 0x000fe400078e008d */
[----:B------:R-:W-:Y:S01]  /*2eba0*/  IMAD.MOV.U32 R64, RZ, RZ, R140 ;  /* 0x000000ffff407224 */ /* 0x000fe200078e008c */
[----:B------:R-:W4:Y:S04]  /*2ebb0*/  LDL.LU R14, [R1+0x3044] ;  /* 0x00304400010e7983 */ /* 0x000f280000300800 */
[----:B------:R-:W4:Y:S04]  /*2ebc0*/  LDL.LU R15, [R1+0x3040] ;  /* 0x00304000010f7983 */ /* 0x000f280000300800 */
[----:B------:R-:W4:Y:S04]  /*2ebd0*/  LDL.LU R78, [R1+0x303c] ;  /* 0x00303c00014e7983 */ /* 0x000f280000300800 */
[----:B------:R-:W4:Y:S04]  /*2ebe0*/  LDL.LU R86, [R1+0x3038] ;  /* 0x0030380001567983 */ /* 0x000f280000300800 */
[----:B------:R-:W-:Y:S04]  /*2ebf0*/  STL [R1+0x2b6c], R65 ;  /* 0x002b6c4101007387 */ /* 0x000fe80000100800 */
[----:B------:R-:W-:Y:S01]  /*2ec00*/  STL [R1+0x2b68], R64 ;  /* 0x002b684001007387 */ /* 0x000fe20000100800 */
[----:B--2---:R-:W-:Y:S07]  /*2ec10*/  HMMA.1688.F32.TF32 R140, R228, R90, R240 ;  /* 0x0000005ae48c723c */ /* 0x004fee00000810f0 */
[----:B------:R-:W-:-:S02]  /*2ec20*/  IMAD.MOV.U32 R240, RZ, RZ, R87 ;  /* 0x000000fffff07224 */ /* 0x000fc400078e0057 */
[----:B------:R-:W4:Y:S01]  /*2ec30*/  LDL.LU R87, [R1+0x3034] ;  /* 0x0030340001577983 */ /* 0x000f220000300800 */
[----:B------:R-:W-:Y:S02]  /*2ec40*/  IMAD.MOV.U32 R241, RZ, RZ, R79 ;  /* 0x000000fffff17224 */ /* 0x000fe400078e004f */
[----:B------:R-:W-:Y:S01]  /*2ec50*/  IMAD.MOV.U32 R242, RZ, RZ, R82 ;  /* 0x000000fffff27224 */ /* 0x000fe200078e0052 */
[----:B------:R-:W2:Y:S01]  /*2ec60*/  LDL.LU R79, [R1+0x3030] ;  /* 0x00303000014f7983 */ /* 0x000ea20000300800 */
[----:B------:R-:W-:-:S03]  /*2ec70*/  IMAD.MOV.U32 R243, RZ, RZ, R83 ;  /* 0x000000fffff37224 */ /* 0x000fc600078e0053 */
[----:B------:R-:W3:Y:S04]  /*2ec80*/  LDL.LU R82, [R1+0x302c] ;  /* 0x00302c0001527983 */ /* 0x000ee80000300800 */
[----:B------:R-:W3:Y:S03]  /*2ec90*/  LDL.LU R83, [R1+0x3028] ;  /* 0x0030280001537983 */ /* 0x000ee60000300800 */
[----:B------:R-:W-:Y:S02]  /*2eca0*/  IMAD.MOV.U32 R17, RZ, RZ, R140 ;  /* 0x000000ffff117224 */ /* 0x000fe400078e008c */
[----:B------:R-:W-:Y:S02]  /*2ecb0*/  IMAD.MOV.U32 R16, RZ, RZ, R141 ;  /* 0x000000ffff107224 */ /* 0x000fe400078e008d */
[----:B------:R-:W-:-:S02]  /*2ecc0*/  IMAD.MOV.U32 R13, RZ, RZ, R142 ;  /* 0x000000ffff0d7224 */ /* 0x000fc400078e008e */
[----:B------:R-:W-:-:S05]  /*2ecd0*/  IMAD.MOV.U32 R12, RZ, RZ, R143 ;  /* 0x000000ffff0c7224 */ /* 0x000fca00078e008f */
[----:B------:R-:W-:Y:S04]  /*2ece0*/  STL [R1+0x2af4], R12 ;  /* 0x002af40c01007387 */ /* 0x000fe80000100800 */
[----:B------:R-:W-:Y:S04]  /*2ecf0*/  STL [R1+0x2af0], R13 ;  /* 0x002af00d01007387 */ /* 0x000fe80000100800 */
[----:B------:R-:W-:Y:S04]  /*2ed00*/  STL [R1+0x2aec], R16 ;  /* 0x002aec1001007387 */ /* 0x000fe80000100800 */
[----:B------:R-:W-:Y:S01]  /*2ed10*/  STL [R1+0x2ae8], R17 ;  /* 0x002ae81101007387 */ /* 0x000fe20000100800 */
        /* <DEDUP_REMOVED lines=8> */
[C---:B---3--:R-:W-:Y:S06]  /*2eda0*/  HMMA.1688.F32.TF32 R136, R228.reuse, R82, R136 ;  /* 0x00000052e488723c */ /* 0x048fec0000081088 */
[----:B----4-:R-:W-:-:S15]  /*2edb0*/  HMMA.1688.F32.TF32 R140, R228, R86, R248 ;  /* 0x00000056e48c723c */ /* 0x010fde00000810f8 */
[----:B------:R-:W-:-:S03]  /*2edc0*/  NOP ;  /* 0x0000000000007918 */ /* 0x000fc60000000000 */
[----:B------:R-:W-:Y:S02]  /*2edd0*/  IMAD.MOV.U32 R33, RZ, RZ, R136 ;  /* 0x000000ffff217224 */ /* 0x000fe400078e0088 */
[----:B------:R-:W-:Y:S02]  /*2ede0*/  IMAD.MOV.U32 R32, RZ, RZ, R137 ;  /* 0x000000ffff207224 */ /* 0x000fe400078e0089 */
[----:B------:R-:W-:Y:S02]  /*2edf0*/  IMAD.MOV.U32 R29, RZ, RZ, R138 ;  /* 0x000000ffff1d7224 */ /* 0x000fe400078e008a */
[----:B------:R-:W-:Y:S02]  /*2ee00*/  IMAD.MOV.U32 R28, RZ, RZ, R139 ;  /* 0x000000ffff1c7224 */ /* 0x000fe400078e008b */
[----:B--2---:R-:W-:Y:S01]  /*2ee10*/  HMMA.1688.F32.TF32 R136, R228, R78, R236 ;  /* 0x0000004ee488723c */ /* 0x004fe200000810ec */
[----:B------:R-:W-:Y:S02]  /*2ee20*/  IMAD.MOV.U32 R20, RZ, RZ, R143 ;  /* 0x000000ffff147224 */ /* 0x000fe400078e008f */
[----:B------:R-:W-:-:S02]  /*2ee30*/  IMAD.MOV.U32 R21, RZ, RZ, R142 ;  /* 0x000000ffff157224 */ /* 0x000fc400078e008e */
[----:B------:R-:W-:Y:S02]  /*2ee40*/  IMAD.MOV.U32 R24, RZ, RZ, R141 ;  /* 0x000000ffff187224 */ /* 0x000fe400078e008d */
[----:B------:R-:W-:Y:S01]  /*2ee50*/  IMAD.MOV.U32 R25, RZ, RZ, R140 ;  /* 0x000000ffff197224 */ /* 0x000fe200078e008c */
[----:B------:R-:W-:Y:S04]  /*2ee60*/  STL [R1+0x2b04], R20 ;  /* 0x002b041401007387 */ /* 0x000fe80000100800 */
[----:B------:R-:W-:-:S12]  /*2ee70*/  STL [R1+0x2b00], R21 ;  /* 0x002b001501007387 */ /* 0x000fd80000100800 */
[----:B------:R-:W-:Y:S02]  /*2ee80*/  IMAD.MOV.U32 R41, RZ, RZ, R136 ;  /* 0x000000ffff297224 */ /* 0x000fe400078e0088 */
[----:B------:R-:W-:Y:S02]  /*2ee90*/  IMAD.MOV.U32 R40, RZ, RZ, R137 ;  /* 0x000000ffff287224 */ /* 0x000fe400078e0089 */
[----:B------:R-:W-:Y:S02]  /*2eea0*/  IMAD.MOV.U32 R37, RZ, RZ, R138 ;  /* 0x000000ffff257224 */ /* 0x000fe400078e008a */
[----:B------:R-:W-:Y:S02]  /*2eeb0*/  IMAD.MOV.U32 R36, RZ, RZ, R139 ;  /* 0x000000ffff247224 */ /* 0x000fe400078e008b */
[----:B------:R-:W-:Y:S01]  /*2eec0*/  HMMA.1688.F32.TF32 R136, R228, R14, R240 ;  /* 0x0000000ee488723c */ /* 0x000fe200000810f0 */
[----:B------:R-:W-:Y:S04]  /*2eed0*/  STL [R1+0x2afc], R24 ;  /* 0x002afc1801007387 */ /* 0x000fe80000100800 */
[----:B------:R-:W-:Y:S04]  /*2eee0*/  STL [R1+0x2af8], R25 ;  /* 0x002af81901007387 */ /* 0x000fe80000100800 */
[----:B------:R-:W-:Y:S04]  /*2eef0*/  STL [R1+0x2b14], R28 ;  /* 0x002b141c01007387 */ /* 0x000fe80000100800 */
[----:B------:R-:W-:Y:S04]  /*2ef00*/  STL [R1+0x2b10], R29 ;  /* 0x002b101d01007387 */ /* 0x000fe80000100800 */
[----:B------:R-:W-:Y:S04]  /*2ef10*/  STL [R1+0x2b0c], R32 ;  /* 0x002b0c2001007387 */ /* 0x000fe80000100800 */
[----:B------:R-:W-:Y:S01]  /*2ef20*/  STL [R1+0x2b08], R33 ;  /* 0x002b082101007387 */ /* 0x000fe20000100800 */
[----:B------:R-:W-:-:S03]  /*2ef30*/  IMAD.MOV.U32 R248, RZ, RZ, R34 ;  /* 0x000000fffff87224 */ /* 0x000fc600078e0022 */
[----:B------:R-:W-:Y:S04]  /*2ef40*/  STL [R1+0x2b24], R36 ;  /* 0x002b242401007387 */ /* 0x000fe80000100800 */
[----:B------:R-:W-:Y:S04]  /*2ef50*/  STL [R1+0x2b20], R37 ;  /* 0x002b202501007387 */ /* 0x000fe80000100800 */
[----:B------:R-:W-:Y:S01]  /*2ef60*/  STL [R1+0x2b1c], R40 ;  /* 0x002b1c2801007387 */ /* 0x000fe20000100800 */
[----:B------:R-:W-:-:S03]  /*2ef70*/  MOV R249, R42 ;  /* 0x0000002a00f97202 */ /* 0x000fc60000000f00 */
[----:B------:R-:W-:Y:S01]  /*2ef80*/  STL [R1+0x2b18], R41 ;  /* 0x002b182901007387 */ /* 0x000fe20000100800 */
[----:B------:R-:W-:-:S03]  /*2ef90*/  IMAD.MOV.U32 R250, RZ, RZ, R46 ;  /* 0x000000fffffa7224 */ /* 0x000fc600078e002e */
[----:B------:R-:W2:Y:S01]  /*2efa0*/  LDL.LU R34, [R1+0x3024] ;  /* 0x0030240001227983 */ /* 0x000ea20000300800 */
[----:B------:R-:W-:-:S03]  /*2efb0*/  IMAD.MOV.U32 R251, RZ, RZ, R47 ;  /* 0x000000fffffb7224 */ /* 0x000fc600078e002f */
[----:B------:R1:W-:Y:S04]  /*2efc0*/  STL.64 [R1+0x1590], R136 ;  /* 0x0015908801007387 */ /* 0x0003e80000100a00 */
[----:B------:R3:W-:Y:S04]  /*2efd0*/  STL.64 [R1+0x1598], R138 ;  /* 0x0015988a01007387 */ /* 0x0007e80000100a00 */
[----:B------:R-:W4:Y:S04]  /*2efe0*/  LDL.LU R42, [R1+0x3020] ;  /* 0x00302000012a7983 */ /* 0x000f280000300800 */
[----:B------:R-:W3:Y:S04]  /*2eff0*/  LDL.LU R46, [R1+0x301c] ;  /* 0x00301c00012e7983 */ /* 0x000ee80000300800 */
        /* <DEDUP_REMOVED lines=8> */
[----:B------:R-:W3:Y:S01]  /*2f080*/  LDL.LU R26, [R1+0x2ff8] ;  /* 0x002ff800011a7983 */ /* 0x000ee20000300800 */
[----:B--2---:R-:W-:-:S02]  /*2f090*/  IMAD.MOV.U32 R163, RZ, RZ, R34 ;  /* 0x000000ffffa37224 */ /* 0x004fc400078e0022 */
[----:B----4-:R-:W-:Y:S02]  /*2f0a0*/  IMAD.MOV.U32 R162, RZ, RZ, R42 ;  /* 0x000000ffffa27224 */ /* 0x010fe400078e002a */
[----:B---3--:R-:W-:Y:S02]  /*2f0b0*/  IMAD.MOV.U32 R161, RZ, RZ, R46 ;  /* 0x000000ffffa17224 */ /* 0x008fe400078e002e */
[----:B------:R-:W-:Y:S02]  /*2f0c0*/  IMAD.MOV.U32 R160, RZ, RZ, R47 ;  /* 0x000000ffffa07224 */ /* 0x000fe400078e002f */
[----:B------:R-:W2:Y:S04]  /*2f0d0*/  LDL.LU R47, [R1+0x2ff4] ;  /* 0x002ff400012f7983 */ /* 0x000ea80000300800 */
[----:B------:R-:W3:Y:S04]  /*2f0e0*/  LDL.LU R46, [R1+0x2ff0] ;  /* 0x002ff000012e7983 */ /* 0x000ee80000300800 */
[----:B------:R-:W4:Y:S01]  /*2f0f0*/  LDL.LU R42, [R1+0x2fec] ;  /* 0x002fec00012a7983 */ /* 0x000f220000300800 */
[----:B------:R-:W-:-:S02]  /*2f100*/  IMAD.MOV.U32 R150, RZ, RZ, R23 ;  /* 0x000000ffff967224 */ /* 0x000fc400078e0017 */
[----:B------:R-:W-:Y:S01]  /*2f110*/  IMAD.MOV.U32 R149, RZ, RZ, R19 ;  /* 0x000000ffff957224 */ /* 0x000fe200078e0013 */
[----:B------:R-:W2:Y:S01]  /*2f120*/  LDL.LU R34, [R1+0x2fe8] ;  /* 0x002fe80001227983 */ /* 0x000ea20000300800 */
[----:B------:R-:W-:-:S03]  /*2f130*/  IMAD.MOV.U32 R148, RZ, RZ, R18 ;  /* 0x000000ffff947224 */ /* 0x000fc600078e0012 */
[----:B------:R-:W3:Y:S01]  /*2f140*/  LDL.LU R18, [R1+0x2fe4] ;  /* 0x002fe40001127983 */ /* 0x000ee20000300800 */
[----:B------:R-:W-:-:S03]  /*2f150*/  IMAD.MOV.U32 R151, RZ, RZ, R22 ;  /* 0x000000ffff977224 */ /* 0x000fc600078e0016 */
[----:B------:R-:W4:Y:S04]  /*2f160*/  LDL.LU R19, [R1+0x2fe0] ;  /* 0x002fe00001137983 */ /* 0x000f280000300800 */
[----:B------:R-:W2:Y:S01]  /*2f170*/  LDL.LU R23, [R1+0x2fdc] ;  /* 0x002fdc0001177983 */ /* 0x000ea20000300800 */
[----:B------:R-:W-:Y:S02]  /*2f180*/  IMAD.MOV.U32 R154, RZ, RZ, R31 ;  /* 0x000000ffff9a7224 */ /* 0x000fe400078e001f */
[----:B------:R-:W-:Y:S01]  /*2f190*/  IMAD.MOV.U32 R153, RZ, RZ, R27 ;  /* 0x000000ffff997224 */ /* 0x000fe200078e001b */
[----:B------:R-:W2:Y:S01]  /*2f1a0*/  LDL.LU R22, [R1+0x2fd8] ;  /* 0x002fd80001167983 */ /* 0x000ea20000300800 */
[----:B------:R-:W-:-:S03]  /*2f1b0*/  IMAD.MOV.U32 R152, RZ, RZ, R26 ;  /* 0x000000ffff987224 */ /* 0x000fc600078e001a */
[----:B------:R-:W2:Y:S01]  /*2f1c0*/  LDL.LU R26, [R1+0x2fd4] ;  /* 0x002fd400011a7983 */ /* 0x000ea20000300800 */
[----:B------:R-:W-:-:S03]  /*2f1d0*/  IMAD.MOV.U32 R155, RZ, RZ, R30 ;  /* 0x000000ffff9b7224 */ /* 0x000fc600078e001e */
[----:B------:R-:W2:Y:S04]  /*2f1e0*/  LDL.LU R27, [R1+0x2fd0] ;  /* 0x002fd000011b7983 */ /* 0x000ea80000300800 */
[----:B------:R-:W2:Y:S04]  /*2f1f0*/  LDL.LU R31, [R1+0x2fcc] ;  /* 0x002fcc00011f7983 */ /* 0x000ea80000300800 */
[----:B------:R-:W2:Y:S01]  /*2f200*/  LDL.LU R30, [R1+0x2fc8] ;  /* 0x002fc800011e7983 */ /* 0x000ea20000300800 */
[----:B---3--:R-:W-:Y:S02]  /*2f210*/  IMAD.MOV.U32 R175, RZ, RZ, R18 ;  /* 0x000000ffffaf7224 */ /* 0x008fe400078e0012 */
[----:B----4-:R-:W-:-:S02]  /*2f220*/  IMAD.MOV.U32 R174, RZ, RZ, R19 ;  /* 0x000000ffffae7224 */ /* 0x010fc400078e0013 */
[----:B--2---:R-:W-:Y:S02]  /*2f230*/  IMAD.MOV.U32 R172, RZ, RZ, R23 ;  /* 0x000000ffffac7224 */ /* 0x004fe400078e0017 */
[----:B------:R-:W2:Y:S01]  /*2f240*/  LDL.LU R23, [R1+0x2fc4] ;  /* 0x002fc40001177983 */ /* 0x000ea20000300800 */
[----:B------:R-:W-:-:S03]  /*2f250*/  IMAD.MOV.U32 R173, RZ, RZ, R22 ;  /* 0x000000ffffad7224 */ /* 0x000fc600078e0016 */
[----:B------:R-:W3:Y:S04]  /*2f260*/  LDL.LU R22, [R1+0x2fc0] ;  /* 0x002fc00001167983 */ /* 0x000ee80000300800 */
[----:B------:R-:W4:Y:S01]  /*2f270*/  LDL.LU R19, [R1+0x2fbc] ;  /* 0x002fbc0001137983 */ /* 0x000f220000300800 */
[----:B------:R-:W-:Y:S01]  /*2f280*/  IMAD.MOV.U32 R179, RZ, RZ, R26 ;  /* 0x000000ffffb37224 */ /* 0x000fe200078e001a */
[----:B------:R-:W-:Y:S02]  /*2f290*/  MOV R178, R27 ;  /* 0x0000001b00b27202 */ /* 0x000fe40000000f00 */
[----:B------:R-:W4:Y:S01]  /*2f2a0*/  LDL.LU R18, [R1+0x2fb8] ;  /* 0x002fb80001127983 */ /* 0x000f220000300800 */
[----:B------:R-:W-:-:S03]  /*2f2b0*/  IMAD.MOV.U32 R176, RZ, RZ, R31 ;  /* 0x000000ffffb07224 */ /* 0x000fc600078e001f */
[----:B------:R-:W4:Y:S01]  /*2f2c0*/  LDL.LU R31, [R1+0x2fb4] ;  /* 0x002fb400011f7983 */ /* 0x000f220000300800 */
[----:B------:R-:W-:-:S03]  /*2f2d0*/  IMAD.MOV.U32 R177, RZ, RZ, R30 ;  /* 0x000000ffffb17224 */ /* 0x000fc600078e001e */
        /* <DEDUP_REMOVED lines=35> */
[----:B------:R-:W-:Y:S02]  /*2f510*/  IMAD.MOV.U32 R140, RZ, RZ, R66 ;  /* 0x000000ffff8c7224 */ /* 0x000fe400078e0042 */
[----:B------:R-:W-:Y:S02]  /*2f520*/  IMAD.MOV.U32 R141, RZ, RZ, R10 ;  /* 0x000000ffff8d7224 */ /* 0x000fe400078e000a */
[----:B------:R-:W-:Y:S02]  /*2f530*/  IMAD.MOV.U32 R142, RZ, RZ, R11 ;  /* 0x000000ffff8e7224 */ /* 0x000fe400078e000b */
[----:B--2---:R-:W-:Y:S02]  /*2f540*/  IMAD.MOV.U32 R183, RZ, RZ, R23 ;  /* 0x000000ffffb77224 */ /* 0x004fe400078e0017 */
[----:B---3--:R-:W-:-:S02]  /*2f550*/  IMAD.MOV.U32 R182, RZ, RZ, R22 ;  /* 0x000000ffffb67224 */ /* 0x008fc400078e0016 */
[----:B----4-:R-:W-:Y:S02]  /*2f560*/  IMAD.MOV.U32 R181, RZ, RZ, R19 ;  /* 0x000000ffffb57224 */ /* 0x010fe400078e0013 */
[----:B------:R-:W-:Y:S02]  /*2f570*/  IMAD.MOV.U32 R180, RZ, RZ, R18 ;  /* 0x000000ffffb47224 */ /* 0x000fe400078e0012 */
[----:B------:R-:W2:Y:S04]  /*2f580*/  LDL.LU R18, [R1+0x2fa4] ;  /* 0x002fa40001127983 */ /* 0x000ea80000300800 */
[----:B------:R-:W2:Y:S04]  /*2f590*/  LDL.LU R19, [R1+0x2fa0] ;  /* 0x002fa00001137983 */ /* 0x000ea80000300800 */
[----:B------:R-:W3:Y:S01]  /*2f5a0*/  LDL.LU R22, [R1+0x2f9c] ;  /* 0x002f9c0001167983 */ /* 0x000ee20000300800 */
[----:B------:R-:W-:-:S02]  /*2f5b0*/  IMAD.MOV.U32 R186, RZ, RZ, R30 ;  /* 0x000000ffffba7224 */ /* 0x000fc400078e001e */
[----:B------:R-:W-:Y:S01]  /*2f5c0*/  IMAD.MOV.U32 R185, RZ, RZ, R27 ;  /* 0x000000ffffb97224 */ /* 0x000fe200078e001b */
[----:B------:R-:W3:Y:S01]  /*2f5d0*/  LDL.LU R23, [R1+0x2f98] ;  /* 0x002f980001177983 */ /* 0x000ee20000300800 */
[----:B------:R-:W-:-:S03]  /*2f5e0*/  IMAD.MOV.U32 R184, RZ, RZ, R26 ;  /* 0x000000ffffb87224 */ /* 0x000fc600078e001a */
[----:B------:R-:W4:Y:S01]  /*2f5f0*/  LDL.LU R26, [R1+0x2f94] ;  /* 0x002f9400011a7983 */ /* 0x000f220000300800 */
[----:B------:R-:W-:-:S03]  /*2f600*/  IMAD.MOV.U32 R187, RZ, RZ, R31 ;  /* 0x000000ffffbb7224 */ /* 0x000fc600078e001f */
[----:B------:R-:W4:Y:S04]  /*2f610*/  LDL.LU R27, [R1+0x2f90] ;  /* 0x002f9000011b7983 */ /* 0x000f280000300800 */
[----:B------:R-:W2:Y:S04]  /*2f620*/  LDL.LU R30, [R1+0x2f8c] ;  /* 0x002f8c00011e7983 */ /* 0x000ea80000300800 */
[----:B------:R-:W2:Y:S04]  /*2f630*/  LDL.LU R31, [R1+0x2f88] ;  /* 0x002f8800011f7983 */ /* 0x000ea80000300800 */
[----:B------:R-:W3:Y:S04]  /*2f640*/  LDL.LU R34, [R1+0x2f84] ;  /* 0x002f840001227983 */ /* 0x000ee80000300800 */
[----:B------:R-:W3:Y:S04]  /*2f650*/  LDL.LU R42, [R1+0x2f80] ;  /* 0x002f8000012a7983 */ /* 0x000ee80000300800 */
[----:B------:R-:W4:Y:S04]  /*2f660*/  LDL.LU R46, [R1+0x2f7c] ;  /* 0x002f7c00012e7983 */ /* 0x000f280000300800 */
[----:B------:R-:W4:Y:S04]  /*2f670*/  LDL.LU R47, [R1+0x2f78] ;  /* 0x002f7800012f7983 */ /* 0x000f280000300800 */
[----:B------:R-:W2:Y:S04]  /*2f680*/  LDL.LU R50, [R1+0x2f74] ;  /* 0x002f740001327983 */ /* 0x000ea80000300800 */
[----:B------:R-:W2:Y:S04]  /*2f690*/  LDL.LU R51, [R1+0x2f70] ;  /* 0x002f700001337983 */ /* 0x000ea80000300800 */
[----:B------:R-:W3:Y:S04]  /*2f6a0*/  LDL.LU R54, [R1+0x2f6c] ;  /* 0x002f6c0001367983 */ /* 0x000ee80000300800 */
[----:B------:R-:W4:Y:S04]  /*2f6b0*/  LDL.LU R62, [R1+0x2f68] ;  /* 0x002f6800013e7983 */ /* 0x000f280000300800 */
[----:B------:R-:W2:Y:S04]  /*2f6c0*/  LDL.LU R66, [R1+0x2f64] ;  /* 0x002f640001427983 */ /* 0x000ea80000300800 */
[----:B------:R-:W3:Y:S04]  /*2f6d0*/  LDL.LU R10, [R1+0x2f60] ;  /* 0x002f6000010a7983 */ /* 0x000ee80000300800 */
[----:B------:R-:W3:Y:S01]  /*2f6e0*/  LDL.LU R11, [R1+0x2f5c] ;  /* 0x002f5c00010b7983 */ /* 0x000ee20000300800 */
[----:B------:R-:W-:-:S02]  /*2f6f0*/  IMAD.MOV.U32 R143, RZ, RZ, R67 ;  /* 0x000000ffff8f7224 */ /* 0x000fc400078e0043 */
[----:B-1----:R-:W-:Y:S01]  /*2f700*/  IMAD.MOV.U32 R136, RZ, RZ, R70 ;  /* 0x000000ffff887224 */ /* 0x002fe200078e0046 */
[----:B------:R-:W2:Y:S01]  /*2f710*/  LDL.LU R67, [R1+0x2f58] ;  /* 0x002f580001437983 */ /* 0x000ea20000300800 */
[----:B------:R-:W-:Y:S02]  /*2f720*/  IMAD.MOV.U32 R137, RZ, RZ, R71 ;  /* 0x000000ffff897224 */ /* 0x000fe400078e0047 */
[----:B------:R-:W-:Y:S01]  /*2f730*/  IMAD.MOV.U32 R138, RZ, RZ, R74 ;  /* 0x000000ffff8a7224 */ /* 0x000fe200078e004a */
[----:B------:R-:W4:Y:S01]  /*2f740*/  LDL.LU R70, [R1+0x2f54] ;  /* 0x002f540001467983 */ /* 0x000f220000300800 */
[----:B------:R-:W-:-:S03]  /*2f750*/  IMAD.MOV.U32 R139, RZ, RZ, R75 ;  /* 0x000000ffff8b7224 */ /* 0x000fc600078e004b */
[----:B------:R-:W4:Y:S04]  /*2f760*/  LDL.LU R71, [R1+0x2f50] ;  /* 0x002f500001477983 */ /* 0x000f280000300800 */
[----:B------:R-:W2:Y:S04]  /*2f770*/  LDL.LU R74, [R1+0x2f4c] ;  /* 0x002f4c00014a7983 */ /* 0x000ea80000300800 */
[----:B------:R-:W2:Y:S01]  /*2f780*/  LDL.LU R75, [R1+0x2f48] ;  /* 0x002f4800014b7983 */ /* 0x000ea20000300800 */
[----:B---3--:R-:W-:Y:S07]  /*2f790*/  HMMA.1688.F32.TF32 R216, R228, R10, R236 ;  /* 0x0000000ae4d8723c */ /* 0x008fee00000810ec */
[----:B------:R-:W-:-:S02]  /*2f7a0*/  IMAD.MOV.U32 R236, RZ, RZ, R63 ;  /* 0x000000ffffec7224 */ /* 0x000fc400078e003f */
[----:B------:R-:W3:Y:S01]  /*2f7b0*/  LDL.LU R63, [R1+0x2f44] ;  /* 0x002f4400013f7983 */ /* 0x000ee20000300800 */
[----:B------:R-:W-:Y:S02]  /*2f7c0*/  IMAD.MOV.U32 R237, RZ, RZ, R58 ;  /* 0x000000ffffed7224 */ /* 0x000fe400078e003a */
[----:B------:R-:W-:-:S11]  /*2f7d0*/  IMAD.MOV.U32 R238, RZ, RZ, R59 ;  /* 0x000000ffffee7224 */ /* 0x000fd600078e003b */
[----:B------:R-:W-:Y:S04]  /*2f7e0*/  STL.64 [R1+0x1580], R216 ;  /* 0x001580d801007387 */ /* 0x000fe80000100a00 */
[----:B------:R2:W-:Y:S04]  /*2f7f0*/  STL.64 [R1+0x1588], R218 ;  /* 0x001588da01007387 */ /* 0x0005e80000100a00 */
[----:B------:R-:W3:Y:S04]  /*2f800*/  LDL.LU R58, [R1+0x2f40] ;  /* 0x002f4000013a7983 */ /* 0x000ee80000300800 */
[----:B------:R-:W3:Y:S01]  /*2f810*/  LDL.LU R59, [R1+0x2f3c] ;  /* 0x002f3c00013b7983 */ /* 0x000ee20000300800 */
[C---:B--2---:R-:W-:Y:S06]  /*2f820*/  HMMA.1688.F32.TF32 R216, R228.reuse, R74, R200 ;  /* 0x0000004ae4d8723c */ /* 0x044fec00000810c8 */
[C---:B----4-:R-:W-:Y:S06]  /*2f830*/  HMMA.1688.F32.TF32 R200, R228.reuse, R70, R196 ;  /* 0x00000046e4c8723c */ /* 0x050fec00000810c4 */
[----:B------:R-:W-:Y:S01]  /*2f840*/  HMMA.1688.F32.TF32 R196, R228, R66, R192 ;  /* 0x00000042e4c4723c */ /* 0x000fe200000810c0 */
[----:B------:R-:W-:-:S02]  /*2f850*/  MOV R239, R55 ;  /* 0x0000003700ef7202 */ /* 0x000fc40000000f00 */
[----:B------:R-:W2:Y:S08]  /*2f860*/  LDL.LU R55, [R1+0x2f38] ;  /* 0x002f380001377983 */ /* 0x000eb00000300800 */
[----:B------:R-:W-:Y:S04]  /*2f870*/  STL.64 [R1+0x1570], R216 ;  /* 0x001570d801007387 */ /* 0x000fe80000100a00 */
[----:B------:R-:W-:Y:S04]  /*2f880*/  STL.64 [R1+0x1578], R218 ;  /* 0x001578da01007387 */ /* 0x000fe80000100a00 */
[----:B------:R-:W-:Y:S04]  /*2f890*/  STL.64 [R1+0x1560], R200 ;  /* 0x001560c801007387 */ /* 0x000fe80000100a00 */
[----:B------:R-:W-:Y:S04]  /*2f8a0*/  STL.64 [R1+0x1568], R202 ;  /* 0x001568ca01007387 */ /* 0x000fe80000100a00 */
[----:B------:R-:W-:Y:S04]  /*2f8b0*/  STL.64 [R1+0x1550], R196 ;  /* 0x001550c401007387 */ /* 0x000fe80000100a00 */
[----:B------:R-:W-:Y:S01]  /*2f8c0*/  STL.64 [R1+0x1558], R198 ;  /* 0x001558c601007387 */ /* 0x000fe20000100a00 */
[C---:B---3--:R-:W-:Y:S06]  /*2f8d0*/  HMMA.1688.F32.TF32 R192, R228.reuse, R62, R188 ;  /* 0x0000003ee4c0723c */ /* 0x048fec00000810bc */
[----:B------:R-:W-:-:S15]  /*2f8e0*/  HMMA.1688.F32.TF32 R188, R228, R58, R240 ;  /* 0x0000003ae4bc723c */ /* 0x000fde00000810f0 */
[----:B------:R-:W-:-:S02]  /*2f8f0*/  NOP ;  /* 0x0000000000007918 */ /* 0x000fc40000000000 */
[----:B------:R-:W-:Y:S04]  /*2f900*/  STL.64 [R1+0x1540], R192 ;  /* 0x001540c001007387 */ /* 0x000fe80000100a00 */
[----:B------:R-:W-:Y:S01]  /*2f910*/  STL.64 [R1+0x1548], R194 ;  /* 0x001548c201007387 */ /* 0x000fe20000100a00 */
[----:B------:R-:W-:-:S03]  /*2f920*/  IMAD.MOV.U32 R240, RZ, RZ, R43 ;  /* 0x000000fffff07224 */ /* 0x000fc600078e002b */
[----:B------:R-:W3:Y:S01]  /*2f930*/  LDL.LU R43, [R1+0x2f34] ;  /* 0x002f3400012b7983 */ /* 0x000ee20000300800 */
[----:B------:R-:W-:Y:S02]  /*2f940*/  IMAD.MOV.U32 R241, RZ, RZ, R38 ;  /* 0x000000fffff17224 */ /* 0x000fe400078e0026 */
[----:B------:R-:W-:Y:S02]  /*2f950*/  IMAD.MOV.U32 R242, RZ, RZ, R39 ;  /* 0x000000fffff27224 */ /* 0x000fe400078e0027 */
[----:B------:R-:W-:Y:S01]  /*2f960*/  IMAD.MOV.U32 R243, RZ, RZ, R35 ;  /* 0x000000fffff37224 */ /* 0x000fe200078e0023 */
[----:B------:R-:W-:Y:S04]  /*2f970*/  STL.64 [R1+0x1530], R188 ;  /* 0x001530bc01007387 */ /* 0x000fe80000100a00 */
[----:B------:R-:W-:Y:S04]  /*2f980*/  STL.64 [R1+0x1538], R190 ;  /* 0x001538be01007387 */ /* 0x000fe80000100a00 */
[----:B------:R-:W4:Y:S04]  /*2f990*/  LDL.LU R38, [R1+0x2f30] ;  /* 0x002f300001267983 */ /* 0x000f280000300800 */
[----:B------:R-:W4:Y:S04]  /*2f9a0*/  LDL.LU R39, [R1+0x2f2c] ;  /* 0x002f2c0001277983 */ /* 0x000f280000300800 */
[----:B------:R-:W4:Y:S01]  /*2f9b0*/  LDL.LU R35, [R1+0x2f28] ;  /* 0x002f280001237983 */ /* 0x000f220000300800 */
[C---:B--2---:R-:W-:Y:S06]  /*2f9c0*/  HMMA.1688.F32.TF32 R184, R228.reuse, R54, R184 ;  /* 0x00000036e4b8723c */ /* 0x044fec00000810b8 */
[C---:B------:R-:W-:Y:S06]  /*2f9d0*/  HMMA.1688.F32.TF32 R180, R228.reuse, R50, R180 ;  /* 0x00000032e4b4723c */ /* 0x040fec00000810b4 */
[C---:B------:R-:W-:Y:S06]  /*2f9e0*/  HMMA.1688.F32.TF32 R176, R228.reuse, R46, R176 ;  /* 0x0000002ee4b0723c */ /* 0x040fec00000810b0 */
[C---:B------:R-:W-:Y:S05]  /*2f9f0*/  HMMA.1688.F32.TF32 R148, R228.reuse, R30, R148 ;  /* 0x0000001ee494723c */ /* 0x040fea0000081094 */
[----:B------:R-:W-:Y:S04]  /*2fa00*/  STL.64 [R1+0x1520], R184 ;  /* 0x001520b801007387 */ /* 0x000fe80000100a00 */
[----:B------:R-:W-:Y:S04]  /*2fa10*/  STL.64 [R1+0x1528], R186 ;  /* 0x001528ba01007387 */ /* 0x000fe80000100a00 */
[----:B------:R-:W-:Y:S04]  /*2fa20*/  STL.64 [R1+0x1510], R180 ;  /* 0x001510b401007387 */ /* 0x000fe80000100a00 */
[----:B------:R-:W-:Y:S04]  /*2fa30*/  STL.64 [R1+0x1518], R182 ;  /* 0x001518b601007387 */ /* 0x000fe80000100a00 */
[----:B------:R-:W-:Y:S04]  /*2fa40*/  STL.64 [R1+0x1500], R176 ;  /* 0x001500b001007387 */ /* 0x000fe80000100a00 */
[----:B------:R-:W-:Y:S01]  /*2fa50*/  STL.64 [R1+0x1508], R178 ;  /* 0x001508b201007387 */ /* 0x000fe20000100a00 */
[----:B------:R-:W-:Y:S06]  /*2fa60*/  HMMA.1688.F32.TF32 R160, R228, R26, R160 ;  /* 0x0000001ae4a0723c */ /* 0x000fec00000810a0 */
[C---:B------:R-:W-:Y:S06]  /*2fa70*/  HMMA.1688.F32.TF32 R144, R232.reuse, R134, R144 ;  /* 0x00000086e890723c */ /* 0x040fec0000081090 */
[----:B------:R-:W-:-:S15]  /*2fa80*/  HMMA.1688.F32.TF32 R136, R232, R122, R136 ;  /* 0x0000007ae888723c */ /* 0x000fde0000081088 */
[----:B------:R-:W-:-:S03]  /*2fa90*/  NOP ;  /* 0x0000000000007918 */ /* 0x000fc60000000000 */
[----:B------:R-:W-:Y:S02]  /*2faa0*/  IMAD.MOV.U32 R132, RZ, RZ, R145 ;  /* 0x000000ffff847224 */ /* 0x000fe400078e0091 */
[----:B------:R-:W-:Y:S02]  /*2fab0*/  IMAD.MOV.U32 R129, RZ, RZ, R146 ;  /* 0x000000ffff817224 */ /* 0x000fe400078e0092 */
[----:B------:R-:W-:Y:S02]  /*2fac0*/  IMAD.MOV.U32 R128, RZ, RZ, R147 ;  /* 0x000000ffff807224 */ /* 0x000fe400078e0093 */
[----:B------:R-:W-:Y:S02]  /*2fad0*/  IMAD.MOV.U32 R120, RZ, RZ, R138 ;  /* 0x000000ffff787224 */ /* 0x000fe400078e008a */
[----:B------:R-:W-:Y:S01]  /*2fae0*/  IMAD.MOV.U32 R121, RZ, RZ, R139 ;  /* 0x000000ffff797224 */ /* 0x000fe200078e008b */
[C---:B---3--:R-:W-:Y:S06]  /*2faf0*/  HMMA.1688.F32.TF32 R172, R228.reuse, R42, R172 ;  /* 0x0000002ae4ac723c */ /* 0x048fec00000810ac */
[C---:B----4-:R-:W-:Y:S06]  /*2fb00*/  HMMA.1688.F32.TF32 R168, R228.reuse, R38, R168 ;  /* 0x00000026e4a8723c */ /* 0x050fec00000810a8 */
[C---:B------:R-:W-:Y:S11]  /*2fb10*/  HMMA.1688.F32.TF32 R152, R228.reuse, R34, R152 ;  /* 0x00000022e498723c */ /* 0x040ff60000081098 */
[----:B------:R-:W-:Y:S04]  /*2fb20*/  STL.64 [R1+0x14f0], R172 ;  /* 0x0014f0ac01007387 */ /* 0x000fe80000100a00 */
[----:B------:R-:W-:Y:S04]  /*2fb30*/  STL.64 [R1+0x14f8], R174 ;  /* 0x0014f8ae01007387 */ /* 0x000fe80000100a00 */
[----:B------:R-:W-:Y:S04]  /*2fb40*/  STL.64 [R1+0x14e0], R168 ;  /* 0x0014e0a801007387 */ /* 0x000fe80000100a00 */
[----:B------:R-:W-:Y:S04]  /*2fb50*/  STL.64 [R1+0x14e8], R170 ;  /* 0x0014e8aa01007387 */ /* 0x000fe80000100a00 */
[----:B------:R-:W-:Y:S04]  /*2fb60*/  STL.64 [R1+0x14d0], R152 ;  /* 0x0014d09801007387 */ /* 0x000fe80000100a00 */
[----:B------:R1:W-:Y:S04]  /*2fb70*/  STL.64 [R1+0x14d8], R154 ;  /* 0x0014d89a01007387 */ /* 0x0003e80000100a00 */
[----:B------:R-:W-:Y:S04]  /*2fb80*/  STL.64 [R1+0x14c0], R148 ;  /* 0x0014c09401007387 */ /* 0x000fe80000100a00 */
[----:B------:R2:W-:Y:S01]  /*2fb90*/  STL.64 [R1+0x14c8], R150 ;  /* 0x0014c89601007387 */ /* 0x0005e20000100a00 */
[C---:B-1----:R-:W-:Y:S06]  /*2fba0*/  HMMA.1688.F32.TF32 R152, R228.reuse, R22, R156 ;  /* 0x00000016e498723c */ /* 0x042fec000008109c */
[----:B--2---:R-:W-:Y:S01]  /*2fbb0*/  HMMA.1688.F32.TF32 R148, R228, R18, R164 ;  /* 0x00000012e494723c */ /* 0x004fe200000810a4 */
[----:B------:R-:W-:Y:S04]  /*2fbc0*/  STL.64 [R1+0x14b0], R160 ;  /* 0x0014b0a001007387 */ /* 0x000fe80000100a00 */
[----:B------:R-:W-:-:S12]  /*2fbd0*/  STL.64 [R1+0x14b8], R162 ;  /* 0x0014b8a201007387 */ /* 0x000fd80000100a00 */
[----:B------:R-:W-:Y:S04]  /*2fbe0*/  STL.64 [R1+0x14a0], R152 ;  /* 0x0014a09801007387 */ /* 0x000fe80000100a00 */
[----:B------:R-:W-:Y:S04]  /*2fbf0*/  STL.64 [R1+0x14a8], R154 ;  /* 0x0014a89a01007387 */ /* 0x000fe80000100a00 */
[----:B------:R-:W-:Y:S04]  /*2fc00*/  STL.64 [R1+0x1490], R148 ;  /* 0x0014909401007387 */ /* 0x000fe80000100a00 */
[----:B------:R-:W-:Y:S04]  /*2fc10*/  STL.64 [R1+0x1498], R150 ;  /* 0x0014989601007387 */ /* 0x000fe80000100a00 */
[----:B------:R1:W-:Y:S02]  /*2fc20*/  STL [R1+0xc20], R144 ;  /* 0x000c209001007387 */ /* 0x0003e40000100800 */
[C---:B-1----:R-:W-:Y:S06]  /*2fc30*/  HMMA.1688.F32.TF32 R144, R232.reuse, R130, R140 ;  /* 0x00000082e890723c */ /* 0x042fec000008108c */
[----:B------:R-:W-:-:S15]  /*2fc40*/  HMMA.1688.F32.TF32 R140, R232, R126, R248 ;  /* 0x0000007ee88c723c */ /* 0x000fde00000810f8 */
[----:B------:R-:W-:-:S02]  /*2fc50*/  NOP ;  /* 0x0000000000007918 */ /* 0x000fc40000000000 */
[----:B------:R-:W-:Y:S04]  /*2fc60*/  STL.64 [R1+0xc40], R144 ;  /* 0x000c409001007387 */ /* 0x000fe80000100a00 */
[----:B------:R-:W-:Y:S04]  /*2fc70*/  STL.64 [R1+0xc48], R146 ;  /* 0x000c489201007387 */ /* 0x000fe80000100a00 */
[----:B------:R-:W-:Y:S04]  /*2fc80*/  STL.64 [R1+0xc30], R140 ;  /* 0x000c308c01007387 */ /* 0x000fe80000100a00 */
[----:B------:R-:W-:Y:S04]  /*2fc90*/  STL.64 [R1+0xc38], R142 ;  /* 0x000c388e01007387 */ /* 0x000fe80000100a00 */
[----:B------:R1:W-:Y:S02]  /*2fca0*/  STL.64 [R1+0xc10], R136 ;  /* 0x000c108801007387 */ /* 0x0003e40000100a00 */
[----:B-1----:R-:W-:Y:S02]  /*2fcb0*/  HMMA.1688.F32.TF32 R136, R232, R118, R236 ;  /* 0x00000076e888723c */ /* 0x002fe400000810ec */
[----:B------:R-:W-:Y:S04]  /*2fcc0*/  STL [R1+0x2c00], R120 ;  /* 0x002c007801007387 */ /* 0x000fe80000100800 */
[----:B------:R-:W-:-:S15]  /*2fcd0*/  STL [R1+0x2bfc], R121 ;  /* 0x002bfc7901007387 */ /* 0x000fde0000100800 */
[----:B------:R-:W-:-:S03]  /*2fce0*/  NOP ;  /* 0x0000000000007918 */ /* 0x000fc60000000000 */
[----:B------:R-:W-:Y:S02]  /*2fcf0*/  IMAD.MOV.U32 R116, RZ, RZ, R136 ;  /* 0x000000ffff747224 */ /* 0x000fe400078e0088 */
[----:B------:R-:W-:Y:S02]  /*2fd00*/  IMAD.MOV.U32 R113, RZ, RZ, R137 ;  /* 0x000000ffff717224 */ /* 0x000fe400078e0089 */
[----:B------:R-:W-:Y:S02]  /*2fd10*/  IMAD.MOV.U32 R112, RZ, RZ, R138 ;  /* 0x000000ffff707224 */ /* 0x000fe400078e008a */
[----:B------:R-:W-:Y:S02]  /*2fd20*/  IMAD.MOV.U32 R109, RZ, RZ, R139 ;  /* 0x000000ffff6d7224 */ /* 0x000fe400078e008b */
[C---:B------:R-:W-:Y:S01]  /*2fd30*/  HMMA.1688.F32.TF32 R136, R232.reuse, R114, R240 ;  /* 0x00000072e888723c */ /* 0x040fe200000810f0 */
[----:B------:R-:W-:Y:S04]  /*2fd40*/  STL [R1+0x2bf8], R112 ;  /* 0x002bf87001007387 */ /* 0x000fe80000100800 */
[----:B------:R-:W-:Y:S04]  /*2fd50*/  STL [R1+0x2bf4], R116 ;  /* 0x002bf47401007387 */ /* 0x000fe80000100800 */
[----:B------:R-:W-:Y:S04]  /*2fd60*/  STL [R1+0x2be4], R113 ;  /* 0x002be47101007387 */ /* 0x000fe80000100800 */
[----:B------:R-:W-:Y:S04]  /*2fd70*/  STL [R1+0x2be0], R109 ;  /* 0x002be06d01007387 */ /* 0x000fe80000100800 */
[----:B------:R-:W2:Y:S06]  /*2fd80*/  LDL.LU R236, [R1+0xa90] ;  /* 0x000a900001ec7983 */ /* 0x000eac0000300800 */
[----:B------:R1:W-:Y:S04]  /*2fd90*/  STL.64 [R1+0xd10], R136 ;  /* 0x000d108801007387 */ /* 0x0003e80000100a00 */
[----:B------:R3:W-:Y:S04]  /*2fda0*/  STL.64 [R1+0xd18], R138 ;  /* 0x000d188a01007387 */ /* 0x0007e80000100a00 */
[----:B------:R-:W2:Y:S04]  /*2fdb0*/  LDL.LU R237, [R1+0xa94] ;  /* 0x000a940001ed7983 */ /* 0x000ea80000300800 */
[----:B------:R-:W2:Y:S04]  /*2fdc0*/  LDL.LU R238, [R1+0xa98] ;  /* 0x000a980001ee7983 */ /* 0x000ea80000300800 */
[----:B------:R-:W2:Y:S04]  /*2fdd0*/  LDL.LU R239, [R1+0xa9c] ;  /* 0x000a9c0001ef7983 */ /* 0x000ea80000300800 */
[----:B-1----:R-:W4:Y:S04]  /*2fde0*/  LDL.LU R136, [R1+0xaa0] ;  /* 0x000aa00001887983 */ /* 0x002f280000300800 */
[----:B------:R-:W4:Y:S04]  /*2fdf0*/  LDL.LU R137, [R1+0xaa4] ;  /* 0x000aa40001897983 */ /* 0x000f280000300800 */
[----:B---3--:R-:W4:Y:S04]  /*2fe00*/  LDL.LU R138, [R1+0xaa8] ;  /* 0x000aa800018a7983 */ /* 0x008f280000300800 */
[----:B------:R-:W4:Y:S04]  /*2fe10*/  LDL.LU R139, [R1+0xaac] ;  /* 0x000aac00018b7983 */ /* 0x000f280000300800 */
[----:B------:R-:W3:Y:S04]  /*2fe20*/  LDL.LU R248, [R1+0xab0] ;  /* 0x000ab00001f87983 */ /* 0x000ee80000300800 */
[----:B------:R-:W3:Y:S04]  /*2fe30*/  LDL.LU R249, [R1+0xab4] ;  /* 0x000ab40001f97983 */ /* 0x000ee80000300800 */
[----:B------:R-:W3:Y:S04]  /*2fe40*/  LDL.LU R250, [R1+0xab8] ;  /* 0x000ab80001fa7983 */ /* 0x000ee80000300800 */
[----:B------:R-:W3:Y:S04]  /*2fe50*/  LDL.LU R251, [R1+0xabc] ;  /* 0x000abc0001fb7983 */ /* 0x000ee80000300800 */
[----:B------:R-:W2:Y:S04]  /*2fe60*/  LDL.LU R144, [R1+0xad0] ;  /* 0x000ad00001907983 */ /* 0x000ea80000300800 */
[----:B------:R-:W2:Y:S04]  /*2fe70*/  LDL.LU R145, [R1+0xad4] ;  /* 0x000ad40001917983 */ /* 0x000ea80000300800 */
[----:B------:R-:W2:Y:S04]  /*2fe80*/  LDL.LU R146, [R1+0xad8] ;  /* 0x000ad80001927983 */ /* 0x000ea80000300800 */
[----:B------:R-:W2:Y:S04]  /*2fe90*/  LDL.LU R147, [R1+0xadc] ;  /* 0x000adc0001937983 */ /* 0x000ea80000300800 */
[----:B------:R-:W4:Y:S04]  /*2fea0*/  LDL.LU R164, [R1+0xae0] ;  /* 0x000ae00001a47983 */ /* 0x000f280000300800 */
[----:B------:R-:W4:Y:S04]  /*2feb0*/  LDL.LU R165, [R1+0xae4] ;  /* 0x000ae40001a57983 */ /* 0x000f280000300800 */
[----:B------:R-:W4:Y:S04]  /*2fec0*/  LDL.LU R166, [R1+0xae8] ;  /* 0x000ae80001a67983 */ /* 0x000f280000300800 */
[----:B------:R-:W4:Y:S04]  /*2fed0*/  LDL.LU R167, [R1+0xaec] ;  /* 0x000aec0001a77983 */ /* 0x000f280000300800 */
[----:B------:R-:W3:Y:S04]  /*2fee0*/  LDL.LU R156, [R1+0xaf0] ;  /* 0x000af000019c7983 */ /* 0x000ee80000300800 */
[----:B------:R-:W3:Y:S04]  /*2fef0*/  LDL.LU R157, [R1+0xaf4] ;  /* 0x000af400019d7983 */ /* 0x000ee80000300800 */
[----:B------:R-:W3:Y:S04]  /*2ff00*/  LDL.LU R158, [R1+0xaf8] ;  /* 0x000af800019e7983 */ /* 0x000ee80000300800 */
[----:B------:R-:W3:Y:S04]  /*2ff10*/  LDL.LU R159, [R1+0xafc] ;  /* 0x000afc00019f7983 */ /* 0x000ee80000300800 */
        /* <DEDUP_REMOVED lines=68> */
[C---:B--2---:R-:W-:Y:S06]  /*30360*/  HMMA.1688.F32.TF32 R144, R232.reuse, R50, R144 ;  /* 0x00000032e890723c */ /* 0x044fec0000081090 */
[C---:B----4-:R-:W-:Y:S06]  /*30370*/  HMMA.1688.F32.TF32 R148, R232.reuse, R66, R148 ;  /* 0x00000042e894723c */ /* 0x050fec0000081094 */
[C---:B---3--:R-:W-:Y:S06]  /*30380*/  HMMA.1688.F32.TF32 R152, R232.reuse, R70, R152 ;  /* 0x00000046e898723c */ /* 0x048fec0000081098 */
        /* <DEDUP_REMOVED lines=8> */
[C---:B------:R-:W-:Y:S11]  /*30410*/  HMMA.1688.F32.TF32 R196, R232.reuse, R94, R196 ;  /* 0x0000005ee8c4723c */ /* 0x040ff600000810c4 */
[----:B------:R-:W-:Y:S04]  /*30420*/  STL.64 [R1+0xd20], R220 ;  /* 0x000d20dc01007387 */ /* 0x000fe80000100a00 */
[----:B------:R1:W-:Y:S01]  /*30430*/  STL.64 [R1+0xd28], R222 ;  /* 0x000d28de01007387 */ /* 0x0003e20000100a00 */
[C---:B------:R-:W-:Y:S03]  /*30440*/  HMMA.1688.F32.TF32 R192, R232.reuse, R90, R192 ;  /* 0x0000005ae8c0723c */ /* 0x040fe600000810c0 */
[----:B-1----:R-:W2:Y:S04]  /*30450*/  LDL.LU.64 R222, [R1+0x2f20] ;  /* 0x002f200001de7983 */ /* 0x002ea80000300a00 */
[----:B------:R-:W2:Y:S04]  /*30460*/  LDL.LU.64 R220, [R1+0x2f18] ;  /* 0x002f180001dc7983 */ /* 0x000ea80000300a00 */
[----:B------:R-:W-:Y:S01]  /*30470*/  STL.64 [R1+0xd30], R216 ;  /* 0x000d30d801007387 */ /* 0x000fe20000100a00 */
[----:B------:R-:W-:Y:S03]  /*30480*/  HMMA.1688.F32.TF32 R188, R232, R86, R188 ;  /* 0x00000056e8bc723c */ /* 0x000fe600000810bc */
[----:B------:R1:W-:Y:S01]  /*30490*/  STL.64 [R1+0xd38], R218 ;  /* 0x000d38da01007387 */ /* 0x0003e20000100a00 */
[----:B------:R-:W-:-:S02]  /*304a0*/  IMAD.MOV.U32 R69, RZ, RZ, R197 ;  /* 0x000000ffff457224 */ /* 0x000fc400078e00c5 */
[----:B------:R-:W-:Y:S01]  /*304b0*/  IMAD.MOV.U32 R68, RZ, RZ, R196 ;  /* 0x000000ffff447224 */ /* 0x000fe200078e00c4 */
[----:B-1----:R-:W3:Y:S04]  /*304c0*/  LDL.LU.64 R218, [R1+0x2f10] ;  /* 0x002f100001da7983 */ /* 0x002ee80000300a00 */
[----:B------:R-:W3:Y:S04]  /*304d0*/  LDL.LU.64 R216, [R1+0x2f08] ;  /* 0x002f080001d87983 */ /* 0x000ee80000300a00 */
[----:B------:R-:W-:Y:S04]  /*304e0*/  STL.64 [R1+0xd40], R200 ;  /* 0x000d40c801007387 */ /* 0x000fe80000100a00 */
[----:B------:R1:W-:Y:S01]  /*304f0*/  STL.64 [R1+0xd48], R202 ;  /* 0x000d48ca01007387 */ /* 0x0003e20000100a00 */
[C---:B------:R-:W-:Y:S03]  /*30500*/  HMMA.1688.F32.TF32 R172, R232.reuse, R10, R172 ;  /* 0x0000000ae8ac723c */ /* 0x040fe600000810ac */
[----:B-1----:R-:W4:Y:S04]  /*30510*/  LDL.LU.64 R202, [R1+0x2f00] ;  /* 0x002f000001ca7983 */ /* 0x002f280000300a00 */
[----:B------:R-:W4:Y:S04]  /*30520*/  LDL.LU.64 R200, [R1+0x2ef8] ;  /* 0x002ef80001c87983 */ /* 0x000f280000300a00 */
[----:B------:R-:W-:Y:S04]  /*30530*/  STL.64 [R1+0xd50], R228 ;  /* 0x000d50e401007387 */ /* 0x000fe80000100a00 */
[----:B------:R-:W-:Y:S04]  /*30540*/  STL.64 [R1+0xd58], R230 ;  /* 0x000d58e601007387 */ /* 0x000fe80000100a00 */
[----:B------:R1:W-:Y:S01]  /*30550*/  STL.64 [R1+0xed8], R198 ;  /* 0x000ed8c601007387 */ /* 0x0003e20000100a00 */
[C---:B------:R-:W-:Y:S03]  /*30560*/  HMMA.1688.F32.TF32 R160, R232.reuse, R62, R160 ;  /* 0x0000003ee8a0723c */ /* 0x040fe600000810a0 */
[----:B------:R-:W-:Y:S03]  /*30570*/  LDS R228, [R0+UR7+0x11080] ;  /* 0x0110800700e47984 */ /* 0x000fe60008000800 */
[C---:B------:R-:W-:Y:S01]  /*30580*/  HMMA.1688.F32.TF32 R140, R232.reuse, R46, R140 ;  /* 0x0000002ee88c723c */ /* 0x040fe2000008108c */
[----:B------:R-:W-:Y:S04]  /*30590*/  LDS R230, [R0+UR7+0x11880] ;  /* 0x0118800700e67984 */ /* 0x000fe80008000800 */
[----:B-1----:R-:W2:Y:S04]  /*305a0*/  LDL.LU.64 R198, [R1+0x2ef0] ;  /* 0x002ef00001c67983 */ /* 0x002ea80000300a00 */
[----:B------:R-:W2:Y:S04]  /*305b0*/  LDL.LU.64 R196, [R1+0x2ee8] ;  /* 0x002ee80001c47983 */ /* 0x000ea80000300a00 */
[----:B------:R-:W-:Y:S04]  /*305c0*/  STL [R1+0x2b74], R69 ;  /* 0x002b744501007387 */ /* 0x000fe80000100800 */
[----:B------:R-:W-:Y:S04]  /*305d0*/  STL [R1+0x2b70], R68 ;  /* 0x002b704401007387 */ /* 0x000fe80000100800 */
[----:B------:R-:W-:Y:S04]  /*305e0*/  STL.64 [R1+0x1480], R192 ;  /* 0x001480c001007387 */ /* 0x000fe80000100a00 */
[----:B------:R1:W-:Y:S04]  /*305f0*/  STL.64 [R1+0x1488], R194 ;  /* 0x001488c201007387 */ /* 0x0003e80000100a00 */
[----:B------:R-:W-:Y:S04]  /*30600*/  LDS R229, [R133+UR7+0x11080] ;  /* 0x0110800785e57984 */ /* 0x000fe80008000800 */
[----:B------:R-:W3:Y:S04]  /*30610*/  LDS R231, [R133+UR7+0x11880] ;  /* 0x0118800785e77984 */ /* 0x000ee80008000800 */
[----:B-1----:R-:W4:Y:S04]  /*30620*/  LDL.LU.64 R194, [R1+0x2ee0] ;  /* 0x002ee00001c27983 */ /* 0x002f280000300a00 */
[----:B------:R-:W4:Y:S04]  /*30630*/  LDL.LU.64 R192, [R1+0x2ed8] ;  /* 0x002ed80001c07983 */ /* 0x000f280000300a00 */
[----:B------:R-:W-:Y:S04]  /*30640*/  STL.64 [R1+0x1470], R188 ;  /* 0x001470bc01007387 */ /* 0x000fe80000100a00 */
[----:B------:R1:W-:Y:S04]  /*30650*/  STL.64 [R1+0x1478], R190 ;  /* 0x001478be01007387 */ /* 0x0003e80000100a00 */
[----:B-1----:R-:W2:Y:S04]  /*30660*/  LDL.LU.64 R190, [R1+0x2ed0] ;  /* 0x002ed00001be7983 */ /* 0x002ea80000300a00 */
[----:B------:R-:W2:Y:S04]  /*30670*/  LDL.LU.64 R188, [R1+0x2ec8] ;  /* 0x002ec80001bc7983 */ /* 0x000ea80000300a00 */
[----:B------:R-:W-:Y:S04]  /*30680*/  STL.64 [R1+0x1460], R184 ;  /* 0x001460b801007387 */ /* 0x000fe80000100a00 */
[----:B------:R1:W-:Y:S04]  /*30690*/  STL.64 [R1+0x1468], R186 ;  /* 0x001468ba01007387 */ /* 0x0003e80000100a00 */
[----:B-1----:R-:W4:Y:S04]  /*306a0*/  LDL.LU.64 R186, [R1+0x2ec0] ;  /* 0x002ec00001ba7983 */ /* 0x002f280000300a00 */
[----:B------:R-:W4:Y:S04]  /*306b0*/  LDL.LU.64 R184, [R1+0x2eb8] ;  /* 0x002eb80001b87983 */ /* 0x000f280000300a00 */
[----:B------:R-:W-:Y:S04]  /*306c0*/  STL.64 [R1+0x1450], R180 ;  /* 0x001450b401007387 */ /* 0x000fe80000100a00 */
[----:B------:R1:W-:Y:S04]  /*306d0*/  STL.64 [R1+0x1458], R182 ;  /* 0x001458b601007387 */ /* 0x0003e80000100a00 */
[----:B-1----:R-:W2:Y:S04]  /*306e0*/  LDL.LU.64 R182, [R1+0x2eb0] ;  /* 0x002eb00001b67983 */ /* 0x002ea80000300a00 */
[----:B------:R-:W2:Y:S04]  /*306f0*/  LDL.LU.64 R180, [R1+0x2ea8] ;  /* 0x002ea80001b47983 */ /* 0x000ea80000300a00 */
        /* <DEDUP_REMOVED lines=9> */
[----:B------:R1:W-:Y:S02]  /*30790*/  STL.64 [R1+0x1408], R150 ;  /* 0x0014089601007387 */ /* 0x0003e40000100a00 */
[C---:B-1----:R-:W-:Y:S06]  /*307a0*/  HMMA.1688.F32.TF32 R152, R232.reuse, R58, R156 ;  /* 0x0000003ae898723c */ /* 0x042fec000008109c */
[----:B------:R-:W-:Y:S01]  /*307b0*/  HMMA.1688.F32.TF32 R148, R232, R54, R164 ;  /* 0x00000036e894723c */ /* 0x000fe200000810a4 */
[----:B------:R-:W-:Y:S04]  /*307c0*/  STL.64 [R1+0x13f0], R160 ;  /* 0x0013f0a001007387 */ /* 0x000fe80000100a00 */
[----:B------:R-:W-:-:S12]  /*307d0*/  STL.64 [R1+0x13f8], R162 ;  /* 0x0013f8a201007387 */ /* 0x000fd80000100a00 */
[----:B------:R-:W-:Y:S04]  /*307e0*/  STL.64 [R1+0x13e0], R152 ;  /* 0x0013e09801007387 */ /* 0x000fe80000100a00 */
[----:B------:R-:W-:Y:S04]  /*307f0*/  STL.64 [R1+0x13e8], R154 ;  /* 0x0013e89a01007387 */ /* 0x000fe80000100a00 */
[----:B------:R-:W-:Y:S04]  /*30800*/  STL.64 [R1+0x13d0], R148 ;  /* 0x0013d09401007387 */ /* 0x000fe80000100a00 */
[----:B------:R1:W-:Y:S04]  /*30810*/  STL.64 [R1+0x13d8], R150 ;  /* 0x0013d89601007387 */ /* 0x0003e80000100a00 */
[----:B------:R-:W-:Y:S04]  /*30820*/  STL.64 [R1+0x13c0], R144 ;  /* 0x0013c09001007387 */ /* 0x000fe80000100a00 */
[----:B------:R1:W-:Y:S02]  /*30830*/  STL.64 [R1+0x13c8], R146 ;  /* 0x0013c89201007387 */ /* 0x0003e40000100a00 */
[C---:B-1----:R-:W-:Y:S02]  /*30840*/  HMMA.1688.F32.TF32 R148, R232.reuse, R42, R248 ;  /* 0x0000002ae894723c */ /* 0x042fe400000810f8 */
[----:B------:R-:W-:Y:S04]  /*30850*/  STL.64 [R1+0x13b0], R140 ;  /* 0x0013b08c01007387 */ /* 0x000fe80000100a00 */
[----:B------:R1:W-:Y:S01]  /*30860*/  STL.64 [R1+0x13b8], R142 ;  /* 0x0013b88e01007387 */ /* 0x0003e20000100a00 */
[C---:B------:R-:W-:Y:S06]  /*30870*/  HMMA.1688.F32.TF32 R144, R232.reuse, R38, R136 ;  /* 0x00000026e890723c */ /* 0x040fec0000081088 */
[C---:B------:R-:W-:Y:S06]  /*30880*/  HMMA.1688.F32.TF32 R136, R232.reuse, R30, R240 ;  /* 0x0000001ee888723c */ /* 0x040fec00000810f0 */
[C---:B-1----:R-:W-:Y:S04]  /*30890*/  HMMA.1688.F32.TF32 R140, R232.reuse, R34, R236 ;  /* 0x00000022e88c723c */ /* 0x042fe800000810ec */
[----:B------:R-:W-:Y:S04]  /*308a0*/  STL.64 [R1+0x13a0], R148 ;  /* 0x0013a09401007387 */ /* 0x000fe80000100a00 */
[----:B------:R-:W-:Y:S04]  /*308b0*/  STL.64 [R1+0x13a8], R150 ;  /* 0x0013a89601007387 */ /* 0x000fe80000100a00 */
[----:B------:R1:W-:Y:S04]  /*308c0*/  STL.64 [R1+0x1390], R144 ;  /* 0x0013909001007387 */ /* 0x0003e80000100a00 */
[----:B------:R3:W-:Y:S04]  /*308d0*/  STL.64 [R1+0x1398], R146 ;  /* 0x0013989201007387 */ /* 0x0007e80000100a00 */
[----:B-1----:R-:W4:Y:S04]  /*308e0*/  LDL.LU R144, [R1+0x4b0] ;  /* 0x0004b00001907983 */ /* 0x002f280000300800 */
[----:B------:R-:W-:Y:S04]  /*308f0*/  STL.64 [R1+0x1380], R140 ;  /* 0x0013808c01007387 */ /* 0x000fe80000100a00 */
[----:B------:R-:W-:Y:S04]  /*30900*/  STL.64 [R1+0x1388], R142 ;  /* 0x0013888e01007387 */ /* 0x000fe80000100a00 */
[----:B------:R1:W-:Y:S04]  /*30910*/  STL.64 [R1+0x1370], R136 ;  /* 0x0013708801007387 */ /* 0x0003e80000100a00 */
[----:B------:R1:W-:Y:S04]  /*30920*/  STL.64 [R1+0x1378], R138 ;  /* 0x0013788a01007387 */ /* 0x0003e80000100a00 */
        /* <DEDUP_REMOVED lines=27> */
[----:B-1----:R-:W3:Y:S04]  /*30ae0*/  LDL.LU R136, [R1+0x480] ;  /* 0x0004800001887983 */ /* 0x002ee80000300800 */
        /* <DEDUP_REMOVED lines=21> */
[----:B---3--:R-:W-:Y:S01]  /*30c40*/  HMMA.1688.F32.TF32 R148, R232, R18, R148 ;  /* 0x00000012e894723c */ /* 0x008fe20000081094 */
[----:B------:R-:W-:Y:S04]  /*30c50*/  LDS R232, [R252+UR7+0x11080] ;  /* 0x01108007fce87984 */ /* 0x000fe80008000800 */
[----:B------:R-:W-:-:S12]  /*30c60*/  LDS R234, [R252+UR7+0x11880] ;  /* 0x01188007fcea7984 */ /* 0x000fd80008000800 */
[----:B------:R-:W-:Y:S04]  /*30c70*/  STL.64 [R1+0x1360], R168 ;  /* 0x001360a801007387 */ /* 0x000fe80000100a00 */
[----:B------:R-:W-:Y:S04]  /*30c80*/  STL.64 [R1+0x1368], R170 ;  /* 0x001368aa01007387 */ /* 0x000fe80000100a00 */
[----:B------:R-:W-:Y:S04]  /*30c90*/  STL.64 [R1+0x1350], R152 ;  /* 0x0013509801007387 */ /* 0x000fe80000100a00 */
[----:B------:R-:W-:Y:S04]  /*30ca0*/  STL.64 [R1+0x1358], R154 ;  /* 0x0013589a01007387 */ /* 0x000fe80000100a00 */
[----:B------:R-:W-:Y:S04]  /*30cb0*/  STL.64 [R1+0x1340], R148 ;  /* 0x0013409401007387 */ /* 0x000fe80000100a00 */
[----:B------:R1:W-:Y:S01]  /*30cc0*/  STL.64 [R1+0x1348], R150 ;  /* 0x0013489601007387 */ /* 0x0003e20000100a00 */
[C---:B------:R-:W-:Y:S03]  /*30cd0*/  HMMA.1688.F32.TF32 R144, R228.reuse, R122, R144 ;  /* 0x0000007ae490723c */ /* 0x040fe60000081090 */
[----:B------:R-:W-:Y:S04]  /*30ce0*/  LDS R233, [R2+UR7+0x11080] ;  /* 0x0110800702e97984 */ /* 0x000fe80008000800 */
[----:B------:R-:W2:Y:S01]  /*30cf0*/  LDS R235, [R2+UR7+0x11880] ;  /* 0x0118800702eb7984 */ /* 0x000ea20008000800 */
[C---:B-1----:R-:W-:Y:S06]  /*30d00*/  HMMA.1688.F32.TF32 R148, R228.reuse, R134, R160 ;  /* 0x00000086e494723c */ /* 0x042fec00000810a0 */
[----:B------:R-:W-:Y:S10]  /*30d10*/  HMMA.1688.F32.TF32 R152, R228, R130, R156 ;  /* 0x00000082e498723c */ /* 0x000ff4000008109c */
[----:B------:R-:W-:-:S02]  /*30d20*/  IMAD.MOV.U32 R120, RZ, RZ, R144 ;  /* 0x000000ffff787224 */ /* 0x000fc400078e0090 */
[----:B------:R-:W-:Y:S02]  /*30d30*/  IMAD.MOV.U32 R121, RZ, RZ, R145 ;  /* 0x000000ffff797224 */ /* 0x000fe400078e0091 */
[----:B------:R-:W-:-:S03]  /*30d40*/  IMAD.MOV.U32 R112, RZ, RZ, R146 ;  /* 0x000000ffff707224 */ /* 0x000fc600078e0092 */
[----:B------:R1:W-:Y:S01]  /*30d50*/  STL [R1+0x2fc], R151 ;  /* 0x0002fc9701007387 */ /* 0x0003e20000100800 */
[----:B------:R-:W-:Y:S02]  /*30d60*/  IMAD.MOV.U32 R125, RZ, RZ, R148 ;  /* 0x000000ffff7d7224 */ /* 0x000fe400078e0094 */
[----:B------:R-:W-:Y:S02]  /*30d70*/  IMAD.MOV.U32 R124, RZ, RZ, R149 ;  /* 0x000000ffff7c7224 */ /* 0x000fe400078e0095 */
[----:B------:R-:W-:Y:S02]  /*30d80*/  IMAD.MOV.U32 R8, RZ, RZ, R150 ;  /* 0x000000ffff087224 */ /* 0x000fe400078e0096 */
[----:B-1----:R-:W-:Y:S01]  /*30d90*/  HMMA.1688.F32.TF32 R148, R228, R126, R164 ;  /* 0x0000007ee494723c */ /* 0x002fe200000810a4 */
[----:B------:R-:W-:-:S05]  /*30da0*/  IMAD.MOV.U32 R116, RZ, RZ, R147 ;  /* 0x000000ffff747224 */ /* 0x000fca00078e0093 */
[C---:B------:R-:W-:Y:S06]  /*30db0*/  HMMA.1688.F32.TF32 R144, R228.reuse, R118, R140 ;  /* 0x00000076e490723c */ /* 0x040fec000008108c */
[C---:B------:R-:W-:Y:S01]  /*30dc0*/  HMMA.1688.F32.TF32 R140, R228.reuse, R114, R248 ;  /* 0x00000072e48c723c */ /* 0x040fe200000810f8 */
[----:B------:R-:W-:Y:S04]  /*30dd0*/  STL.64 [R1+0x4d0], R152 ;  /* 0x0004d09801007387 */ /* 0x000fe80000100a00 */
[----:B------:R-:W-:Y:S01]  /*30de0*/  STL.64 [R1+0x4d8], R154 ;  /* 0x0004d89a01007387 */ /* 0x000fe20000100a00 */
[C---:B------:R-:W-:Y:S05]  /*30df0*/  HMMA.1688.F32.TF32 R136, R228.reuse, R110, R136 ;  /* 0x0000006ee488723c */ /* 0x040fea0000081088 */
[----:B------:R-:W-:Y:S04]  /*30e00*/  STL.64 [R1+0x4c0], R148 ;  /* 0x0004c09401007387 */ /* 0x000fe80000100a00 */
[----:B------:R-:W-:Y:S04]  /*30e10*/  STL.64 [R1+0x4c8], R150 ;  /* 0x0004c89601007387 */ /* 0x000fe80000100a00 */
[----:B------:R-:W-:Y:S04]  /*30e20*/  STL [R1+0x2c10], R116 ;  /* 0x002c107401007387 */ /* 0x000fe80000100800 */
[----:B------:R-:W-:Y:S04]  /*30e30*/  STL [R1+0x2c0c], R112 ;  /* 0x002c0c7001007387 */ /* 0x000fe80000100800 */
[----:B------:R-:W-:Y:S04]  /*30e40*/  STL [R1+0x2c08], R120 ;  /* 0x002c087801007387 */ /* 0x000fe80000100800 */
[----:B------:R-:W-:Y:S04]  /*30e50*/  STL [R1+0x2c04], R121 ;  /* 0x002c047901007387 */ /* 0x000fe80000100800 */
[----:B------:R-:W-:Y:S04]  /*30e60*/  STL.64 [R1+0x4a0], R144 ;  /* 0x0004a09001007387 */ /* 0x000fe80000100a00 */
[----:B------:R-:W-:Y:S04]  /*30e70*/  STL.64 [R1+0x4a8], R146 ;  /* 0x0004a89201007387 */ /* 0x000fe80000100a00 */
[----:B------:R-:W-:Y:S04]  /*30e80*/  STL.64 [R1+0x490], R140 ;  /* 0x0004908c01007387 */ /* 0x000fe80000100a00 */
[----:B------:R1:W-:Y:S02]  /*30e90*/  STL.64 [R1+0x498], R142 ;  /* 0x0004988e01007387 */ /* 0x0003e40000100a00 */
[----:B-1----:R-:W-:Y:S01]  /*30ea0*/  HMMA.1688.F32.TF32 R140, R228, R106, R236 ;  /* 0x0000006ae48c723c */ /* 0x002fe200000810ec */
[----:B------:R-:W-:-:S02]  /*30eb0*/  IMAD.MOV.U32 R93, RZ, RZ, R137 ;  /* 0x000000ffff5d7224 */ /* 0x000fc400078e0089 */
[----:B------:R-:W-:Y:S01]  /*30ec0*/  IMAD.MOV.U32 R92, RZ, RZ, R136 ;  /* 0x000000ffff5c7224 */ /* 0x000fe200078e0088 */
[----:B------:R1:W-:Y:S04]  /*30ed0*/  STL.64 [R1+0x488], R138 ;  /* 0x0004888a01007387 */ /* 0x0003e80000100a00 */
[----:B------:R-:W-:Y:S04]  /*30ee0*/  STL [R1+0x2ba4], R93 ;  /* 0x002ba45d01007387 */ /* 0x000fe80000100800 */
[----:B------:R-:W-:Y:S01]  /*30ef0*/  STL [R1+0x2ba0], R92 ;  /* 0x002ba05c01007387 */ /* 0x000fe20000100800 */
[----:B-1----:R-:W-:Y:S10]  /*30f00*/  HMMA.1688.F32.TF32 R136, R228, R102, R240 ;  /* 0x00000066e488723c */ /* 0x002ff400000810f0 */
[----:B------:R1:W-:Y:S04]  /*30f10*/  STL.64 [R1+0x470], R140 ;  /* 0x0004708c01007387 */ /* 0x0003e80000100a00 */
[----:B------:R3:W-:Y:S04]  /*30f20*/  STL.64 [R1+0x478], R142 ;  /* 0x0004788e01007387 */ /* 0x0007e80000100a00 */
[----:B------:R-:W4:Y:S04]  /*30f30*/  LDL.LU R240, [R1+0x380] ;  /* 0x0003800001f07983 */ /* 0x000f280000300800 */
[----:B------:R-:W4:Y:S04]  /*30f40*/  LDL.LU R241, [R1+0x384] ;  /* 0x0003840001f17983 */ /* 0x000f280000300800 */
[----:B------:R-:W4:Y:S04]  /*30f50*/  LDL.LU R242, [R1+0x388] ;  /* 0x0003880001f27983 */ /* 0x000f280000300800 */
[----:B------:R-:W4:Y:S04]  /*30f60*/  LDL.LU R243, [R1+0x38c] ;  /* 0x00038c0001f37983 */ /* 0x000f280000300800 */
        /* <DEDUP_REMOVED lines=15> */
[----:B------:R-:W4:Y:S01]  /*31060*/  LDL.LU R167, [R1+0x3dc] ;  /* 0x0003dc0001a77983 */ /* 0x000f220000300800 */
[----:B------:R-:W-:-:S03]  /*31070*/  IMAD.MOV.U32 R36, RZ, RZ, R136 ;  /* 0x000000ffff247224 */ /* 0x000fc600078e0088 */
[----:B------:R-:W4:Y:S01]  /*31080*/  LDL.LU R156, [R1+0x3e0] ;  /* 0x0003e000019c7983 */ /* 0x000f220000300800 */
[----:B------:R-:W-:-:S03]  /*31090*/  IMAD.MOV.U32 R37, RZ, RZ, R137 ;  /* 0x000000ffff257224 */ /* 0x000fc600078e0089 */
        /* <DEDUP_REMOVED lines=33> */
[----:B-1----:R-:W4:Y:S04]  /*312b0*/  LDL.LU R140, [R1+0x3b0] ;  /* 0x0003b000018c7983 */ /* 0x002f280000300800 */
[----:B------:R-:W4:Y:S04]  /*312c0*/  LDL.LU R141, [R1+0x3b4] ;  /* 0x0003b400018d7983 */ /* 0x000f280000300800 */
[----:B---3--:R-:W3:Y:S04]  /*312d0*/  LDL.LU R142, [R1+0x3b8] ;  /* 0x0003b800018e7983 */ /* 0x008ee80000300800 */
[----:B------:R-:W3:Y:S04]  /*312e0*/  LDL.LU R143, [R1+0x3bc] ;  /* 0x0003bc00018f7983 */ /* 0x000ee80000300800 */
[----:B------:R-:W-:Y:S04]  /*312f0*/  STL [R1+0x2b34], R41 ;  /* 0x002b342901007387 */ /* 0x000fe80000100800 */
[----:B------:R-:W-:Y:S04]  /*31300*/  STL [R1+0x2b30], R40 ;  /* 0x002b302801007387 */ /* 0x000fe80000100800 */
[----:B------:R-:W-:Y:S04]  /*31310*/  STL [R1+0x2b2c], R37 ;  /* 0x002b2c2501007387 */ /* 0x000fe80000100800 */
[----:B------:R-:W-:Y:S01]  /*31320*/  STL [R1+0x2b28], R36 ;  /* 0x002b282401007387 */ /* 0x000fe20000100800 */
[C---:B--2---:R-:W-:Y:S06]  /*31330*/  HMMA.1688.F32.TF32 R144, R228.reuse, R70, R144 ;  /* 0x00000046e490723c */ /* 0x044fec0000081090 */
[C---:B----4-:R-:W-:Y:S06]  /*31340*/  HMMA.1688.F32.TF32 R136, R228.reuse, R98, R136 ;  /* 0x00000062e488723c */ /* 0x050fec0000081088 */
[C---:B------:R-:W-:Y:S06]  /*31350*/  HMMA.1688.F32.TF32 R148, R228.reuse, R78, R148 ;  /* 0x0000004ee494723c */ /* 0x040fec0000081094 */
[----:B------:R-:W-:-:S12]  /*31360*/  HMMA.1688.F32.TF32 R176, R228, R94, R176 ;  /* 0x0000005ee4b0723c */ /* 0x000fd800000810b0 */
[----:B------:R-:W-:Y:S02]  /*31370*/  IMAD.MOV.U32 R21, RZ, RZ, R139 ;  /* 0x000000ffff157224 */ /* 0x000fe400078e008b */
[----:B------:R-:W-:Y:S01]  /*31380*/  IMAD.MOV.U32 R20, RZ, RZ, R138 ;  /* 0x000000ffff147224 */ /* 0x000fe200078e008a */
[----:B------:R-:W-:Y:S01]  /*31390*/  MOV R44, R136 ;  /* 0x00000088002c7202 */ /* 0x000fe20000000f00 */
[----:B------:R-:W-:Y:S01]  /*313a0*/  IMAD.MOV.U32 R45, RZ, RZ, R137 ;  /* 0x000000ffff2d7224 */ /* 0x000fe200078e0089 */
[----:B------:R-:W2:Y:S04]  /*313b0*/  LDL.LU.64 R138, [R1+0x2ea0] ;  /* 0x002ea000018a7983 */ /* 0x000ea80000300a00 */
[----:B------:R-:W4:Y:S01]  /*313c0*/  LDL.LU.64 R136, [R1+0x2e98] ;  /* 0x002e980001887983 */ /* 0x000f220000300a00 */
[C---:B------:R-:W-:Y:S03]  /*313d0*/  HMMA.1688.F32.TF32 R152, R228.reuse, R82, R152 ;  /* 0x00000052e498723c */ /* 0x040fe60000081098 */
[----:B------:R-:W-:Y:S03]  /*313e0*/  STL [R1+0x2b44], R21 ;  /* 0x002b441501007387 */ /* 0x000fe60000100800 */
[----:B------:R-:W-:Y:S01]  /*313f0*/  HMMA.1688.F32.TF32 R168, R228, R86, R168 ;  /* 0x00000056e4a8723c */ /* 0x000fe200000810a8 */
[----:B------:R-:W-:-:S05]  /*31400*/  IMAD.MOV.U32 R13, RZ, RZ, R179 ;  /* 0x000000ffff0d7224 */ /* 0x000fca00078e00b3 */
[C---:B------:R-:W-:Y:S01]  /*31410*/  HMMA.1688.F32.TF32 R172, R228.reuse, R90, R172 ;  /* 0x0000005ae4ac723c */ /* 0x040fe200000810ac */
[----:B------:R-:W-:Y:S01]  /*31420*/  IMAD.MOV.U32 R12, RZ, RZ, R178 ;  /* 0x000000ffff0c7224 */ /* 0x000fe200078e00b2 */
[----:B------:R-:W-:Y:S01]  /*31430*/  STL [R1+0x2b40], R20 ;  /* 0x002b401401007387 */ /* 0x000fe20000100800 */
[----:B------:R-:W-:Y:S02]  /*31440*/  IMAD.MOV.U32 R73, RZ, RZ, R177 ;  /* 0x000000ffff497224 */ /* 0x000fe400078e00b1 */
[----:B------:R-:W-:Y:S01]  /*31450*/  IMAD.MOV.U32 R72, RZ, RZ, R176 ;  /* 0x000000ffff487224 */ /* 0x000fe200078e00b0 */
[----:B------:R-:W-:Y:S04]  /*31460*/  STL [R1+0x2b3c], R45 ;  /* 0x002b3c2d01007387 */ /* 0x000fe80000100800 */
[----:B------:R-:W-:Y:S04]  /*31470*/  STL [R1+0x2b38], R44 ;  /* 0x002b382c01007387 */ /* 0x000fe80000100800 */
[----:B------:R-:W-:Y:S04]  /*31480*/  STL [R1+0x2b54], R13 ;  /* 0x002b540d01007387 */ /* 0x000fe80000100800 */
[----:B------:R-:W-:Y:S04]  /*31490*/  STL [R1+0x2b50], R12 ;  /* 0x002b500c01007387 */ /* 0x000fe80000100800 */
[----:B------:R-:W-:Y:S04]  /*314a0*/  STL [R1+0x2b4c], R73 ;  /* 0x002b4c4901007387 */ /* 0x000fe80000100800 */
[----:B------:R-:W-:Y:S04]  /*314b0*/  STL [R1+0x2b48], R72 ;  /* 0x002b484801007387 */ /* 0x000fe80000100800 */
[----:B------:R-:W-:Y:S01]  /*314c0*/  STL.64 [R1+0x1330], R172 ;  /* 0x001330ac01007387 */ /* 0x000fe20000100a00 */
[C---:B------:R-:W-:Y:S03]  /*314d0*/  HMMA.1688.F32.TF32 R160, R228.reuse, R14, R160 ;  /* 0x0000000ee4a0723c */ /* 0x040fe600000810a0 */
        /* <DEDUP_REMOVED lines=8> */
[C---:B---3--:R-:W-:Y:S06]  /*31560*/  HMMA.1688.F32.TF32 R148, R228.reuse, R74, R164 ;  /* 0x0000004ae494723c */ /* 0x048fec00000810a4 */
[C---:B------:R-:W-:Y:S01]  /*31570*/  HMMA.1688.F32.TF32 R140, R228.reuse, R66, R140 ;  /* 0x00000042e48c723c */ /* 0x040fe2000008108c */
[----:B------:R-:W-:Y:S04]  /*31580*/  STL.64 [R1+0x12f0], R160 ;  /* 0x0012f0a001007387 */ /* 0x000fe80000100a00 */
[----:B------:R-:W-:Y:S06]  /*31590*/  STL.64 [R1+0x12f8], R162 ;  /* 0x0012f8a201007387 */ /* 0x000fec0000100a00 */
[----:B------:R-:W-:Y:S04]  /*315a0*/  STL.64 [R1+0x12e0], R152 ;  /* 0x0012e09801007387 */ /* 0x000fe80000100a00 */
[----:B------:R-:W-:Y:S04]  /*315b0*/  STL.64 [R1+0x12e8], R154 ;  /* 0x0012e89a01007387 */ /* 0x000fe80000100a00 */
[----:B------:R-:W-:Y:S04]  /*315c0*/  STL.64 [R1+0x12d0], R148 ;  /* 0x0012d09401007387 */ /* 0x000fe80000100a00 */
[----:B------:R1:W-:Y:S04]  /*315d0*/  STL.64 [R1+0x12d8], R150 ;  /* 0x0012d89601007387 */ /* 0x0003e80000100a00 */
[----:B------:R-:W-:Y:S04]  /*315e0*/  STL.64 [R1+0x12c0], R144 ;  /* 0x0012c09001007387 */ /* 0x000fe80000100a00 */
[----:B------:R3:W-:Y:S01]  /*315f0*/  STL.64 [R1+0x12c8], R146 ;  /* 0x0012c89201007387 */ /* 0x0007e20000100a00 */
[C---:B-1----:R-:W-:Y:S03]  /*31600*/  HMMA.1688.F32.TF32 R148, R228.reuse, R62, R248 ;  /* 0x0000003ee494723c */ /* 0x042fe600000810f8 */
[----:B------:R-:W-:Y:S04]  /*31610*/  STL.64 [R1+0x12b0], R140 ;  /* 0x0012b08c01007387 */ /* 0x000fe80000100a00 */
[----:B------:R1:W-:Y:S01]  /*31620*/  STL.64 [R1+0x12b8], R142 ;  /* 0x0012b88e01007387 */ /* 0x0003e20000100a00 */
[C---:B---3--:R-:W-:Y:S06]  /*31630*/  HMMA.1688.F32.TF32 R144, R228.reuse, R58, R236 ;  /* 0x0000003ae490723c */ /* 0x048fec00000810ec */
[C---:B-1----:R-:W-:Y:S09]  /*31640*/  HMMA.1688.F32.TF32 R140, R228.reuse, R54, R240 ;  /* 0x00000036e48c723c */ /* 0x042ff200000810f0 */
[----:B------:R1:W-:Y:S04]  /*31650*/  STL.64 [R1+0x12a0], R148 ;  /* 0x0012a09401007387 */ /* 0x0003e80000100a00 */
[----:B------:R3:W-:Y:S04]  /*31660*/  STL.64 [R1+0x12a8], R150 ;  /* 0x0012a89601007387 */ /* 0x0007e80000100a00 */
[----:B-1----:R-:W2:Y:S04]  /*31670*/  LDL.LU R148, [R1+0x2d0] ;  /* 0x0002d00001947983 */ /* 0x002ea80000300800 */
[----:B------:R1:W-:Y:S04]  /*31680*/  STL.64 [R1+0x1290], R144 ;  /* 0x0012909001007387 */ /* 0x0003e80000100a00 */
[----:B------:R1:W-:Y:S04]  /*31690*/  STL.64 [R1+0x1298], R146 ;  /* 0x0012989201007387 */ /* 0x0003e80000100a00 */
[----:B------:R1:W-:Y:S04]  /*316a0*/  STL.64 [R1+0x1280], R140 ;  /* 0x0012808c01007387 */ /* 0x0003e80000100a00 */
[----:B------:R1:W-:Y:S04]  /*316b0*/  STL.64 [R1+0x1288], R142 ;  /* 0x0012888e01007387 */ /* 0x0003e80000100a00 */
[----:B------:R-:W2:Y:S04]  /*316c0*/  LDL.LU R149, [R1+0x2d4] ;  /* 0x0002d40001957983 */ /* 0x000ea80000300800 */
[----:B---3--:R-:W2:Y:S04]  /*316d0*/  LDL.LU R150, [R1+0x2d8] ;  /* 0x0002d80001967983 */ /* 0x008ea80000300800 */
[----:B------:R-:W2:Y:S04]  /*316e0*/  LDL.LU R151, [R1+0x2dc] ;  /* 0x0002dc0001977983 */ /* 0x000ea80000300800 */
        /* <DEDUP_REMOVED lines=12> */
[----:B------:R-:W3:Y:S04]  /*317b0*/  LDL.LU R236, [R1+0x370] ;  /* 0x0003700001ec7983 */ /* 0x000ee80000300800 */
[----:B------:R-:W3:Y:S04]  /*317c0*/  LDL.LU R237, [R1+0x374] ;  /* 0x0003740001ed7983 */ /* 0x000ee80000300800 */
[----:B------:R-:W3:Y:S04]  /*317d0*/  LDL.LU R238, [R1+0x378] ;  /* 0x0003780001ee7983 */ /* 0x000ee80000300800 */
[----:B------:R-:W3:Y:S04]  /*317e0*/  LDL.LU R239, [R1+0x37c] ;  /* 0x00037c0001ef7983 */ /* 0x000ee80000300800 */
[----:B-1----:R-:W4:Y:S04]  /*317f0*/  LDL.LU R144, [R1+0x350] ;  /* 0x0003500001907983 */ /* 0x002f280000300800 */
        /* <DEDUP_REMOVED lines=31> */
[C---:B--2---:R-:W-:Y:S06]  /*319f0*/  HMMA.1688.F32.TF32 R240, R228.reuse, R46, R240 ;  /* 0x0000002ee4f0723c */ /* 0x044fec00000810f0 */
[C---:B---3--:R-:W-:Y:S06]  /*31a00*/  HMMA.1688.F32.TF32 R236, R228.reuse, R50, R236 ;  /* 0x00000032e4ec723c */ /* 0x048fec00000810ec */
[----:B----4-:R-:W-:-:S15]  /*31a10*/  HMMA.1688.F32.TF32 R144, R228, R42, R144 ;  /* 0x0000002ae490723c */ /* 0x010fde0000081090 */
[----:B------:R-:W-:-:S02]  /*31a20*/  NOP ;  /* 0x0000000000007918 */ /* 0x000fc40000000000 */
[----:B------:R-:W-:Y:S04]  /*31a30*/  STL.64 [R1+0x1270], R236 ;  /* 0x001270ec01007387 */ /* 0x000fe80000100a00 */
[----:B------:R1:W-:Y:S01]  /*31a40*/  STL.64 [R1+0x1278], R238 ;  /* 0x001278ee01007387 */ /* 0x0003e20000100a00 */
[C---:B------:R-:W-:Y:S03]  /*31a50*/  HMMA.1688.F32.TF32 R248, R228.reuse, R34, R248 ;  /* 0x00000022e4f8723c */ /* 0x040fe600000810f8 */
[----:B-1----:R-:W2:Y:S04]  /*31a60*/  LDL.LU.64 R238, [R1+0x2e90] ;  /* 0x002e900001ee7983 */ /* 0x002ea80000300a00 */
[----:B------:R-:W2:Y:S04]  /*31a70*/  LDL.LU.64 R236, [R1+0x2e88] ;  /* 0x002e880001ec7983 */ /* 0x000ea80000300a00 */
[----:B------:R-:W-:Y:S01]  /*31a80*/  STL.64 [R1+0x1260], R240 ;  /* 0x001260f001007387 */ /* 0x000fe20000100a00 */
[C---:B------:R-:W-:Y:S03]  /*31a90*/  HMMA.1688.F32.TF32 R140, R228.reuse, R38, R140 ;  /* 0x00000026e48c723c */ /* 0x040fe6000008108c */
[----:B------:R1:W-:Y:S04]  /*31aa0*/  STL.64 [R1+0x1268], R242 ;  /* 0x001268f201007387 */ /* 0x0003e80000100a00 */
[----:B-1----:R-:W3:Y:S04]  /*31ab0*/  LDL.LU.64 R242, [R1+0x2e80] ;  /* 0x002e800001f27983 */ /* 0x002ee80000300a00 */
[----:B------:R-:W3:Y:S04]  /*31ac0*/  LDL.LU.64 R240, [R1+0x2e78] ;  /* 0x002e780001f07983 */ /* 0x000ee80000300a00 */
[----:B------:R1:W-:Y:S04]  /*31ad0*/  STL.64 [R1+0x1250], R144 ;  /* 0x0012509001007387 */ /* 0x0003e80000100a00 */
[----:B------:R4:W-:Y:S04]  /*31ae0*/  STL.64 [R1+0x1258], R146 ;  /* 0x0012589201007387 */ /* 0x0009e80000100a00 */
[----:B-1----:R-:W2:Y:S04]  /*31af0*/  LDL.LU R144, [R1+0x290] ;  /* 0x0002900001907983 */ /* 0x002ea80000300800 */
[----:B------:R-:W2:Y:S04]  /*31b00*/  LDL.LU R145, [R1+0x294] ;  /* 0x0002940001917983 */ /* 0x000ea80000300800 */
[----:B----4-:R-:W2:Y:S04]  /*31b10*/  LDL.LU R146, [R1+0x298] ;  /* 0x0002980001927983 */ /* 0x010ea80000300800 */
[----:B------:R-:W2:Y:S04]  /*31b20*/  LDL.LU R147, [R1+0x29c] ;  /* 0x00029c0001937983 */ /* 0x000ea80000300800 */
[----:B------:R1:W-:Y:S04]  /*31b30*/  STL.64 [R1+0x1240], R140 ;  /* 0x0012408c01007387 */ /* 0x0003e80000100a00 */
[----:B------:R4:W-:Y:S04]  /*31b40*/  STL.64 [R1+0x1248], R142 ;  /* 0x0012488e01007387 */ /* 0x0009e80000100a00 */
[----:B-1----:R-:W3:Y:S04]  /*31b50*/  LDL.LU R140, [R1+0x280] ;  /* 0x00028000018c7983 */ /* 0x002ee80000300800 */
[----:B------:R1:W-:Y:S04]  /*31b60*/  STL.64 [R1+0x1230], R248 ;  /* 0x001230f801007387 */ /* 0x0003e80000100a00 */
[----:B------:R1:W-:Y:S04]  /*31b70*/  STL.64 [R1+0x1238], R250 ;  /* 0x001238fa01007387 */ /* 0x0003e80000100a00 */
[----:B------:R-:W3:Y:S04]  /*31b80*/  LDL.LU R141, [R1+0x284] ;  /* 0x00028400018d7983 */ /* 0x000ee80000300800 */
[----:B----4-:R-:W3:Y:S04]  /*31b90*/  LDL.LU R142, [R1+0x288] ;  /* 0x00028800018e7983 */ /* 0x010ee80000300800 */
[----:B------:R-:W3:Y:S04]  /*31ba0*/  LDL.LU R143, [R1+0x28c] ;  /* 0x00028c00018f7983 */ /* 0x000ee80000300800 */
[----:B-1----:R-:W4:Y:S01]  /*31bb0*/  LDL.LU R248, [R1+0x220] ;  /* 0x0002200001f87983 */ /* 0x002f220000300800 */
[C---:B------:R-:W-:Y:S06]  /*31bc0*/  HMMA.1688.F32.TF32 R176, R228.reuse, R30, R176 ;  /* 0x0000001ee4b0723c */ /* 0x040fec00000810b0 */
[----:B------:R-:W-:Y:S06]  /*31bd0*/  HMMA.1688.F32.TF32 R172, R228, R26, R172 ;  /* 0x0000001ae4ac723c */ /* 0x000fec00000810ac */
[----:B------:R-:W-:Y:S06]  /*31be0*/  HMMA.1688.F32.TF32 R148, R232, R134, R148 ;  /* 0x00000086e894723c */ /* 0x000fec0000081094 */
[C---:B------:R-:W-:Y:S06]  /*31bf0*/  HMMA.1688.F32.TF32 R168, R228.reuse, R22, R168 ;  /* 0x00000016e4a8723c */ /* 0x040fec00000810a8 */
[----:B------:R-:W-:Y:S01]  /*31c00*/  HMMA.1688.F32.TF32 R152, R228, R18, R152 ;  /* 0x00000012e498723c */ /* 0x000fe20000081098 */
[----:B------:R-:W-:Y:S04]  /*31c10*/  STL.64 [R1+0x1220], R176 ;  /* 0x001220b001007387 */ /* 0x000fe80000100a00 */
[----:B------:R-:W-:Y:S04]  /*31c20*/  STL.64 [R1+0x1228], R178 ;  /* 0x001228b201007387 */ /* 0x000fe80000100a00 */
[----:B------:R-:W-:Y:S01]  /*31c30*/  STL.64 [R1+0x1210], R172 ;  /* 0x001210ac01007387 */ /* 0x000fe20000100a00 */
[----:B------:R-:W-:Y:S02]  /*31c40*/  HMMA.1688.F32.TF32 R160, R232, R130, R160 ;  /* 0x00000082e8a0723c */ /* 0x000fe400000810a0 */
[----:B------:R-:W-:Y:S01]  /*31c50*/  IMAD.MOV.U32 R231, RZ, RZ, R148 ;  /* 0x000000ffffe77224 */ /* 0x000fe200078e0094 */
[----:B------:R-:W-:Y:S01]  /*31c60*/  STL.64 [R1+0x1218], R174 ;  /* 0x001218ae01007387 */ /* 0x000fe20000100a00 */
[----:B------:R-:W-:-:S02]  /*31c70*/  IMAD.MOV.U32 R230, RZ, RZ, R149 ;  /* 0x000000ffffe67224 */ /* 0x000fc400078e0095 */
[----:B------:R-:W-:Y:S01]  /*31c80*/  IMAD.MOV.U32 R229, RZ, RZ, R150 ;  /* 0x000000ffffe57224 */ /* 0x000fe200078e0096 */
[----:B------:R-:W-:Y:S01]  /*31c90*/  STL.64 [R1+0x1200], R168 ;  /* 0x001200a801007387 */ /* 0x000fe20000100a00 */
[----:B------:R-:W-:Y:S02]  /*31ca0*/  IMAD.MOV.U32 R228, RZ, RZ, R151 ;  /* 0x000000ffffe47224 */ /* 0x000fe400078e0097 */
[----:B------:R-:W-:Y:S01]  /*31cb0*/  HMMA.1688.F32.TF32 R148, R232, R122, R164 ;  /* 0x0000007ae894723c */ /* 0x000fe200000810a4 */
[----:B------:R-:W-:Y:S04]  /*31cc0*/  STL.64 [R1+0x1208], R170 ;  /* 0x001208aa01007387 */ /* 0x000fe80000100a00 */
[----:B------:R-:W-:Y:S04]  /*31cd0*/  STL.64 [R1+0x11f0], R152 ;  /* 0x0011f09801007387 */ /* 0x000fe80000100a00 */
[----:B------:R1:W-:Y:S01]  /*31ce0*/  STL.64 [R1+0x11f8], R154 ;  /* 0x0011f89a01007387 */ /* 0x0003e20000100a00 */
[----:B------:R-:W-:-:S02]  /*31cf0*/  IMAD.MOV.U32 R249, RZ, RZ, R6 ;  /* 0x000000fffff97224 */ /* 0x000fc400078e0006 */
[----:B------:R-:W-:Y:S02]  /*31d00*/  IMAD.MOV.U32 R250, RZ, RZ, R5 ;  /* 0x000000fffffa7224 */ /* 0x000fe400078e0005 */
[----:B------:R-:W-:Y:S01]  /*31d10*/  IMAD.MOV.U32 R251, RZ, RZ, R4 ;  /* 0x000000fffffb7224 */ /* 0x000fe200078e0004 */
[----:B-1----:R-:W-:Y:S01]  /*31d20*/  HMMA.1688.F32.TF32 R152, R232, R126, R156 ;  /* 0x0000007ee898723c */ /* 0x002fe2000008109c */
[----:B------:R-:W-:Y:S08]  /*31d30*/  STL.64 [R1+0x2c98], R230 ;  /* 0x002c98e601007387 */ /* 0x000ff00000100a00 */
[----:B------:R-:W-:Y:S01]  /*31d40*/  IMAD.MOV.U32 R109, RZ, RZ, R150 ;  /* 0x000000ffff6d7224 */ /* 0x000fe200078e0096 */
[----:B------:R-:W-:Y:S01]  /*31d50*/  STL.64 [R1+0x2c90], R228 ;  /* 0x002c90e401007387 */ /* 0x000fe20000100a00 */
[----:B------:R-:W-:-:S03]  /*31d60*/  IMAD.MOV.U32 R113, RZ, RZ, R149 ;  /* 0x000000ffff717224 */ /* 0x000fc600078e0095 */
[----:B------:R-:W-:Y:S01]  /*31d70*/  STL.64 [R1+0x2c0], R160 ;  /* 0x0002c0a001007387 */ /* 0x000fe20000100a00 */
[----:B------:R-:W-:-:S03]  /*31d80*/  IMAD.MOV.U32 R117, RZ, RZ, R148 ;  /* 0x000000ffff757224 */ /* 0x000fc600078e0094 */
[----:B------:R-:W-:Y:S05]  /*31d90*/  STL.64 [R1+0x2c8], R162 ;  /* 0x0002c8a201007387 */ /* 0x000fea0000100a00 */
[----:B------:R-:W-:Y:S04]  /*31da0*/  STL.64 [R1+0x2b0], R152 ;  /* 0x0002b09801007387 */ /* 0x000fe80000100a00 */
[----:B------:R-:W-:Y:S04]  /*31db0*/  STL.64 [R1+0x2b8], R154 ;  /* 0x0002b89a01007387 */ /* 0x000fe80000100a00 */
[----:B------:R-:W-:Y:S04]  /*31dc0*/  STL [R1+0x2ac], R151 ;  /* 0x0002ac9701007387 */ /* 0x000fe80000100800 */
[----:B------:R-:W-:Y:S04]  /*31dd0*/  STL [R1+0x2c1c], R109 ;  /* 0x002c1c6d01007387 */ /* 0x000fe80000100800 */
[----:B------:R-:W-:Y:S04]  /*31de0*/  STL [R1+0x2c18], R113 ;  /* 0x002c187101007387 */ /* 0x000fe80000100800 */
[----:B------:R-:W-:Y:S01]  /*31df0*/  STL [R1+0x2c14], R117 ;  /* 0x002c147501007387 */ /* 0x000fe20000100800 */
[----:B--2---:R-:W-:-:S15]  /*31e00*/  HMMA.1688.F32.TF32 R144, R232, R118, R144 ;  /* 0x00000076e890723c */ /* 0x004fde0000081090 */
[----:B------:R-:W-:-:S09]  /*31e10*/  NOP ;  /* 0x0000000000007918 */ /* 0x000fd20000000000 */
[----:B------:R-:W-:Y:S02]  /*31e20*/  IMAD.MOV.U32 R108, RZ, RZ, R144 ;  /* 0x000000ffff6c7224 */ /* 0x000fe400078e0090 */
[----:B------:R-:W-:Y:S02]  /*31e30*/  IMAD.MOV.U32 R6, RZ, RZ, R145 ;  /* 0x000000ffff067224 */ /* 0x000fe400078e0091 */
[----:B------:R-:W-:Y:S02]  /*31e40*/  IMAD.MOV.U32 R5, RZ, RZ, R146 ;  /* 0x000000ffff057224 */ /* 0x000fe400078e0092 */
[----:B------:R-:W-:Y:S02]  /*31e50*/  IMAD.MOV.U32 R4, RZ, RZ, R147 ;  /* 0x000000ffff047224 */ /* 0x000fe400078e0093 */
[C---:B---3--:R-:W-:Y:S06]  /*31e60*/  HMMA.1688.F32.TF32 R144, R232.reuse, R114, R140 ;  /* 0x00000072e890723c */ /* 0x048fec000008108c */
[----:B----4-:R-:W-:Y:S01]  /*31e70*/  HMMA.1688.F32.TF32 R140, R232, R110, R248 ;  /* 0x0000006ee88c723c */ /* 0x010fe200000810f8 */
[----:B------:R-:W-:Y:S04]  /*31e80*/  STL [R1+0x2c2c], R4 ;  /* 0x002c2c0401007387 */ /* 0x000fe80000100800 */
[----:B------:R-:W-:Y:S04]  /*31e90*/  STL [R1+0x2c28], R5 ;  /* 0x002c280501007387 */ /* 0x000fe80000100800 */
[----:B------:R-:W-:Y:S04]  /*31ea0*/  STL [R1+0x2c24], R6 ;  /* 0x002c240601007387 */ /* 0x000fe80000100800 */
[----:B------:R-:W-:Y:S04]  /*31eb0*/  STL [R1+0x2c20], R108 ;  /* 0x002c206c01007387 */ /* 0x000fe80000100800 */
[----:B------:R-:W-:Y:S04]  /*31ec0*/  STL.64 [R1+0x280], R144 ;  /* 0x0002809001007387 */ /* 0x000fe80000100a00 */
[----:B------:R-:W-:Y:S03]  /*31ed0*/  STL.64 [R1+0x288], R146 ;  /* 0x0002889201007387 */ /* 0x000fe60000100a00 */
[----:B------:R-:W-:Y:S01]  /*31ee0*/  IMAD.MOV.U32 R96, RZ, RZ, R140 ;  /* 0x000000ffff607224 */ /* 0x000fe200078e008c */
[----:B------:R1:W-:Y:S01]  /*31ef0*/  STL.64 [R1+0x228], R142 ;  /* 0x0002288e01007387 */ /* 0x0003e20000100a00 */
[----:B------:R-:W-:-:S02]  /*31f00*/  IMAD.MOV.U32 R97, RZ, RZ, R141 ;  /* 0x000000ffff617224 */ /* 0x000fc400078e008d */
[----:B-1----:R-:W-:Y:S03]  /*31f10*/  HMMA.1688.F32.TF32 R140, R232, R106, R240 ;  /* 0x0000006ae88c723c */ /* 0x002fe600000810f0 */
[----:B------:R-:W-:Y:S04]  /*31f20*/  STL [R1+0x2b7c], R97 ;  /* 0x002b7c6101007387 */ /* 0x000fe80000100800 */
[----:B------:R-:W-:-:S15]  /*31f30*/  STL [R1+0x2b78], R96 ;  /* 0x002b786001007387 */ /* 0x000fde0000100800 */
[----:B------:R-:W-:-:S02]  /*31f40*/  NOP ;  /* 0x0000000000007918 */ /* 0x000fc40000000000 */
[----:B------:R-:W-:Y:S02]  /*31f50*/  IMAD.MOV.U32 R93, RZ, RZ, R142 ;  /* 0x000000ffff5d7224 */ /* 0x000fe400078e008e */
[----:B------:R-:W-:Y:S01]  /*31f60*/  IMAD.MOV.U32 R92, RZ, RZ, R143 ;  /* 0x000000ffff5c7224 */ /* 0x000fe200078e008f */
[----:B------:R1:W-:Y:S04]  /*31f70*/  STL.64 [R1+0x2e0], R140 ;  /* 0x0002e08c01007387 */ /* 0x0003e80000100a00 */
[----:B------:R-:W-:Y:S04]  /*31f80*/  STL [R1+0x2bac], R93 ;  /* 0x002bac5d01007387 */ /* 0x000fe80000100800 */
[----:B------:R-:W-:Y:S04]  /*31f90*/  STL [R1+0x2ba8], R92 ;  /* 0x002ba85c01007387 */ /* 0x000fe80000100800 */
[----:B------:R-:W2:Y:S01]  /*31fa0*/  LDL.LU R240, [R1+0x10] ;  /* 0x0000100001f07983 */ /* 0x000ea20000300800 */
[----:B-1----:R-:W-:Y:S03]  /*31fb0*/  HMMA.1688.F32.TF32 R140, R232, R102, R236 ;  /* 0x00000066e88c723c */ /* 0x002fe600000810ec */
[----:B------:R-:W2:Y:S04]  /*31fc0*/  LDL.LU R241, [R1+0x14] ;  /* 0x0000140001f17983 */ /* 0x000ea80000300800 */
[----:B------:R-:W2:Y:S01]  /*31fd0*/  LDL.LU R242, [R1+0x18] ;  /* 0x0000180001f27983 */ /* 0x000ea20000300800 */
[----:B------:R-:W-:-:S03]  /*31fe0*/  IMAD.MOV.U32 R237, RZ, RZ, R138 ;  /* 0x000000ffffed7224 */ /* 0x000fc600078e008a */
[----:B------:R-:W2:Y:S01]  /*31ff0*/  LDL.LU R243, [R1+0x1c] ;  /* 0x00001c0001f37983 */ /* 0x000ea20000300800 */
[----:B------:R-:W-:-:S03]  /*32000*/  IMAD.MOV.U32 R238, RZ, RZ, R137 ;  /* 0x000000ffffee7224 */ /* 0x000fc600078e0089 */
[----:B------:R-:W3:Y:S01]  /*32010*/  LDL.LU R236, [R1+0x20] ;  /* 0x0000200001ec7983 */ /* 0x000ee20000300800 */
[----:B------:R-:W-:-:S03]  /*32020*/  IMAD.MOV.U32 R239, RZ, RZ, R136 ;  /* 0x000000ffffef7224 */ /* 0x000fc600078e0088 */
[----:B------:R-:W4:Y:S04]  /*32030*/  LDL.LU R138, [R1+0x2e70] ;  /* 0x002e7000018a7983 */ /* 0x000f280000300800 */
[----:B------:R-:W2:Y:S04]  /*32040*/  LDL.LU R137, [R1+0x2e6c] ;  /* 0x002e6c0001897983 */ /* 0x000ea80000300800 */
        /* <DEDUP_REMOVED lines=37> */
[----:B------:R-:W-:-:S03]  /*322a0*/  IMAD.MOV.U32 R41, RZ, RZ, R140 ;  /* 0x000000ffff297224 */ /* 0x000fc600078e008c */
[----:B------:R-:W3:Y:S01]  /*322b0*/  LDL.LU R148, [R1+0x1a0] ;  /* 0x0001a00001947983 */ /* 0x000ee20000300800 */
[----:B------:R-:W-:-:S03]  /*322c0*/  IMAD.MOV.U32 R40, RZ, RZ, R141 ;  /* 0x000000ffff287224 */ /* 0x000fc600078e008d */
[----:B------:R-:W3:Y:S01]  /*322d0*/  LDL.LU R149, [R1+0x1a4] ;  /* 0x0001a40001957983 */ /* 0x000ee20000300800 */
[----:B------:R-:W-:-:S03]  /*322e0*/  IMAD.MOV.U32 R37, RZ, RZ, R142 ;  /* 0x000000ffff257224 */ /* 0x000fc600078e008e */
[----:B------:R-:W3:Y:S01]  /*322f0*/  LDL.LU R150, [R1+0x1a8] ;  /* 0x0001a80001967983 */ /* 0x000ee20000300800 */
[----:B------:R-:W-:-:S03]  /*32300*/  MOV R36, R143 ;  /* 0x0000008f00247202 */ /* 0x000fc60000000f00 */
[----:B------:R-:W3:Y:S01]  /*32310*/  LDL.LU R151, [R1+0x1ac] ;  /* 0x0001ac0001977983 */ /* 0x000ee20000300800 */
[----:B------:R-:W-:-:S03]  /*32320*/  IMAD.MOV.U32 R228, RZ, RZ, R139 ;  /* 0x000000ffffe47224 */ /* 0x000fc600078e008b */
[----:B------:R-:W3:Y:S01]  /*32330*/  LDL.LU R140, [R1+0x40] ;  /* 0x00004000018c7983 */ /* 0x000ee20000300800 */
[----:B----4-:R-:W-:Y:S02]  /*32340*/  IMAD.MOV.U32 R143, RZ, RZ, R138 ;  /* 0x000000ffff8f7224 */ /* 0x010fe400078e008a */
[----:B--2---:R-:W-:Y:S02]  /*32350*/  IMAD.MOV.U32 R142, RZ, RZ, R137 ;  /* 0x000000ffff8e7224 */ /* 0x004fe400078e0089 */
[----:B---3--:R-:W-:Y:S02]  /*32360*/  IMAD.MOV.U32 R141, RZ, RZ, R136 ;  /* 0x000000ffff8d7224 */ /* 0x008fe400078e0088 */
[----:B------:R-:W2:Y:S04]  /*32370*/  LDL.LU R136, [R1+0x2e64] ;  /* 0x002e640001887983 */ /* 0x000ea80000300800 */
[----:B------:R-:W2:Y:S04]  /*32380*/  LDL.LU R137, [R1+0x2e60] ;  /* 0x002e600001897983 */ /* 0x000ea80000300800 */
[----:B------:R-:W2:Y:S04]  /*32390*/  LDL.LU R138, [R1+0x2e5c] ;  /* 0x002e5c00018a7983 */ /* 0x000ea80000300800 */
[----:B------:R-:W2:Y:S04]  /*323a0*/  LDL.LU R139, [R1+0x2e58] ;  /* 0x002e5800018b7983 */ /* 0x000ea80000300800 */
[----:B------:R-:W3:Y:S04]  /*323b0*/  LDL.LU R229, [R1+0x4] ;  /* 0x0000040001e57983 */ /* 0x000ee80000300800 */
[----:B------:R-:W3:Y:S04]  /*323c0*/  LDL.LU R230, [R1+0x8] ;  /* 0x0000080001e67983 */ /* 0x000ee80000300800 */
[----:B------:R-:W3:Y:S04]  /*323d0*/  LDL.LU R231, [R1+0xc] ;  /* 0x00000c0001e77983 */ /* 0x000ee80000300800 */
[----:B------:R-:W-:Y:S04]  /*323e0*/  STL [R1+0x2b64], R36 ;  /* 0x002b642401007387 */ /* 0x000fe80000100800 */
[----:B------:R-:W-:Y:S04]  /*323f0*/  STL [R1+0x2b60], R37 ;  /* 0x002b602501007387 */ /* 0x000fe80000100800 */
[----:B------:R-:W-:Y:S04]  /*32400*/  STL [R1+0x2b5c], R40 ;  /* 0x002b5c2801007387 */ /* 0x000fe80000100800 */
[----:B------:R-:W-:Y:S01]  /*32410*/  STL [R1+0x2b58], R41 ;  /* 0x002b582901007387 */ /* 0x000fe20000100800 */
[C---:B------:R-:W-:Y:S06]  /*32420*/  HMMA.1688.F32.TF32 R144, R232.reuse, R70, R144 ;  /* 0x00000046e890723c */ /* 0x040fec0000081090 */
[C---:B------:R-:W-:Y:S06]  /*32430*/  HMMA.1688.F32.TF32 R164, R232.reuse, R74, R164 ;  /* 0x0000004ae8a4723c */ /* 0x040fec00000810a4 */
[C---:B------:R-:W-:Y:S06]  /*32440*/  HMMA.1688.F32.TF32 R156, R232.reuse, R10, R156 ;  /* 0x0000000ae89c723c */ /* 0x040fec000008109c */
[C---:B------:R-:W-:Y:S06]  /*32450*/  HMMA.1688.F32.TF32 R160, R232.reuse, R78, R160 ;  /* 0x0000004ee8a0723c */ /* 0x040fec00000810a0 */
[C---:B------:R-:W-:Y:S06]  /*32460*/  HMMA.1688.F32.TF32 R152, R232.reuse, R82, R152 ;  /* 0x00000052e898723c */ /* 0x040fec0000081098 */
[C---:B------:R-:W-:Y:S06]  /*32470*/  HMMA.1688.F32.TF32 R176, R232.reuse, R94, R176 ;  /* 0x0000005ee8b0723c */ /* 0x040fec00000810b0 */
[C---:B------:R-:W-:Y:S06]  /*32480*/  HMMA.1688.F32.TF32 R168, R232.reuse, R86, R168 ;  /* 0x00000056e8a8723c */ /* 0x040fec00000810a8 */
[----:B------:R-:W-:-:S12]  /*32490*/  HMMA.1688.F32.TF32 R172, R232, R90, R172 ;  /* 0x0000005ae8ac723c */ /* 0x000fd800000810ac */
[----:B------:R-:W-:Y:S02]  /*324a0*/  IMAD.MOV.U32 R77, RZ, RZ, R177 ;  /* 0x000000ffff4d7224 */ /* 0x000fe400078e00b1 */
[----:B------:R-:W-:Y:S01]  /*324b0*/  IMAD.MOV.U32 R76, RZ, RZ, R176 ;  /* 0x000000ffff4c7224 */ /* 0x000fe200078e00b0 */
[C---:B------:R-:W-:Y:S06]  /*324c0*/  HMMA.1688.F32.TF32 R148, R232.reuse, R14, R148 ;  /* 0x0000000ee894723c */ /* 0x040fec0000081094 */
[C---:B------:R-:W-:Y:S06]  /*324d0*/  HMMA.1688.F32.TF32 R140, R232.reuse, R66, R140 ;  /* 0x00000042e88c723c */ /* 0x040fec000008108c */
[C---:B------:R-:W-:Y:S06]  /*324e0*/  HMMA.1688.F32.TF32 R248, R232.reuse, R62, R248 ;  /* 0x0000003ee8f8723c */ /* 0x040fec00000810f8 */
[----:B--2---:R-:W-:-:S15]  /*324f0*/  HMMA.1688.F32.TF32 R136, R232, R98, R136 ;  /* 0x00000062e888723c */ /* 0x004fde0000081088 */
[----:B------:R-:W-:-:S09]  /*32500*/  NOP ;  /* 0x0000000000007918 */ /* 0x000fd20000000000 */
[----:B------:R-:W-:Y:S02]  /*32510*/  IMAD.MOV.U32 R49, RZ, RZ, R137 ;  /* 0x000000ffff317224 */ /* 0x000fe400078e0089 */
[----:B------:R-:W-:Y:S01]  /*32520*/  IMAD.MOV.U32 R48, RZ, RZ, R136 ;  /* 0x000000ffff307224 */ /* 0x000fe200078e0088 */
[----:B------:R-:W-:Y:S04]  /*32530*/  STL.64 [R1+0x318], R138 ;  /* 0x0003188a01007387 */ /* 0x000fe80000100a00 */
[----:B------:R-:W-:Y:S04]  /*32540*/  STL [R1+0x2b84], R49 ;  /* 0x002b843101007387 */ /* 0x000fe80000100800 */
[----:B------:R-:W-:Y:S04]  /*32550*/  STL [R1+0x2b80], R48 ;  /* 0x002b803001007387 */ /* 0x000fe80000100800 */
[----:B------:R1:W-:Y:S01]  /*32560*/  STL.64 [R1+0x1f8], R178 ;  /* 0x0001f8b201007387 */ /* 0x0003e20000100a00 */
[C---:B------:R-:W-:Y:S03]  /*32570*/  HMMA.1688.F32.TF32 R236, R232.reuse, R58, R236 ;  /* 0x0000003ae8ec723c */ /* 0x040fe600000810ec */
[----:B------:R-:W-:Y:S04]  /*32580*/  LDS R136, [R0+UR7+0x11100] ;  /* 0x0111000700887984 */ /* 0x000fe80008000800 */
        /* <DEDUP_REMOVED lines=8> */
[----:B------:R-:W4:Y:S04]  /*32610*/  LDS R139, [R133+UR7+0x11900] ;  /* 0x01190007858b7984 */ /* 0x000f280008000800 */
[----:B-1----:R-:W2:Y:S04]  /*32620*/  LDL.LU.64 R174, [R1+0x2e40] ;  /* 0x002e400001ae7983 */ /* 0x002ea80000300a00 */
[----:B------:R-:W2:Y:S04]  /*32630*/  LDL.LU.64 R172, [R1+0x2e38] ;  /* 0x002e380001ac7983 */ /* 0x000ea80000300a00 */
[----:B------:R-:W-:Y:S04]  /*32640*/  STL.64 [R1+0x11a0], R168 ;  /* 0x0011a0a801007387 */ /* 0x000fe80000100a00 */
[----:B------:R1:W-:Y:S04]  /*32650*/  STL.64 [R1+0x11a8], R170 ;  /* 0x0011a8aa01007387 */ /* 0x0003e80000100a00 */
[----:B-1----:R-:W2:Y:S04]  /*32660*/  LDL.LU.64 R170, [R1+0x2e30] ;  /* 0x002e300001aa7983 */ /* 0x002ea80000300a00 */
[----:B------:R-:W2:Y:S04]  /*32670*/  LDL.LU.64 R168, [R1+0x2e28] ;  /* 0x002e280001a87983 */ /* 0x000ea80000300a00 */
[----:B------:R-:W-:Y:S04]  /*32680*/  STL.64 [R1+0x1190], R152 ;  /* 0x0011909801007387 */ /* 0x000fe80000100a00 */
[----:B------:R1:W-:Y:S04]  /*32690*/  STL.64 [R1+0x1198], R154 ;  /* 0x0011989a01007387 */ /* 0x0003e80000100a00 */
[----:B-1----:R-:W4:Y:S04]  /*326a0*/  LDL.LU.64 R154, [R1+0x2e20] ;  /* 0x002e2000019a7983 */ /* 0x002f280000300a00 */
        /* <DEDUP_REMOVED lines=12> */
[----:B------:R-:W4:Y:S04]  /*32770*/  LDL.LU.64 R156, [R1+0x2de8] ;  /* 0x002de800019c7983 */ /* 0x000f280000300a00 */
        /* <DEDUP_REMOVED lines=17> */
[----:B------:R1:W-:Y:S02]  /*32890*/  STL.64 [R1+0x1118], R238 ;  /* 0x001118ee01007387 */ /* 0x0003e40000100a00 */
[C---:B-1----:R-:W-:Y:S06]  /*328a0*/  HMMA.1688.F32.TF32 R236, R232.reuse, R54, R240 ;  /* 0x00000036e8ec723c */ /* 0x042fec00000810f0 */
[----:B---3--:R-:W-:-:S15]  /*328b0*/  HMMA.1688.F32.TF32 R240, R232, R50, R228 ;  /* 0x00000032e8f0723c */ /* 0x008fde00000810e4 */
[----:B------:R-:W-:-:S02]  /*328c0*/  NOP ;  /* 0x0000000000007918 */ /* 0x000fc40000000000 */
[----:B------:R-:W-:Y:S04]  /*328d0*/  STL.64 [R1+0x1100], R236 ;  /* 0x001100ec01007387 */ /* 0x000fe80000100a00 */
[----:B------:R1:W-:Y:S04]  /*328e0*/  STL.64 [R1+0x1108], R238 ;  /* 0x001108ee01007387 */ /* 0x0003e80000100a00 */
[----:B------:R-:W-:Y:S04]  /*328f0*/  STL.64 [R1+0x10f0], R240 ;  /* 0x0010f0f001007387 */ /* 0x000fe80000100a00 */
[----:B------:R-:W-:Y:S01]  /*32900*/  STL.64 [R1+0x10f8], R242 ;  /* 0x0010f8f201007387 */ /* 0x000fe20000100a00 */
[C---:B--2---:R-:W-:Y:S06]  /*32910*/  HMMA.1688.F32.TF32 R144, R232.reuse, R38, R144 ;  /* 0x00000026e890723c */ /* 0x044fec0000081090 */
[C---:B----4-:R-:W-:Y:S06]  /*32920*/  HMMA.1688.F32.TF32 R228, R232.reuse, R42, R140 ;  /* 0x0000002ae8e4723c */ /* 0x050fec000008108c */
[----:B-1----:R-:W-:Y:S01]  /*32930*/  HMMA.1688.F32.TF32 R236, R232, R46, R248 ;  /* 0x0000002ee8ec723c */ /* 0x002fe200000810f8 */
[----:B------:R-:W-:-:S02]  /*32940*/  IMAD.MOV.U32 R140, RZ, RZ, R149 ;  /* 0x000000ffff8c7224 */ /* 0x000fc400078e0095 */
[----:B------:R-:W-:Y:S02]  /*32950*/  IMAD.MOV.U32 R141, RZ, RZ, R150 ;  /* 0x000000ffff8d7224 */ /* 0x000fe400078e0096 */
[----:B------:R-:W-:-:S15]  /*32960*/  IMAD.MOV.U32 R142, RZ, RZ, R151 ;  /* 0x000000ffff8e7224 */ /* 0x000fde00078e0097 */
[----:B------:R-:W-:-:S03]  /*32970*/  NOP ;  /* 0x0000000000007918 */ /* 0x000fc60000000000 */
[----:B------:R-:W-:Y:S04]  /*32980*/  STL.64 [R1+0x10e0], R236 ;  /* 0x0010e0ec01007387 */ /* 0x000fe80000100a00 */
[----:B------:R-:W-:Y:S04]  /*32990*/  STL.64 [R1+0x10e8], R238 ;  /* 0x0010e8ee01007387 */ /* 0x000fe80000100a00 */
[----:B------:R-:W-:Y:S04]  /*329a0*/  STL.64 [R1+0x10d0], R228 ;  /* 0x0010d0e401007387 */ /* 0x000fe80000100a00 */
[----:B------:R-:W-:Y:S04]  /*329b0*/  STL.64 [R1+0x10d8], R230 ;  /* 0x0010d8e601007387 */ /* 0x000fe80000100a00 */
[----:B------:R-:W2:Y:S04]  /*329c0*/  LDL.LU R149, [R1+0x2da4] ;  /* 0x002da40001957983 */ /* 0x000ea80000300800 */
[----:B------:R-:W-:Y:S04]  /*329d0*/  STL.64 [R1+0x10c0], R144 ;  /* 0x0010c09001007387 */ /* 0x000fe80000100a00 */
[----:B------:R2:W-:Y:S04]  /*329e0*/  STL.64 [R1+0x10c8], R146 ;  /* 0x0010c89201007387 */ /* 0x0005e80000100a00 */
[----:B------:R-:W2:Y:S04]  /*329f0*/  LDL.LU R150, [R1+0x2da0] ;  /* 0x002da00001967983 */ /* 0x000ea80000300800 */
[----:B------:R-:W2:Y:S01]  /*32a00*/  LDL.LU R151, [R1+0x2d9c] ;  /* 0x002d9c0001977983 */ /* 0x000ea20000300800 */
[----:B------:R-:W-:-:S02]  /*32a10*/  IMAD.MOV.U32 R143, RZ, RZ, R163 ;  /* 0x000000ffff8f7224 */ /* 0x000fc400078e00a3 */
[----:B------:R-:W-:Y:S01]  /*32a20*/  IMAD.MOV.U32 R248, RZ, RZ, R152 ;  /* 0x000000fffff87224 */ /* 0x000fe200078e0098 */
[----:B------:R-:W3:Y:S01]  /*32a30*/  LDL.LU R163, [R1+0x2d98] ;  /* 0x002d980001a37983 */ /* 0x000ee20000300800 */
[----:B------:R-:W-:Y:S02]  /*32a40*/  IMAD.MOV.U32 R249, RZ, RZ, R153 ;  /* 0x000000fffff97224 */ /* 0x000fe400078e0099 */
[----:B------:R-:W-:Y:S01]  /*32a50*/  IMAD.MOV.U32 R250, RZ, RZ, R154 ;  /* 0x000000fffffa7224 */ /* 0x000fe200078e009a */
[----:B------:R-:W4:Y:S01]  /*32a60*/  LDL.LU R152, [R1+0x2d94] ;  /* 0x002d940001987983 */ /* 0x000f220000300800 */
[----:B------:R-:W-:-:S03]  /*32a70*/  IMAD.MOV.U32 R251, RZ, RZ, R155 ;  /* 0x000000fffffb7224 */ /* 0x000fc600078e009b */
[----:B------:R-:W4:Y:S04]  /*32a80*/  LDL.LU R153, [R1+0x2d90] ;  /* 0x002d900001997983 */ /* 0x000f280000300800 */
[----:B------:R-:W4:Y:S04]  /*32a90*/  LDL.LU R154, [R1+0x2d8c] ;  /* 0x002d8c00019a7983 */ /* 0x000f280000300800 */
[----:B------:R-:W4:Y:S01]  /*32aa0*/  LDL.LU R155, [R1+0x2d88] ;  /* 0x002d8800019b7983 */ /* 0x000f220000300800 */
        /* <DEDUP_REMOVED lines=9> */
[----:B------:R-:W2:Y:S04]  /*32b40*/  LDL.LU R158, [R1+0x2d7c] ;  /* 0x002d7c00019e7983 */ /* 0x000ea80000300800 */
[----:B------:R-:W2:Y:S01]  /*32b50*/  LDL.LU R159, [R1+0x2d78] ;  /* 0x002d7800019f7983 */ /* 0x000ea20000300800 */
[----:B----4-:R-:W-:Y:S03]  /*32b60*/  HMMA.1688.F32.TF32 R144, R232, R30, R152 ;  /* 0x0000001ee890723c */ /* 0x010fe60000081098 */
[----:B------:R-:W4:-:S15]  /*32b70*/  LDL.LU R152, [R1+0x160] ;  /* 0x0001600001987983 */ /* 0x000f1e0000300800 */
[----:B------:R-:W-:-:S05]  /*32b80*/  NOP ;  /* 0x0000000000007918 */ /* 0x000fca0000000000 */
[----:B------:R-:W-:Y:S04]  /*32b90*/  STL.64 [R1+0x10a0], R144 ;  /* 0x0010a09001007387 */ /* 0x000fe80000100a00 */
[----:B------:R1:W-:Y:S04]  /*32ba0*/  STL.64 [R1+0x10a8], R146 ;  /* 0x0010a89201007387 */ /* 0x0003e80000100a00 */
[----:B------:R-:W4:Y:S04]  /*32bb0*/  LDL.LU R153, [R1+0x164] ;  /* 0x0001640001997983 */ /* 0x000f280000300800 */
[----:B------:R-:W4:Y:S04]  /*32bc0*/  LDL.LU R154, [R1+0x168] ;  /* 0x00016800019a7983 */ /* 0x000f280000300800 */
[----:B------:R-:W4:Y:S01]  /*32bd0*/  LDL.LU R155, [R1+0x16c] ;  /* 0x00016c00019b7983 */ /* 0x000f220000300800 */
[C---:B-1----:R-:W-:Y:S06]  /*32be0*/  HMMA.1688.F32.TF32 R144, R232.reuse, R18, R164 ;  /* 0x00000012e890723c */ /* 0x042fec00000810a4 */
[C---:B--2---:R-:W-:Y:S06]  /*32bf0*/  HMMA.1688.F32.TF32 R228, R232.reuse, R26, R156 ;  /* 0x0000001ae8e4723c */ /* 0x044fec000008109c */
[----:B---3--:R-:W-:-:S15]  /*32c00*/  HMMA.1688.F32.TF32 R156, R232, R22, R160 ;  /* 0x00000016e89c723c */ /* 0x008fde00000810a0 */
[----:B------:R-:W-:-:S02]  /*32c10*/  NOP ;  /* 0x0000000000007918 */ /* 0x000fc40000000000 */
[----:B------:R1:W-:Y:S04]  /*32c20*/  STL.64 [R1+0x1090], R228 ;  /* 0x001090e401007387 */ /* 0x0003e80000100a00 */
[----:B------:R2:W-:Y:S04]  /*32c30*/  STL.64 [R1+0x1098], R230 ;  /* 0x001098e601007387 */ /* 0x0005e80000100a00 */
[----:B------:R-:W3:Y:S04]  /*32c40*/  LDL.LU R236, [R1+0x120] ;  /* 0x0001200001ec7983 */ /* 0x000ee80000300800 */
[----:B------:R-:W-:Y:S04]  /*32c50*/  STL.64 [R1+0x1080], R156 ;  /* 0x0010809c01007387 */ /* 0x000fe80000100a00 */
[----:B------:R-:W-:Y:S04]  /*32c60*/  STL.64 [R1+0x1088], R158 ;  /* 0x0010889e01007387 */ /* 0x000fe80000100a00 */
[----:B------:R-:W-:Y:S04]  /*32c70*/  STL.64 [R1+0x1070], R144 ;  /* 0x0010709001007387 */ /* 0x000fe80000100a00 */
[----:B------:R-:W-:Y:S04]  /*32c80*/  STL.64 [R1+0x1078], R146 ;  /* 0x0010789201007387 */ /* 0x000fe80000100a00 */
        /* <DEDUP_REMOVED lines=9> */
[----:B--2---:R-:W2:Y:S04]  /*32d20*/  LDL.LU R230, [R1+0x108] ;  /* 0x0001080001e67983 */ /* 0x004ea80000300800 */
[----:B------:R-:W2:Y:S01]  /*32d30*/  LDL.LU R231, [R1+0x10c] ;  /* 0x00010c0001e77983 */ /* 0x000ea20000300800 */
[----:B----4-:R-:W-:Y:S03]  /*32d40*/  HMMA.1688.F32.TF32 R152, R136, R134, R152 ;  /* 0x000000868898723c */ /* 0x010fe60000081098 */
[----:B------:R-:W-:Y:S04]  /*32d50*/  LDS R144, [R252+UR7+0x11100] ;  /* 0x01110007fc907984 */ /* 0x000fe80008000800 */
[----:B------:R-:W-:Y:S04]  /*32d60*/  LDS R146, [R252+UR7+0x11900] ;  /* 0x01190007fc927984 */ /* 0x000fe80008000800 */
[----:B------:R-:W-:Y:S04]  /*32d70*/  LDS R145, [R2+UR7+0x11100] ;  /* 0x0111000702917984 */ /* 0x000fe80008000800 */
[----:B------:R-:W1:Y:S09]  /*32d80*/  LDS R147, [R2+UR7+0x11900] ;  /* 0x0119000702937984 */ /* 0x000e720008000800 */
[----:B------:R-:W-:-:S02]  /*32d90*/  IMAD.MOV.U32 R235, RZ, RZ, R152 ;  /* 0x000000ffffeb7224 */ /* 0x000fc400078e0098 */
[----:B------:R-:W-:Y:S02]  /*32da0*/  IMAD.MOV.U32 R234, RZ, RZ, R153 ;  /* 0x000000ffffea7224 */ /* 0x000fe400078e0099 */
[----:B------:R-:W-:Y:S02]  /*32db0*/  IMAD.MOV.U32 R233, RZ, RZ, R154 ;  /* 0x000000ffffe97224 */ /* 0x000fe400078e009a */
[----:B------:R-:W-:Y:S02]  /*32dc0*/  IMAD.MOV.U32 R232, RZ, RZ, R155 ;  /* 0x000000ffffe87224 */ /* 0x000fe400078e009b */
[C---:B------:R-:W-:Y:S06]  /*32dd0*/  HMMA.1688.F32.TF32 R152, R136.reuse, R130, R148 ;  /* 0x000000828898723c */ /* 0x040fec0000081094 */
[C---:B------:R-:W-:Y:S06]  /*32de0*/  HMMA.1688.F32.TF32 R148, R136.reuse, R126, R140 ;  /* 0x0000007e8894723c */ /* 0x040fec000008108c */
[----:B------:R-:W-:Y:S01]  /*32df0*/  HMMA.1688.F32.TF32 R140, R136, R122, R248 ;  /* 0x0000007a888c723c */ /* 0x000fe200000810f8 */
[----:B------:R-:W-:Y:S04]  /*32e00*/  STL.64 [R1+0x2ca8], R234 ;  /* 0x002ca8ea01007387 */ /* 0x000fe80000100a00 */
[----:B------:R-:W-:-:S15]  /*32e10*/  STL.64 [R1+0x2ca0], R232 ;  /* 0x002ca0e801007387 */ /* 0x000fde0000100a00 */
[----:B------:R-:W-:-:S04]  /*32e20*/  NOP ;  /* 0x0000000000007918 */ /* 0x000fc80000000000 */
[----:B------:R-:W-:Y:S01]  /*32e30*/  IMAD.MOV.U32 R116, RZ, RZ, R140 ;  /* 0x000000ffff747224 */ /* 0x000fe200078e008c */
[----:B------:R-:W-:Y:S01]  /*32e40*/  MOV R112, R141 ;  /* 0x0000008d00707202 */ /* 0x000fe20000000f00 */
[----:B------:R-:W-:Y:S02]  /*32e50*/  IMAD.MOV.U32 R120, RZ, RZ, R142 ;  /* 0x000000ffff787224 */ /* 0x000fe400078e008e */
[----:B------:R-:W-:Y:S01]  /*32e60*/  IMAD.MOV.U32 R121, RZ, RZ, R143 ;  /* 0x000000ffff797224 */ /* 0x000fe200078e008f */
[----:B------:R-:W-:Y:S04]  /*32e70*/  STL.64 [R1+0x150], R152 ;  /* 0x0001509801007387 */ /* 0x000fe80000100a00 */
[----:B------:R-:W-:Y:S04]  /*32e80*/  STL.64 [R1+0x158], R154 ;  /* 0x0001589a01007387 */ /* 0x000fe80000100a00 */
[----:B------:R-:W-:Y:S04]  /*32e90*/  STL.64 [R1+0x140], R148 ;  /* 0x0001409401007387 */ /* 0x000fe80000100a00 */
[----:B------:R-:W-:Y:S04]  /*32ea0*/  STL.64 [R1+0x148], R150 ;  /* 0x0001489601007387 */ /* 0x000fe80000100a00 */
[----:B------:R-:W-:Y:S04]  /*32eb0*/  STL [R1+0x2c3c], R121 ;  /* 0x002c3c7901007387 */ /* 0x000fe80000100800 */
[----:B------:R-:W-:Y:S04]  /*32ec0*/  STL [R1+0x2c38], R120 ;  /* 0x002c387801007387 */ /* 0x000fe80000100800 */
[----:B------:R-:W-:Y:S04]  /*32ed0*/  STL [R1+0x2c34], R112 ;  /* 0x002c347001007387 */ /* 0x000fe80000100800 */
[----:B------:R-:W-:Y:S01]  /*32ee0*/  STL [R1+0x2c30], R116 ;  /* 0x002c307401007387 */ /* 0x000fe20000100800 */
[----:B---3--:R-:W-:-:S15]  /*32ef0*/  HMMA.1688.F32.TF32 R140, R136, R118, R236 ;  /* 0x00000076888c723c */ /* 0x008fde00000810ec */
[----:B------:R-:W-:-:S08]  /*32f00*/  NOP ;  /* 0x0000000000007918 */ /* 0x000fd00000000000 */
[----:B------:R3:W-:Y:S01]  /*32f10*/  STL [R1+0x120], R140 ;  /* 0x0001208c01007387 */ /* 0x0007e20000100800 */
[----:B------:R-:W-:Y:S02]  /*32f20*/  IMAD.MOV.U32 R4, RZ, RZ, R141 ;  /* 0x000000ffff047224 */ /* 0x000fe400078e008d */
[----:B------:R-:W-:Y:S02]  /*32f30*/  IMAD.MOV.U32 R5, RZ, RZ, R142 ;  /* 0x000000ffff057224 */ /* 0x000fe400078e008e */
[----:B------:R-:W-:Y:S02]  /*32f40*/  IMAD.MOV.U32 R6, RZ, RZ, R143 ;  /* 0x000000ffff067224 */ /* 0x000fe400078e008f */
[----:B---3--:R-:W-:-:S15]  /*32f50*/  HMMA.1688.F32.TF32 R140, R136, R114, R240 ;  /* 0x00000072888c723c */ /* 0x008fde00000810f0 */
[----:B------:R-:W-:-:S09]  /*32f60*/  NOP ;  /* 0x0000000000007918 */ /* 0x000fd20000000000 */
[----:B------:R-:W-:Y:S02]  /*32f70*/  IMAD.MOV.U32 R49, RZ, RZ, R140 ;  /* 0x000000ffff317224 */ /* 0x000fe400078e008c */
[----:B------:R-:W-:Y:S02]  /*32f80*/  IMAD.MOV.U32 R48, RZ, RZ, R141 ;  /* 0x000000ffff307224 */ /* 0x000fe400078e008d */
[----:B------:R-:W-:Y:S02]  /*32f90*/  IMAD.MOV.U32 R97, RZ, RZ, R142 ;  /* 0x000000ffff617224 */ /* 0x000fe400078e008e */
[----:B------:R-:W-:Y:S02]  /*32fa0*/  IMAD.MOV.U32 R96, RZ, RZ, R143 ;  /* 0x000000ffff607224 */ /* 0x000fe400078e008f */
[----:B--2---:R-:W-:Y:S01]  /*32fb0*/  HMMA.1688.F32.TF32 R140, R136, R110, R228 ;  /* 0x0000006e888c723c */ /* 0x004fe200000810e4 */
[----:B------:R-:W-:Y:S04]  /*32fc0*/  STL [R1+0x2b9c], R48 ;  /* 0x002b9c3001007387 */ /* 0x000fe80000100800 */
[----:B------:R-:W-:Y:S04]  /*32fd0*/  STL [R1+0x2b98], R49 ;  /* 0x002b983101007387 */ /* 0x000fe80000100800 */
[----:B------:R-:W-:Y:S04]  /*32fe0*/  STL [R1+0x2b94], R97 ;  /* 0x002b946101007387 */ /* 0x000fe80000100800 */
[----:B------:R-:W-:Y:S10]  /*32ff0*/  STL [R1+0x2b90], R96 ;  /* 0x002b906001007387 */ /* 0x000ff40000100800 */
[----:B------:R2:W-:Y:S04]  /*33000*/  STL.64 [R1+0x108], R142 ;  /* 0x0001088e01007387 */ /* 0x0005e80000100a00 */
        /* <DEDUP_REMOVED lines=15> */
[----:B------:R-:W4:Y:S01]  /*33100*/  LDL.LU R235, [R1+0xfc] ;  /* 0x0000fc0001eb7983 */ /* 0x000f220000300800 */
[----:B------:R-:W-:-:S03]  /*33110*/  IMAD.MOV.U32 R100, RZ, RZ, R140 ;  /* 0x000000ffff647224 */ /* 0x000fc600078e008c */
[----:B------:R-:W3:Y:S01]  /*33120*/  LDL.LU R164, [R1+0xe0] ;  /* 0x0000e00001a47983 */ /* 0x000ee20000300800 */
[----:B------:R-:W-:-:S03]  /*33130*/  IMAD.MOV.U32 R101, RZ, RZ, R141 ;  /* 0x000000ffff657224 */ /* 0x000fc600078e008d */
[----:B------:R-:W3:Y:S04]  /*33140*/  LDL.LU R165, [R1+0xe4] ;  /* 0x0000e40001a57983 */ /* 0x000ee80000300800 */
[----:B------:R-:W3:Y:S04]  /*33150*/  LDL.LU R166, [R1+0xe8] ;  /* 0x0000e80001a67983 */ /* 0x000ee80000300800 */
[----:B------:R-:W3:Y:S04]  /*33160*/  LDL.LU R167, [R1+0xec] ;  /* 0x0000ec0001a77983 */ /* 0x000ee80000300800 */
[----:B------:R-:W3:Y:S04]  /*33170*/  LDL.LU R140, [R1+0x90] ;  /* 0x00009000018c7983 */ /* 0x000ee80000300800 */
[----:B------:R-:W3:Y:S04]  /*33180*/  LDL.LU R141, [R1+0x94] ;  /* 0x00009400018d7983 */ /* 0x000ee80000300800 */
[----:B--2---:R-:W2:Y:S04]  /*33190*/  LDL.LU R142, [R1+0x98] ;  /* 0x00009800018e7983 */ /* 0x004ea80000300800 */
        /* <DEDUP_REMOVED lines=21> */
[----:B------:R-:W-:Y:S04]  /*332f0*/  STL [R1+0x2bb4], R101 ;  /* 0x002bb46501007387 */ /* 0x000fe80000100800 */
[----:B------:R-:W-:Y:S01]  /*33300*/  STL [R1+0x2bb0], R100 ;  /* 0x002bb06401007387 */ /* 0x000fe20000100800 */
[C---:B----4-:R-:W-:Y:S06]  /*33310*/  HMMA.1688.F32.TF32 R232, R136.reuse, R106, R232 ;  /* 0x0000006a88e8723c */ /* 0x050fec00000810e8 */
[----:B---3--:R-:W-:-:S15]  /*33320*/  HMMA.1688.F32.TF32 R164, R136, R102, R164 ;  /* 0x0000006688a4723c */ /* 0x008fde00000810a4 */
[----:B------:R-:W-:-:S03]  /*33330*/  NOP ;  /* 0x0000000000007918 */ /* 0x000fc60000000000 */
[----:B------:R-:W-:Y:S02]  /*33340*/  IMAD.MOV.U32 R93, RZ, RZ, R232 ;  /* 0x000000ffff5d7224 */ /* 0x000fe400078e00e8 */
[----:B------:R-:W-:Y:S01]  /*33350*/  IMAD.MOV.U32 R92, RZ, RZ, R233 ;  /* 0x000000ffff5c7224 */ /* 0x000fe200078e00e9 */
[----:B--2---:R-:W-:Y:S03]  /*33360*/  HMMA.1688.F32.TF32 R156, R136, R94, R156 ;  /* 0x0000005e889c723c */ /* 0x004fe6000008109c */
[----:B------:R-:W-:Y:S01]  /*33370*/  IMAD.MOV.U32 R44, RZ, RZ, R167 ;  /* 0x000000ffff2c7224 */ /* 0x000fe200078e00a7 */
[----:B------:R-:W-:Y:S01]  /*33380*/  STL.64 [R1+0xf8], R234 ;  /* 0x0000f8ea01007387 */ /* 0x000fe20000100a00 */
[----:B------:R-:W-:Y:S02]  /*33390*/  IMAD.MOV.U32 R45, RZ, RZ, R166 ;  /* 0x000000ffff2d7224 */ /* 0x000fe400078e00a6 */
[----:B------:R-:W-:Y:S01]  /*333a0*/  IMAD.MOV.U32 R20, RZ, RZ, R165 ;  /* 0x000000ffff147224 */ /* 0x000fe200078e00a5 */
[----:B------:R-:W-:-:S15]  /*333b0*/  STL [R1+0x2bc4], R93 ;  /* 0x002bc45d01007387 */ /* 0x000fde0000100800 */
[----:B------:R-:W-:-:S01]  /*333c0*/  NOP ;  /* 0x0000000000007918 */ /* 0x000fc20000000000 */
[----:B------:R-:W-:Y:S02]  /*333d0*/  IMAD.MOV.U32 R80, RZ, RZ, R156 ;  /* 0x000000ffff507224 */ /* 0x000fe400078e009c */
[----:B------:R-:W-:Y:S02]  /*333e0*/  IMAD.MOV.U32 R81, RZ, RZ, R157 ;  /* 0x000000ffff517224 */ /* 0x000fe400078e009d */
[----:B------:R-:W-:Y:S02]  /*333f0*/  IMAD.MOV.U32 R65, RZ, RZ, R158 ;  /* 0x000000ffff417224 */ /* 0x000fe400078e009e */
[----:B------:R-:W-:Y:S02]  /*33400*/  IMAD.MOV.U32 R64, RZ, RZ, R159 ;  /* 0x000000ffff407224 */ /* 0x000fe400078e009f */
[C---:B------:R-:W-:Y:S06]  /*33410*/  HMMA.1688.F32.TF32 R156, R136.reuse, R90, R152 ;  /* 0x0000005a889c723c */ /* 0x040fec0000081098 */
[C---:B------:R-:W-:Y:S06]  /*33420*/  HMMA.1688.F32.TF32 R152, R136.reuse, R86, R148 ;  /* 0x000000568898723c */ /* 0x040fec0000081094 */
[C---:B------:R-:W-:Y:S01]  /*33430*/  HMMA.1688.F32.TF32 R148, R136.reuse, R82, R140 ;  /* 0x000000528894723c */ /* 0x040fe2000008108c */
[----:B------:R-:W-:Y:S01]  /*33440*/  IMAD.MOV.U32 R21, RZ, RZ, R164 ;  /* 0x000000ffff157224 */ /* 0x000fe200078e00a4 */
[----:B------:R-:W-:Y:S04]  /*33450*/  STL [R1+0x2bc0], R92 ;  /* 0x002bc05c01007387 */ /* 0x000fe80000100800 */
[----:B------:R-:W-:Y:S01]  /*33460*/  STL [R1+0x2bcc], R44 ;  /* 0x002bcc2c01007387 */ /* 0x000fe20000100800 */
[C---:B------:R-:W-:Y:S03]  /*33470*/  HMMA.1688.F32.TF32 R140, R136.reuse, R78, R248 ;  /* 0x0000004e888c723c */ /* 0x040fe600000810f8 */
[----:B------:R-:W-:Y:S04]  /*33480*/  STL [R1+0x2bc8], R45 ;  /* 0x002bc82d01007387 */ /* 0x000fe80000100800 */
[----:B------:R-:W-:Y:S04]  /*33490*/  STL [R1+0x2bbc], R20 ;  /* 0x002bbc1401007387 */ /* 0x000fe80000100800 */
[----:B------:R-:W-:Y:S04]  /*334a0*/  STL [R1+0x2bb8], R21 ;  /* 0x002bb81501007387 */ /* 0x000fe80000100800 */
[----:B------:R-:W-:Y:S04]  /*334b0*/  STL.64 [R1+0x1050], R156 ;  /* 0x0010509c01007387 */ /* 0x000fe80000100a00 */
[----:B------:R-:W-:Y:S04]  /*334c0*/  STL.64 [R1+0x1058], R158 ;  /* 0x0010589e01007387 */ /* 0x000fe80000100a00 */
[----:B------:R-:W-:Y:S04]  /*334d0*/  STL.64 [R1+0x1040], R152 ;  /* 0x0010409801007387 */ /* 0x000fe80000100a00 */
[----:B------:R2:W-:Y:S04]  /*334e0*/  STL.64 [R1+0x1048], R154 ;  /* 0x0010489a01007387 */ /* 0x0005e80000100a00 */
[----:B------:R-:W-:Y:S04]  /*334f0*/  STL.64 [R1+0x1030], R148 ;  /* 0x0010309401007387 */ /* 0x000fe80000100a00 */
[----:B------:R3:W-:Y:S01]  /*33500*/  STL.64 [R1+0x1038], R150 ;  /* 0x0010389601007387 */ /* 0x0007e20000100a00 */
[C---:B--2---:R-:W-:Y:S06]  /*33510*/  HMMA.1688.F32.TF32 R152, R136.reuse, R14, R236 ;  /* 0x0000000e8898723c */ /* 0x044fec00000810ec */
[----:B---3--:R-:W-:Y:S01]  /*33520*/  HMMA.1688.F32.TF32 R148, R136, R10, R240 ;  /* 0x0000000a8894723c */ /* 0x008fe200000810f0 */
[----:B------:R-:W-:Y:S04]  /*33530*/  STL.64 [R1+0x1020], R140 ;  /* 0x0010208c01007387 */ /* 0x000fe80000100a00 */
[----:B------:R2:W-:-:S12]  /*33540*/  STL.64 [R1+0x1028], R142 ;  /* 0x0010288e01007387 */ /* 0x0005d80000100a00 */
[----:B------:R-:W-:Y:S01]  /*33550*/  STL.64 [R1+0x1010], R152 ;  /* 0x0010109801007387 */ /* 0x000fe20000100a00 */
[C---:B--2---:R-:W-:Y:S03]  /*33560*/  HMMA.1688.F32.TF32 R140, R136.reuse, R74, R228 ;  /* 0x0000004a888c723c */ /* 0x044fe600000810e4 */
[----:B------:R2:W-:Y:S04]  /*33570*/  STL.64 [R1+0x1018], R154 ;  /* 0x0010189a01007387 */ /* 0x0005e80000100a00 */
[----:B------:R-:W-:Y:S04]  /*33580*/  STL.64 [R1+0x1000], R148 ;  /* 0x0010009401007387 */ /* 0x000fe80000100a00 */
[----:B------:R3:W-:Y:S01]  /*33590*/  STL.64 [R1+0x1008], R150 ;  /* 0x0010089601007387 */ /* 0x0007e20000100a00 */
[C---:B--2---:R-:W-:Y:S06]  /*335a0*/  HMMA.1688.F32.TF32 R152, R136.reuse, R70, R168 ;  /* 0x000000468898723c */ /* 0x044fec00000810a8 */
[C---:B---3--:R-:W-:Y:S05]  /*335b0*/  HMMA.1688.F32.TF32 R148, R136.reuse, R66, R172 ;  /* 0x000000428894723c */ /* 0x048fea00000810ac */
[----:B------:R-:W-:Y:S04]  /*335c0*/  STL.64 [R1+0xff0], R140 ;  /* 0x000ff08c01007387 */ /* 0x000fe80000100a00 */
[----:B------:R2:W-:Y:S08]  /*335d0*/  STL.64 [R1+0xff8], R142 ;  /* 0x000ff88e01007387 */ /* 0x0005f00000100a00 */
[----:B------:R-:W-:Y:S01]  /*335e0*/  STL.64 [R1+0xfe0], R152 ;  /* 0x000fe09801007387 */ /* 0x000fe20000100a00 */
[C---:B--2---:R-:W-:Y:S03]  /*335f0*/  HMMA.1688.F32.TF32 R140, R136.reuse, R62, R176 ;  /* 0x0000003e888c723c */ /* 0x044fe600000810b0 */
[----:B------:R2:W-:Y:S04]  /*33600*/  STL.64 [R1+0xfe8], R154 ;  /* 0x000fe89a01007387 */ /* 0x0005e80000100a00 */
[----:B------:R-:W-:Y:S04]  /*33610*/  STL.64 [R1+0xfd0], R148 ;  /* 0x000fd09401007387 */ /* 0x000fe80000100a00 */
[----:B------:R3:W-:Y:S01]  /*33620*/  STL.64 [R1+0xfd8], R150 ;  /* 0x000fd89601007387 */ /* 0x0007e20000100a00 */
[C---:B--2---:R-:W-:Y:S06]  /*33630*/  HMMA.1688.F32.TF32 R152, R136.reuse, R58, R180 ;  /* 0x0000003a8898723c */ /* 0x044fec00000810b4 */
[----:B---3--:R-:W-:Y:S05]  /*33640*/  HMMA.1688.F32.TF32 R148, R136, R54, R184 ;  /* 0x000000368894723c */ /* 0x008fea00000810b8 */
[----:B------:R-:W-:Y:S04]  /*33650*/  STL.64 [R1+0xfc0], R140 ;  /* 0x000fc08c01007387 */ /* 0x000fe80000100a00 */
[----:B------:R2:W-:Y:S01]  /*33660*/  STL.64 [R1+0xfc8], R142 ;  /* 0x000fc88e01007387 */ /* 0x0005e20000100a00 */
[----:B------:R-:W-:-:S07]  /*33670*/  IMAD.MOV.U32 R228, RZ, RZ, R207 ;  /* 0x000000ffffe47224 */ /* 0x000fce00078e00cf */
[----:B------:R-:W-:Y:S01]  /*33680*/  STL.64 [R1+0xfb0], R152 ;  /* 0x000fb09801007387 */ /* 0x000fe20000100a00 */
[----:B--2---:R-:W-:Y:S03]  /*33690*/  HMMA.1688.F32.TF32 R140, R136, R50, R188 ;  /* 0x00000032888c723c */ /* 0x004fe600000810bc */
[----:B------:R-:W-:Y:S04]  /*336a0*/  STL.64 [R1+0xfb8], R154 ;  /* 0x000fb89a01007387 */ /* 0x000fe80000100a00 */
[----:B------:R-:W-:Y:S04]  /*336b0*/  STL.64 [R1+0xfa0], R148 ;  /* 0x000fa09401007387 */ /* 0x000fe80000100a00 */
[----:B------:R-:W-:Y:S04]  /*336c0*/  STL.64 [R1+0xfa8], R150 ;  /* 0x000fa89601007387 */ /* 0x000fe80000100a00 */
[----:B------:R-:W2:Y:S01]  /*336d0*/  LDL.LU R207, [R1+0x2d74] ;  /* 0x002d740001cf7983 */ /* 0x000ea20000300800 */
[----:B------:R-:W-:-:S02]  /*336e0*/  IMAD.MOV.U32 R229, RZ, RZ, R210 ;  /* 0x000000ffffe57224 */ /* 0x000fc400078e00d2 */
[----:B------:R-:W-:Y:S01]  /*336f0*/  IMAD.MOV.U32 R230, RZ, RZ, R211 ;  /* 0x000000ffffe67224 */ /* 0x000fe200078e00d3 */
[----:B------:R-:W-:-:S04]  /*33700*/  MOV R231, R215 ;  /* 0x000000d700e77202 */ /* 0x000fc80000000f00 */
[----:B------:R-:W-:Y:S04]  /*33710*/  STL.64 [R1+0xf90], R140 ;  /* 0x000f908c01007387 */ /* 0x000fe80000100a00 */
[----:B------:R3:W-:Y:S04]  /*33720*/  STL.64 [R1+0xf98], R142 ;  /* 0x000f988e01007387 */ /* 0x0007e80000100a00 */
[----:B------:R-:W4:Y:S04]  /*33730*/  LDL.LU R210, [R1+0x2d70] ;  /* 0x002d700001d27983 */ /* 0x000f280000300800 */
[----:B------:R-:W4:Y:S04]  /*33740*/  LDL.LU R211, [R1+0x2d6c] ;  /* 0x002d6c0001d37983 */ /* 0x000f280000300800 */
[----:B------:R-:W4:Y:S01]  /*33750*/  LDL.LU R215, [R1+0x2d68] ;  /* 0x002d680001d77983 */ /* 0x000f220000300800 */
[C---:B---3--:R-:W-:Y:S06]  /*33760*/  HMMA.1688.F32.TF32 R140, R136.reuse, R46, R192 ;  /* 0x0000002e888c723c */ /* 0x048fec00000810c0 */
[C---:B------:R-:W-:Y:S06]  /*33770*/  HMMA.1688.F32.TF32 R152, R136.reuse, R42, R196 ;  /* 0x0000002a8898723c */ /* 0x040fec00000810c4 */
[C---:B------:R-:W-:Y:S11]  /*33780*/  HMMA.1688.F32.TF32 R148, R136.reuse, R38, R200 ;  /* 0x000000268894723c */ /* 0x040ff600000810c8 */
[----:B------:R-:W-:Y:S04]  /*33790*/  STL.64 [R1+0xf80], R140 ;  /* 0x000f808c01007387 */ /* 0x000fe80000100a00 */
[----:B------:R2:W-:Y:S04]  /*337a0*/  STL.64 [R1+0xf88], R142 ;  /* 0x000f888e01007387 */ /* 0x0005e80000100a00 */
[----:B------:R-:W-:Y:S04]  /*337b0*/  STL.64 [R1+0xf70], R152 ;  /* 0x000f709801007387 */ /* 0x000fe80000100a00 */
[----:B------:R4:W-:Y:S04]  /*337c0*/  STL.64 [R1+0xf78], R154 ;  /* 0x000f789a01007387 */ /* 0x0009e80000100a00 */
[----:B------:R-:W-:Y:S04]  /*337d0*/  STL.64 [R1+0xf60], R148 ;  /* 0x000f609401007387 */ /* 0x000fe80000100a00 */
[----:B------:R3:W-:Y:S01]  /*337e0*/  STL.64 [R1+0xf68], R150 ;  /* 0x000f689601007387 */ /* 0x0007e20000100a00 */
[----:B------:R-:W-:Y:S01]  /*337f0*/  HMMA.1688.F32.TF32 R160, R136, R98, R160 ;  /* 0x0000006288a0723c */ /* 0x000fe200000810a0 */
[----:B------:R-:W-:-:S02]  /*33800*/  IMAD.MOV.U32 R248, RZ, RZ, R244 ;  /* 0x000000fffff87224 */ /* 0x000fc400078e00f4 */
[----:B------:R-:W-:Y:S02]  /*33810*/  IMAD.MOV.U32 R249, RZ, RZ, R245 ;  /* 0x000000fffff97224 */ /* 0x000fe400078e00f5 */
[----:B------:R-:W-:Y:S02]  /*33820*/  IMAD.MOV.U32 R250, RZ, RZ, R246 ;  /* 0x000000fffffa7224 */ /* 0x000fe400078e00f6 */
[----:B------:R-:W-:Y:S01]  /*33830*/  IMAD.MOV.U32 R251, RZ, RZ, R224 ;  /* 0x000000fffffb7224 */ /* 0x000fe200078e00e0 */
[C---:B--2---:R-:W-:Y:S06]  /*33840*/  HMMA.1688.F32.TF32 R140, R136.reuse, R34, R204 ;  /* 0x00000022888c723c */ /* 0x044fec00000810cc */
[----:B----4-:R-:W-:-:S15]  /*33850*/  HMMA.1688.F32.TF32 R152, R136, R30, R208 ;  /* 0x0000001e8898723c */ /* 0x010fde00000810d0 */
[----:B------:R-:W-:-:S02]  /*33860*/  NOP ;  /* 0x0000000000007918 */ /* 0x000fc40000000000 */
[----:B------:R-:W-:Y:S01]  /*33870*/  STL.64 [R1+0xf50], R140 ;  /* 0x000f508c01007387 */ /* 0x000fe20000100a00 */
[C---:B---3--:R-:W-:Y:S03]  /*33880*/  HMMA.1688.F32.TF32 R148, R136.reuse, R26, R212 ;  /* 0x0000001a8894723c */ /* 0x048fe600000810d4 */
[----:B------:R2:W-:Y:S03]  /*33890*/  STL.64 [R1+0xf58], R142 ;  /* 0x000f588e01007387 */ /* 0x0005e60000100a00 */
[C---:B--2---:R-:W-:Y:S06]  /*338a0*/  HMMA.1688.F32.TF32 R140, R136.reuse, R22, R216 ;  /* 0x00000016888c723c */ /* 0x044fec00000810d8 */
[----:B------:R-:W-:Y:S01]  /*338b0*/  HMMA.1688.F32.TF32 R136, R136, R18, R220 ;  /* 0x000000128888723c */ /* 0x000fe200000810dc */
[----:B------:R2:W-:Y:S04]  /*338c0*/  STL.64 [R1+0xf40], R152 ;  /* 0x000f409801007387 */ /* 0x0005e80000100a00 */
[----:B------:R3:W-:Y:S06]  /*338d0*/  STL.64 [R1+0xf48], R154 ;  /* 0x000f489a01007387 */ /* 0x0007ec0000100a00 */
[----:B------:R4:W-:Y:S04]  /*338e0*/  STL.64 [R1+0xf30], R148 ;  /* 0x000f309401007387 */ /* 0x0009e80000100a00 */
[----:B------:R1:W-:Y:S04]  /*338f0*/  STL.64 [R1+0xf38], R150 ;  /* 0x000f389601007387 */ /* 0x0003e80000100a00 */
[----:B------:R-:W4:Y:S04]  /*33900*/  LDL.LU R156, [R1+0x210] ;  /* 0x00021000019c7983 */ /* 0x000f280000300800 */
[----:B------:R-:W-:Y:S04]  /*33910*/  STL.64 [R1+0xf20], R140 ;  /* 0x000f208c01007387 */ /* 0x000fe80000100a00 */
[----:B------:R1:W-:Y:S04]  /*33920*/  STL.64 [R1+0xf28], R142 ;  /* 0x000f288e01007387 */ /* 0x0003e80000100a00 */
[----:B------:R-:W-:Y:S04]  /*33930*/  STL.64 [R1+0xf00], R136 ;  /* 0x000f008801007387 */ /* 0x000fe80000100a00 */
[----:B------:R1:W-:Y:S04]  /*33940*/  STL.64 [R1+0xf08], R138 ;  /* 0x000f088a01007387 */ /* 0x0003e80000100a00 */
[----:B------:R-:W4:Y:S04]  /*33950*/  LDL.LU R157, [R1+0x214] ;  /* 0x00021400019d7983 */ /* 0x000f280000300800 */
[----:B------:R-:W4:Y:S04]  /*33960*/  LDL.LU R158, [R1+0x218] ;  /* 0x00021800019e7983 */ /* 0x000f280000300800 */
[----:B------:R-:W4:Y:S01]  /*33970*/  LDL.LU R159, [R1+0x21c] ;  /* 0x00021c00019f7983 */ /* 0x000f220000300800 */
[----:B--2---:R-:W-:-:S03]  /*33980*/  IMAD.MOV.U32 R152, RZ, RZ, R225 ;  /* 0x000000ffff987224 */ /* 0x004fc600078e00e1 */
[----:B------:R-:W2:Y:S01]  /*33990*/  LDL.LU R244, [R1+0x2d64] ;  /* 0x002d640001f47983 */ /* 0x000ea20000300800 */
[----:B------:R-:W-:-:S03]  /*339a0*/  IMAD.MOV.U32 R153, RZ, RZ, R226 ;  /* 0x000000ffff997224 */ /* 0x000fc600078e00e2 */
[----:B------:R-:W2:Y:S01]  /*339b0*/  LDL.LU R245, [R1+0x2d60] ;  /* 0x002d600001f57983 */ /* 0x000ea20000300800 */
[----:B---3--:R-:W-:-:S03]  /*339c0*/  IMAD.MOV.U32 R154, RZ, RZ, R227 ;  /* 0x000000ffff9a7224 */ /* 0x008fc600078e00e3 */
[----:B------:R-:W2:Y:S04]  /*339d0*/  LDL.LU R246, [R1+0x2d5c] ;  /* 0x002d5c0001f67983 */ /* 0x000ea80000300800 */
[----:B------:R-:W3:Y:S01]  /*339e0*/  LDL.LU R224, [R1+0x2d58] ;  /* 0x002d580001e07983 */ /* 0x000ee20000300800 */
[----:B------:R-:W-:-:S03]  /*339f0*/  IMAD.MOV.U32 R155, RZ, RZ, R247 ;  /* 0x000000ffff9b7224 */ /* 0x000fc600078e00f7 */
[----:B------:R-:W3:Y:S04]  /*33a00*/  LDL.LU R225, [R1+0x2d54] ;  /* 0x002d540001e17983 */ /* 0x000ee80000300800 */
[----:B------:R-:W3:Y:S04]  /*33a10*/  LDL.LU R226, [R1+0x2d50] ;  /* 0x002d500001e27983 */ /* 0x000ee80000300800 */
[----:B------:R-:W3:Y:S04]  /*33a20*/  LDL.LU R227, [R1+0x2d4c] ;  /* 0x002d4c0001e37983 */ /* 0x000ee80000300800 */
[----:B------:R-:W2:Y:S04]  /*33a30*/  LDL.LU R247, [R1+0x2d48] ;  /* 0x002d480001f77983 */ /* 0x000ea80000300800 */
[----:B----4-:R-:W4:Y:S04]  /*33a40*/  LDL.LU R148, [R1+0x240] ;  /* 0x0002400001947983 */ /* 0x010f280000300800 */
[----:B------:R-:W4:Y:S04]  /*33a50*/  LDL.LU R149, [R1+0x244] ;  /* 0x0002440001957983 */ /* 0x000f280000300800 */
[----:B-1----:R-:W4:Y:S04]  /*33a60*/  LDL.LU R150, [R1+0x248] ;  /* 0x0002480001967983 */ /* 0x002f280000300800 */
[----:B------:R-:W4:Y:S01]  /*33a70*/  LDL.LU R151, [R1+0x24c] ;  /* 0x00024c0001977983 */ /* 0x000f220000300800 */
[C---:B------:R-:W-:Y:S06]  /*33a80*/  HMMA.1688.F32.TF32 R140, R144.reuse, R126, R228 ;  /* 0x0000007e908c723c */ /* 0x040fec00000810e4 */
[C---:B---3--:R-:W-:Y:S06]  /*33a90*/  HMMA.1688.F32.TF32 R224, R144.reuse, R134, R224 ;  /* 0x0000008690e0723c */ /* 0x048fec00000810e0 */
[----:B--2---:R-:W-:-:S15]  /*33aa0*/  HMMA.1688.F32.TF32 R136, R144, R130, R244 ;  /* 0x000000829088723c */ /* 0x004fde00000810f4 */
[----:B------:R-:W-:-:S02]  /*33ab0*/  NOP ;  /* 0x0000000000007918 */ /* 0x000fc40000000000 */
[----:B------:R-:W-:Y:S04]  /*33ac0*/  STL.64 [R1+0x2cb8], R226 ;  /* 0x002cb8e201007387 */ /* 0x000fe80000100a00 */
[----:B------:R-:W-:Y:S04]  /*33ad0*/  STL.64 [R1+0x2cb0], R224 ;  /* 0x002cb0e001007387 */ /* 0x000fe80000100a00 */
[----:B------:R-:W-:Y:S04]  /*33ae0*/  STL.64 [R1+0x2c48], R138 ;  /* 0x002c488a01007387 */ /* 0x000fe80000100a00 */
[----:B------:R1:W-:Y:S04]  /*33af0*/  STL.64 [R1+0x2c40], R136 ;  /* 0x002c408801007387 */ /* 0x0003e80000100a00 */
        /* <DEDUP_REMOVED lines=12> */
[----:B-1----:R-:W-:Y:S03]  /*33bc0*/  HMMA.1688.F32.TF32 R136, R144, R122, R156 ;  /* 0x0000007a9088723c */ /* 0x002fe6000008109c */
[----:B------:R-:W-:Y:S01]  /*33bd0*/  STL.64 [R1+0x2c58], R142 ;  /* 0x002c588e01007387 */ /* 0x000fe20000100a00 */
[----:B------:R-:W-:-:S02]  /*33be0*/  IMAD.MOV.U32 R52, RZ, RZ, R160 ;  /* 0x000000ffff347224 */ /* 0x000fc400078e00a0 */
[----:B------:R-:W-:Y:S01]  /*33bf0*/  IMAD.MOV.U32 R53, RZ, RZ, R161 ;  /* 0x000000ffff357224 */ /* 0x000fe200078e00a1 */
[----:B------:R-:W-:Y:S01]  /*33c00*/  LDS R156, [R0+UR7+0x11180] ;  /* 0x01118007009c7984 */ /* 0x000fe20008000800 */
[----:B------:R-:W-:Y:S02]  /*33c10*/  IMAD.MOV.U32 R40, RZ, RZ, R162 ;  /* 0x000000ffff287224 */ /* 0x000fe400078e00a2 */
[----:B------:R-:W-:Y:S01]  /*33c20*/  IMAD.MOV.U32 R41, RZ, RZ, R163 ;  /* 0x000000ffff297224 */ /* 0x000fe200078e00a3 */
[----:B------:R-:W-:Y:S04]  /*33c30*/  LDS R158, [R0+UR7+0x11980] ;  /* 0x01198007009e7984 */ /* 0x000fe80008000800 */
[----:B------:R-:W-:Y:S04]  /*33c40*/  LDS R157, [R133+UR7+0x11180] ;  /* 0x01118007859d7984 */ /* 0x000fe80008000800 */
[----:B------:R-:W1:Y:S05]  /*33c50*/  LDS R159, [R133+UR7+0x11980] ;  /* 0x01198007859f7984 */ /* 0x000e6a0008000800 */
[----:B------:R-:W-:-:S02]  /*33c60*/  IMAD.MOV.U32 R108, RZ, RZ, R136 ;  /* 0x000000ffff6c7224 */ /* 0x000fc400078e0088 */
[----:B------:R-:W-:Y:S02]  /*33c70*/  IMAD.MOV.U32 R109, RZ, RZ, R137 ;  /* 0x000000ffff6d7224 */ /* 0x000fe400078e0089 */
[----:B------:R-:W-:Y:S02]  /*33c80*/  IMAD.MOV.U32 R113, RZ, RZ, R138 ;  /* 0x000000ffff717224 */ /* 0x000fe400078e008a */
[----:B------:R-:W-:Y:S02]  /*33c90*/  IMAD.MOV.U32 R117, RZ, RZ, R139 ;  /* 0x000000ffff757224 */ /* 0x000fe400078e008b */
[----:B------:R-:W-:-:S15]  /*33ca0*/  HMMA.1688.F32.TF32 R136, R144, R118, R152 ;  /* 0x000000769088723c */ /* 0x000fde0000081098 */
[----:B------:R-:W-:-:S09]  /*33cb0*/  NOP ;  /* 0x0000000000007918 */ /* 0x000fd20000000000 */
[----:B------:R-:W-:Y:S02]  /*33cc0*/  IMAD.MOV.U32 R121, RZ, RZ, R136 ;  /* 0x000000ffff797224 */ /* 0x000fe400078e0088 */
[----:B------:R-:W-:Y:S02]  /*33cd0*/  IMAD.MOV.U32 R120, RZ, RZ, R137 ;  /* 0x000000ffff787224 */ /* 0x000fe400078e0089 */
[----:B------:R-:W-:Y:S02]  /*33ce0*/  IMAD.MOV.U32 R112, RZ, RZ, R138 ;  /* 0x000000ffff707224 */ /* 0x000fe400078e008a */
[----:B------:R-:W-:Y:S02]  /*33cf0*/  IMAD.MOV.U32 R116, RZ, RZ, R139 ;  /* 0x000000ffff747224 */ /* 0x000fe400078e008b */
[----:B----4-:R-:W-:-:S15]  /*33d00*/  HMMA.1688.F32.TF32 R136, R144, R114, R148 ;  /* 0x000000729088723c */ /* 0x010fde0000081094 */
[----:B------:R-:W-:-:S09]  /*33d10*/  NOP ;  /* 0x0000000000007918 */ /* 0x000fd20000000000 */
[----:B------:R-:W-:Y:S02]  /*33d20*/  IMAD.MOV.U32 R97, RZ, RZ, R136 ;  /* 0x000000ffff617224 */ /* 0x000fe400078e0088 */
        /* <DEDUP_REMOVED lines=8> */
[----:B------:R-:W-:Y:S01]  /*33db0*/  IMAD.MOV.U32 R49, RZ, RZ, R139 ;  /* 0x000000ffff317224 */ /* 0x000fe200078e008b */
[----:B------:R4:W-:Y:S01]  /*33dc0*/  STL.64 [R1+0x2c50], R140 ;  /* 0x002c508c01007387 */ /* 0x0009e20000100a00 */
[----:B--2---:R-:W-:-:S15]  /*33dd0*/  HMMA.1688.F32.TF32 R136, R144, R106, R236 ;  /* 0x0000006a9088723c */ /* 0x004fde00000810ec */
[----:B------:R-:W-:-:S09]  /*33de0*/  NOP ;  /* 0x0000000000007918 */ /* 0x000fd20000000000 */
[----:B------:R-:W-:Y:S02]  /*33df0*/  IMAD.MOV.U32 R20, RZ, RZ, R136 ;  /* 0x000000ffff147224 */ /* 0x000fe400078e0088 */
[----:B------:R-:W-:Y:S02]  /*33e00*/  IMAD.MOV.U32 R21, RZ, RZ, R137 ;  /* 0x000000ffff157224 */ /* 0x000fe400078e0089 */
[----:B------:R-:W-:Y:S02]  /*33e10*/  IMAD.MOV.U32 R101, RZ, RZ, R138 ;  /* 0x000000ffff657224 */ /* 0x000fe400078e008a */
[----:B------:R-:W-:Y:S02]  /*33e20*/  IMAD.MOV.U32 R100, RZ, RZ, R139 ;  /* 0x000000ffff647224 */ /* 0x000fe400078e008b */
[----:B---3--:R-:W-:-:S15]  /*33e30*/  HMMA.1688.F32.TF32 R136, R144, R102, R240 ;  /* 0x000000669088723c */ /* 0x008fde00000810f0 */
[----:B------:R-:W-:-:S09]  /*33e40*/  NOP ;  /* 0x0000000000007918 */ /* 0x000fd20000000000 */
[----:B------:R-:W-:Y:S01]  /*33e50*/  MOV R13, R136 ;  /* 0x00000088000d7202 */ /* 0x000fe20000000f00 */
[----:B------:R-:W-:Y:S02]  /*33e60*/  IMAD.MOV.U32 R12, RZ, RZ, R137 ;  /* 0x000000ffff0c7224 */ /* 0x000fe400078e0089 */
[----:B------:R-:W-:Y:S02]  /*33e70*/  IMAD.MOV.U32 R73, RZ, RZ, R138 ;  /* 0x000000ffff497224 */ /* 0x000fe400078e008a */
[----:B------:R-:W-:Y:S02]  /*33e80*/  IMAD.MOV.U32 R72, RZ, RZ, R139 ;  /* 0x000000ffff487224 */ /* 0x000fe400078e008b */
[----:B------:R-:W-:Y:S01]  /*33e90*/  HMMA.1688.F32.TF32 R136, R144, R98, R228 ;  /* 0x000000629088723c */ /* 0x000fe200000810e4 */
[----:B------:R-:W2:Y:S04]  /*33ea0*/  LDL.LU R228, [R1+0x500] ;  /* 0x0005000001e47983 */ /* 0x000ea80000300800 */
[----:B------:R-:W2:Y:S02]  /*33eb0*/  LDL.LU R229, [R1+0x504] ;  /* 0x0005040001e57983 */ /* 0x000ea40000300800 */
[----:B------:R-:W-:-:S02]  /*33ec0*/  IMAD.MOV.U32 R230, RZ, RZ, R3 ;  /* 0x000000ffffe67224 */ /* 0x000fc400078e0003 */
[----:B------:R-:W3:Y:S01]  /*33ed0*/  LDL.LU R3, [R1+0x2d44] ;  /* 0x002d440001037983 */ /* 0x000ee20000300800 */
[----:B------:R-:W-:-:S03]  /*33ee0*/  IMAD.MOV.U32 R231, RZ, RZ, R7 ;  /* 0x000000ffffe77224 */ /* 0x000fc600078e0007 */
        /* <DEDUP_REMOVED lines=83> */
[----:B------:R-:W-:-:S02]  /*34420*/  IMAD.MOV.U32 R56, RZ, RZ, R136 ;  /* 0x000000ffff387224 */ /* 0x000fc400078e0088 */
[----:B------:R-:W-:Y:S02]  /*34430*/  IMAD.MOV.U32 R57, RZ, RZ, R137 ;  /* 0x000000ffff397224 */ /* 0x000fe400078e0089 */
[----:B------:R-:W-:Y:S02]  /*34440*/  IMAD.MOV.U32 R36, RZ, RZ, R138 ;  /* 0x000000ffff247224 */ /* 0x000fe400078e008a */
[----:B------:R-:W-:Y:S01]  /*34450*/  IMAD.MOV.U32 R37, RZ, RZ, R139 ;  /* 0x000000ffff257224 */ /* 0x000fe200078e008b */
[----:B----4-:R-:W-:Y:S01]  /*34460*/  HMMA.1688.F32.TF32 R152, R144, R38, R152 ;  /* 0x000000269098723c */ /* 0x010fe20000081098 */
[----:B------:R-:W-:-:S05]  /*34470*/  IMAD.MOV.U32 R238, RZ, RZ, R7 ;  /* 0x000000ffffee7224 */ /* 0x000fca00078e0007 */
[C---:B--2---:R-:W-:Y:S06]  /*34480*/  HMMA.1688.F32.TF32 R136, R144.reuse, R94, R216 ;  /* 0x0000005e9088723c */ /* 0x044fec00000810d8 */
[----:B---3--:R-:W-:-:S15]  /*34490*/  HMMA.1688.F32.TF32 R212, R144, R90, R212 ;  /* 0x0000005a90d4723c */ /* 0x008fde00000810d4 */
[----:B------:R-:W-:-:S03]  /*344a0*/  NOP ;  /* 0x0000000000007918 */ /* 0x000fc60000000000 */
[----:B------:R-:W-:Y:S02]  /*344b0*/  IMAD.MOV.U32 R84, RZ, RZ, R136 ;  /* 0x000000ffff547224 */ /* 0x000fe400078e0088 */
[----:B------:R-:W-:Y:S02]  /*344c0*/  IMAD.MOV.U32 R85, RZ, RZ, R137 ;  /* 0x000000ffff557224 */ /* 0x000fe400078e0089 */
[----:B------:R-:W-:Y:S02]  /*344d0*/  IMAD.MOV.U32 R69, RZ, RZ, R138 ;  /* 0x000000ffff457224 */ /* 0x000fe400078e008a */
[----:B------:R-:W-:Y:S01]  /*344e0*/  IMAD.MOV.U32 R68, RZ, RZ, R139 ;  /* 0x000000ffff447224 */ /* 0x000fe200078e008b */
[C---:B------:R-:W-:Y:S06]  /*344f0*/  HMMA.1688.F32.TF32 R140, R144.reuse, R86, R208 ;  /* 0x00000056908c723c */ /* 0x040fec00000810d0 */
[C---:B------:R-:W-:Y:S01]  /*34500*/  HMMA.1688.F32.TF32 R136, R144.reuse, R82, R204 ;  /* 0x000000529088723c */ /* 0x040fe200000810cc */
[----:B------:R-:W-:Y:S04]  /*34510*/  STL.64 [R1+0xec0], R212 ;  /* 0x000ec0d401007387 */ /* 0x000fe80000100a00 */
[----:B------:R-:W-:Y:S01]  /*34520*/  STL.64 [R1+0xec8], R214 ;  /* 0x000ec8d601007387 */ /* 0x000fe20000100a00 */
[C---:B------:R-:W-:Y:S11]  /*34530*/  HMMA.1688.F32.TF32 R200, R144.reuse, R78, R200 ;  /* 0x0000004e90c8723c */ /* 0x040ff600000810c8 */
[----:B------:R-:W-:Y:S04]  /*34540*/  STL.64 [R1+0xeb0], R140 ;  /* 0x000eb08c01007387 */ /* 0x000fe80000100a00 */
[----:B------:R2:W-:Y:S04]  /*34550*/  STL.64 [R1+0xeb8], R142 ;  /* 0x000eb88e01007387 */ /* 0x0005e80000100a00 */
[----:B------:R-:W-:Y:S04]  /*34560*/  STL.64 [R1+0xea0], R136 ;  /* 0x000ea08801007387 */ /* 0x000fe80000100a00 */
[----:B------:R3:W-:Y:S01]  /*34570*/  STL.64 [R1+0xea8], R138 ;  /* 0x000ea88a01007387 */ /* 0x0007e20000100a00 */
[C---:B--2---:R-:W-:Y:S06]  /*34580*/  HMMA.1688.F32.TF32 R140, R144.reuse, R14, R196 ;  /* 0x0000000e908c723c */ /* 0x044fec00000810c4 */
[C---:B---3--:R-:W-:Y:S01]  /*34590*/  HMMA.1688.F32.TF32 R136, R144.reuse, R10, R192 ;  /* 0x0000000a9088723c */ /* 0x048fe200000810c0 */
        /* <DEDUP_REMOVED lines=26> */
[----:B---3--:R-:W-:Y:S01]  /*34740*/  HMMA.1688.F32.TF32 R136, R144, R42, R160 ;  /* 0x0000002a9088723c */ /* 0x008fe200000810a0 */
[----:B------:R-:W-:Y:S04]  /*34750*/  STL.64 [R1+0xde0], R168 ;  /* 0x000de0a801007387 */ /* 0x000fe80000100a00 */
[----:B------:R-:W-:-:S12]  /*34760*/  STL.64 [R1+0xde8], R170 ;  /* 0x000de8aa01007387 */ /* 0x000fd80000100a00 */
[----:B------:R-:W-:Y:S04]  /*34770*/  STL.64 [R1+0xdd0], R140 ;  /* 0x000dd08c01007387 */ /* 0x000fe80000100a00 */
[----:B------:R2:W-:Y:S04]  /*34780*/  STL.64 [R1+0xdd8], R142 ;  /* 0x000dd88e01007387 */ /* 0x0005e80000100a00 */
[----:B------:R-:W-:Y:S04]  /*34790*/  STL.64 [R1+0xdc0], R136 ;  /* 0x000dc08801007387 */ /* 0x000fe80000100a00 */
[----:B------:R3:W-:Y:S01]  /*347a0*/  STL.64 [R1+0xdc8], R138 ;  /* 0x000dc88a01007387 */ /* 0x0007e20000100a00 */
[C---:B--2---:R-:W-:Y:S06]  /*347b0*/  HMMA.1688.F32.TF32 R140, R144.reuse, R34, R148 ;  /* 0x00000022908c723c */ /* 0x044fec0000081094 */
[----:B---3--:R-:W-:Y:S01]  /*347c0*/  HMMA.1688.F32.TF32 R136, R144, R30, R248 ;  /* 0x0000001e9088723c */ /* 0x008fe200000810f8 */
[----:B------:R-:W-:Y:S01]  /*347d0*/  STL.64 [R1+0xdb0], R152 ;  /* 0x000db09801007387 */ /* 0x000fe20000100a00 */
[----:B------:R-:W-:-:S03]  /*347e0*/  IMAD.MOV.U32 R239, RZ, RZ, R3 ;  /* 0x000000ffffef7224 */ /* 0x000fc600078e0003 */
[----:B------:R-:W-:Y:S04]  /*347f0*/  STL.64 [R1+0xdb8], R154 ;  /* 0x000db89a01007387 */ /* 0x000fe80000100a00 */
[----:B------:R-:W-:Y:S04]  /*34800*/  LDS R148, [R252+UR7+0x11180] ;  /* 0x01118007fc947984 */ /* 0x000fe80008000800 */
[----:B------:R-:W-:Y:S04]  /*34810*/  LDS R150, [R252+UR7+0x11980] ;  /* 0x01198007fc967984 */ /* 0x000fe80008000800 */
[----:B------:R-:W-:Y:S04]  /*34820*/  LDS R149, [R2+UR7+0x11180] ;  /* 0x0111800702957984 */ /* 0x000fe80008000800 */
[----:B------:R-:W2:Y:S03]  /*34830*/  LDS R151, [R2+UR7+0x11980] ;  /* 0x0119800702977984 */ /* 0x000ea60008000800 */
[----:B------:R-:W-:Y:S01]  /*34840*/  IMAD.MOV.U32 R7, RZ, RZ, R139 ;  /* 0x000000ffff077224 */ /* 0x000fe200078e008b */
[----:B------:R-:W-:Y:S04]  /*34850*/  STL.64 [R1+0xd60], R136 ;  /* 0x000d608801007387 */ /* 0x000fe80000100a00 */
[----:B------:R-:W-:Y:S04]  /*34860*/  STL.64 [R1+0xda0], R140 ;  /* 0x000da08c01007387 */ /* 0x000fe80000100a00 */
[----:B------:R-:W-:Y:S04]  /*34870*/  STL.64 [R1+0xda8], R142 ;  /* 0x000da88e01007387 */ /* 0x000fe80000100a00 */
[----:B------:R3:W-:Y:S04]  /*34880*/  STL [R1+0xd68], R138 ;  /* 0x000d688a01007387 */ /* 0x0007e80000100800 */
[----:B------:R-:W-:Y:S04]  /*34890*/  STL.64 [R1+0x2c68], R6 ;  /* 0x002c680601007387 */ /* 0x000fe80000100a00 */
[----:B------:R4:W-:Y:S01]  /*348a0*/  STL.64 [R1+0x2c60], R4 ;  /* 0x002c600401007387 */ /* 0x0009e20000100a00 */
[C---:B---3--:R-:W-:Y:S06]  /*348b0*/  HMMA.1688.F32.TF32 R136, R144.reuse, R26, R236 ;  /* 0x0000001a9088723c */ /* 0x048fec00000810ec */
[----:B----4-:R-:W-:-:S15]  /*348c0*/  HMMA.1688.F32.TF32 R4, R144, R22, R240 ;  /* 0x000000169004723c */ /* 0x010fde00000810f0 */
[----:B------:R-:W-:-:S08]  /*348d0*/  NOP ;  /* 0x0000000000007918 */ /* 0x000fd00000000000 */
[----:B------:R-:W-:Y:S01]  /*348e0*/  STL.64 [R1+0xd90], R4 ;  /* 0x000d900401007387 */ /* 0x000fe20000100a00 */
[----:B------:R-:W-:-:S03]  /*348f0*/  IMAD.MOV.U32 R3, RZ, RZ, R7 ;  /* 0x000000ffff037224 */ /* 0x000fc600078e0007 */
[----:B------:R-:W-:Y:S04]  /*34900*/  STL.64 [R1+0xd70], R136 ;  /* 0x000d708801007387 */ /* 0x000fe80000100a00 */
[----:B------:R-:W-:Y:S04]  /*34910*/  STL.64 [R1+0xd78], R138 ;  /* 0x000d788a01007387 */ /* 0x000fe80000100a00 */
[----:B------:R3:W-:Y:S04]  /*34920*/  STL [R1+0xd98], R6 ;  /* 0x000d980601007387 */ /* 0x0007e80000100800 */
[----:B------:R-:W4:Y:S01]  /*34930*/  LDL.LU R232, [R1+0x6d0] ;  /* 0x0006d00001e87983 */ /* 0x000f220000300800 */
[----:B---3--:R-:W-:-:S15]  /*34940*/  HMMA.1688.F32.TF32 R4, R144, R18, R228 ;  /* 0x000000129004723c */ /* 0x008fde00000810e4 */
[----:B------:R-:W-:-:S08]  /*34950*/  NOP ;  /* 0x0000000000007918 */ /* 0x000fd00000000000 */
[----:B------:R-:W-:Y:S04]  /*34960*/  STL.64 [R1+0xd80], R4 ;  /* 0x000d800401007387 */ /* 0x000fe80000100a00 */
[----:B------:R4:W-:Y:S04]  /*34970*/  STL.64 [R1+0xd88], R6 ;  /* 0x000d880601007387 */ /* 0x0009e80000100a00 */
[----:B------:R-:W4:Y:S04]  /*34980*/  LDL.LU R233, [R1+0x6d4] ;  /* 0x0006d40001e97983 */ /* 0x000f280000300800 */
[----:B------:R-:W4:Y:S04]  /*34990*/  LDL.LU R234, [R1+0x6d8] ;  /* 0x0006d80001ea7983 */ /* 0x000f280000300800 */
[----:B------:R-:W4:Y:S04]  /*349a0*/  LDL.LU R235, [R1+0x6dc] ;  /* 0x0006dc0001eb7983 */ /* 0x000f280000300800 */
[----:B------:R-:W1:Y:S04]  /*349b0*/  LDL.LU R228, [R1+0x520] ;  /* 0x0005200001e47983 */ /* 0x000e680000300800 */
[----:B------:R-:W1:Y:S04]  /*349c0*/  LDL.LU R229, [R1+0x524] ;  /* 0x0005240001e57983 */ /* 0x000e680000300800 */
[----:B------:R-:W1:Y:S04]  /*349d0*/  LDL.LU R230, [R1+0x528] ;  /* 0x0005280001e67983 */ /* 0x000e680000300800 */
[----:B------:R-:W1:Y:S04]  /*349e0*/  LDL.LU R231, [R1+0x52c] ;  /* 0x00052c0001e77983 */ /* 0x000e680000300800 */
        /* <DEDUP_REMOVED lines=28> */
[C---:B-1----:R-:W-:Y:S03]  /*34bb0*/  HMMA.1688.F32.TF32 R164, R156.reuse, R134, R228 ;  /* 0x000000869ca4723c */ /* 0x042fe600000810e4 */
[----:B------:R-:W2:Y:S04]  /*34bc0*/  LDL.LU R228, [R1+0x6f0] ;  /* 0x0006f00001e47983 */ /* 0x000ea80000300800 */
[----:B------:R-:W2:Y:S04]  /*34bd0*/  LDL.LU R229, [R1+0x6f4] ;  /* 0x0006f40001e57983 */ /* 0x000ea80000300800 */
[----:B------:R-:W2:Y:S04]  /*34be0*/  LDL.LU R230, [R1+0x6f8] ;  /* 0x0006f80001e67983 */ /* 0x000ea80000300800 */
[----:B------:R-:W2:Y:S01]  /*34bf0*/  LDL.LU R231, [R1+0x6fc] ;  /* 0x0006fc0001e77983 */ /* 0x000ea20000300800 */
[C---:B----4-:R-:W-:Y:S06]  /*34c00*/  HMMA.1688.F32.TF32 R4, R156.reuse, R106, R232 ;  /* 0x0000006a9c04723c */ /* 0x050fec00000810e8 */
[C---:B---3--:R-:W-:Y:S06]  /*34c10*/  HMMA.1688.F32.TF32 R248, R156.reuse, R122, R248 ;  /* 0x0000007a9cf8723c */ /* 0x048fec00000810f8 */
[----:B--2---:R-:W-:-:S12]  /*34c20*/  HMMA.1688.F32.TF32 R144, R156, R130, R172 ;  /* 0x000000829c90723c */ /* 0x004fd800000810ac */
[----:B------:R-:W-:Y:S02]  /*34c30*/  IMAD.MOV.U32 R44, RZ, RZ, R4 ;  /* 0x000000ffff2c7224 */ /* 0x000fe400078e0004 */
[----:B------:R-:W-:Y:S02]  /*34c40*/  IMAD.MOV.U32 R45, RZ, RZ, R5 ;  /* 0x000000ffff2d7224 */ /* 0x000fe400078e0005 */
[----:B------:R-:W-:Y:S01]  /*34c50*/  IMAD.MOV.U32 R93, RZ, RZ, R6 ;  /* 0x000000ffff5d7224 */ /* 0x000fe200078e0006 */
[----:B------:R-:W-:Y:S01]  /*34c60*/  HMMA.1688.F32.TF32 R152, R156, R126, R152 ;  /* 0x0000007e9c98723c */ /* 0x000fe20000081098 */
[----:B------:R-:W-:-:S05]  /*34c70*/  IMAD.MOV.U32 R92, RZ, RZ, R7 ;  /* 0x000000ffff5c7224 */ /* 0x000fca00078e0007 */
[C---:B------:R-:W-:Y:S01]  /*34c80*/  HMMA.1688.F32.TF32 R244, R156.reuse, R118, R168 ;  /* 0x000000769cf4723c */ /* 0x040fe200000810a8 */
[----:B------:R-:W-:Y:S05]  /*34c90*/  STL.64 [R1+0x2cc8], R166 ;  /* 0x002cc8a601007387 */ /* 0x000fea0000100a00 */
[C---:B------:R-:W-:Y:S01]  /*34ca0*/  HMMA.1688.F32.TF32 R240, R156.reuse, R114, R240 ;  /* 0x000000729cf0723c */ /* 0x040fe200000810f0 */
[----:B------:R-:W-:Y:S05]  /*34cb0*/  STL.64 [R1+0x2cc0], R164 ;  /* 0x002cc0a401007387 */ /* 0x000fea0000100a00 */
[C---:B------:R-:W-:Y:S01]  /*34cc0*/  HMMA.1688.F32.TF32 R236, R156.reuse, R110, R236 ;  /* 0x0000006e9cec723c */ /* 0x040fe200000810ec */
[----:B------:R-:W-:Y:S05]  /*34cd0*/  STL.64 [R1+0x2c78], R146 ;  /* 0x002c789201007387 */ /* 0x000fea0000100a00 */
[----:B------:R-:W-:Y:S01]  /*34ce0*/  HMMA.1688.F32.TF32 R4, R156, R102, R160 ;  /* 0x000000669c04723c */ /* 0x000fe200000810a0 */
[----:B------:R1:W-:Y:S04]  /*34cf0*/  STL.64 [R1+0x2c70], R144 ;  /* 0x002c709001007387 */ /* 0x0003e80000100a00 */
[----:B------:R-:W-:Y:S04]  /*34d00*/  STL.64 [R1+0x2cd8], R154 ;  /* 0x002cd89a01007387 */ /* 0x000fe80000100a00 */
[----:B------:R-:W-:Y:S04]  /*34d10*/  STL.64 [R1+0x2cd0], R152 ;  /* 0x002cd09801007387 */ /* 0x000fe80000100a00 */
[----:B------:R-:W-:Y:S04]  /*34d20*/  STL.64 [R1+0x2bd8], R250 ;  /* 0x002bd8fa01007387 */ /* 0x000fe80000100a00 */
[----:B------:R-:W-:Y:S04]  /*34d30*/  STL.64 [R1+0x2bd0], R248 ;  /* 0x002bd0f801007387 */ /* 0x000fe80000100a00 */
[----:B------:R-:W-:Y:S04]  /*34d40*/  STL.64 [R1+0x2ce8], R246 ;  /* 0x002ce8f601007387 */ /* 0x000fe80000100a00 */
[----:B------:R-:W-:Y:S01]  /*34d50*/  STL.64 [R1+0x2ce0], R244 ;  /* 0x002ce0f401007387 */ /* 0x000fe20000100a00 */
[----:B------:R-:W-:-:S03]  /*34d60*/  IMAD.MOV.U32 R28, RZ, RZ, R4 ;  /* 0x000000ffff1c7224 */ /* 0x000fc600078e0004 */
[----:B------:R-:W-:Y:S01]  /*34d70*/  STL.64 [R1+0x2cf8], R242 ;  /* 0x002cf8f201007387 */ /* 0x000fe20000100a00 */
[----:B------:R-:W-:Y:S02]  /*34d80*/  IMAD.MOV.U32 R29, RZ, RZ, R5 ;  /* 0x000000ffff1d7224 */ /* 0x000fe400078e0005 */
[----:B------:R-:W-:Y:S01]  /*34d90*/  IMAD.MOV.U32 R32, RZ, RZ, R6 ;  /* 0x000000ffff207224 */ /* 0x000fe200078e0006 */
[----:B------:R-:W-:Y:S01]  /*34da0*/  STL.64 [R1+0x2cf0], R240 ;  /* 0x002cf0f001007387 */ /* 0x000fe20000100a00 */
[----:B------:R-:W-:-:S03]  /*34db0*/  IMAD.MOV.U32 R33, RZ, RZ, R7 ;  /* 0x000000ffff217224 */ /* 0x000fc600078e0007 */
[----:B------:R-:W-:Y:S04]  /*34dc0*/  STL.64 [R1+0x2d08], R238 ;  /* 0x002d08ee01007387 */ /* 0x000fe80000100a00 */
[----:B------:R-:W-:Y:S01]  /*34dd0*/  STL.64 [R1+0x2d00], R236 ;  /* 0x002d00ec01007387 */ /* 0x000fe20000100a00 */
[----:B------:R-:W-:Y:S03]  /*34de0*/  HMMA.1688.F32.TF32 R4, R156, R98, R228 ;  /* 0x000000629c04723c */ /* 0x000fe600000810e4 */
        /* <DEDUP_REMOVED lines=59> */
[----:B------:R-:W4:Y:S01]  /*351a0*/  LDL.LU R147, [R1+0x72c] ;  /* 0x00072c0001937983 */ /* 0x000f220000300800 */
[----:B------:R-:W-:-:S03]  /*351b0*/  IMAD.MOV.U32 R60, RZ, RZ, R4 ;  /* 0x000000ffff3c7224 */ /* 0x000fc600078e0004 */
[----:B------:R-:W2:Y:S01]  /*351c0*/  LDL.LU R164, [R1+0x870] ;  /* 0x0008700001a47983 */ /* 0x000ea20000300800 */
[----:B------:R-:W-:-:S03]  /*351d0*/  IMAD.MOV.U32 R61, RZ, RZ, R5 ;  /* 0x000000ffff3d7224 */ /* 0x000fc600078e0005 */
[----:B------:R-:W2:Y:S01]  /*351e0*/  LDL.LU R165, [R1+0x874] ;  /* 0x0008740001a57983 */ /* 0x000ea20000300800 */
[----:B------:R-:W-:-:S03]  /*351f0*/  IMAD.MOV.U32 R24, RZ, RZ, R6 ;  /* 0x000000ffff187224 */ /* 0x000fc600078e0006 */
[----:B------:R-:W2:Y:S01]  /*35200*/  LDL.LU R166, [R1+0x878] ;  /* 0x0008780001a67983 */ /* 0x000ea20000300800 */
[----:B------:R-:W-:-:S03]  /*35210*/  MOV R25, R7 ;  /* 0x0000000700197202 */ /* 0x000fc60000000f00 */
        /* <DEDUP_REMOVED lines=29> */
[----:B------:R-:W-:Y:S01]  /*353f0*/  STL.64 [R1+0x2d38], R86 ;  /* 0x002d385601007387 */ /* 0x000fe20000100a00 */
[----:B----4-:R-:W-:-:S15]  /*35400*/  HMMA.1688.F32.TF32 R144, R156, R94, R144 ;  /* 0x0000005e9c90723c */ /* 0x010fde0000081090 */
[----:B------:R-:W-:-:S09]  /*35410*/  NOP ;  /* 0x0000000000007918 */ /* 0x000fd20000000000 */
[----:B------:R-:W-:Y:S02]  /*35420*/  IMAD.MOV.U32 R88, RZ, RZ, R144 ;  /* 0x000000ffff587224 */ /* 0x000fe400078e0090 */
[----:B------:R-:W-:Y:S02]  /*35430*/  IMAD.MOV.U32 R89, RZ, RZ, R145 ;  /* 0x000000ffff597224 */ /* 0x000fe400078e0091 */
[----:B------:R-:W-:Y:S02]  /*35440*/  IMAD.MOV.U32 R16, RZ, RZ, R146 ;  /* 0x000000ffff107224 */ /* 0x000fe400078e0092 */
[----:B------:R-:W-:Y:S02]  /*35450*/  IMAD.MOV.U32 R17, RZ, RZ, R147 ;  /* 0x000000ffff117224 */ /* 0x000fe400078e0093 */
[C---:B--2---:R-:W-:Y:S06]  /*35460*/  HMMA.1688.F32.TF32 R144, R156.reuse, R90, R164 ;  /* 0x0000005a9c90723c */ /* 0x044fec00000810a4 */
[----:B---3--:R-:W-:-:S15]  /*35470*/  HMMA.1688.F32.TF32 R4, R156, R86, R4 ;  /* 0x000000569c04723c */ /* 0x008fde0000081004 */
[----:B------:R-:W-:-:S02]  /*35480*/  NOP ;  /* 0x0000000000007918 */ /* 0x000fc40000000000 */
[----:B------:R-:W-:Y:S04]  /*35490*/  STL.64 [R1+0xd00], R144 ;  /* 0x000d009001007387 */ /* 0x000fe80000100a00 */
[----:B------:R-:W-:Y:S04]  /*354a0*/  STL.64 [R1+0xd08], R146 ;  /* 0x000d089201007387 */ /* 0x000fe80000100a00 */
[----:B------:R-:W-:Y:S04]  /*354b0*/  STL.64 [R1+0x2d30], R84 ;  /* 0x002d305401007387 */ /* 0x000fe80000100a00 */
[----:B------:R-:W-:Y:S04]  /*354c0*/  STL.64 [R1+0xcf0], R4 ;  /* 0x000cf00401007387 */ /* 0x000fe80000100a00 */
[----:B------:R1:W-:Y:S02]  /*354d0*/  STL.64 [R1+0xcf8], R6 ;  /* 0x000cf80601007387 */ /* 0x0003e40000100a00 */
[----:B-1----:R-:W-:Y:S06]  /*354e0*/  HMMA.1688.F32.TF32 R4, R156, R82, R140 ;  /* 0x000000529c04723c */ /* 0x002fec000008108c */
[----:B------:R-:W-:Y:S04]  /*354f0*/  STL.64 [R1+0x2d28], R82 ;  /* 0x002d285201007387 */ /* 0x000fe80000100a00 */
[----:B------:R-:W-:-:S13]  /*35500*/  STL.64 [R1+0x2d20], R80 ;  /* 0x002d205001007387 */ /* 0x000fda0000100a00 */
[----:B------:R-:W-:Y:S04]  /*35510*/  STL.64 [R1+0xce0], R4 ;  /* 0x000ce00401007387 */ /* 0x000fe80000100a00 */
[----:B------:R1:W-:Y:S02]  /*35520*/  STL.64 [R1+0xce8], R6 ;  /* 0x000ce80601007387 */ /* 0x0003e40000100a00 */
[C---:B-1----:R-:W-:Y:S06]  /*35530*/  HMMA.1688.F32.TF32 R4, R156.reuse, R78, R136 ;  /* 0x0000004e9c04723c */ /* 0x042fec0000081088 */
[----:B------:R-:W-:Y:S04]  /*35540*/  STL.64 [R1+0x2d18], R78 ;  /* 0x002d184e01007387 */ /* 0x000fe80000100a00 */
[----:B------:R1:W-:Y:S02]  /*35550*/  STL.64 [R1+0x2d10], R76 ;  /* 0x002d104c01007387 */ /* 0x0003e40000100a00 */
[C---:B-1----:R-:W-:Y:S11]  /*35560*/  HMMA.1688.F32.TF32 R76, R156.reuse, R14, R224 ;  /* 0x0000000e9c4c723c */ /* 0x042ff600000810e0 */
[----:B------:R-:W-:Y:S04]  /*35570*/  STL.64 [R1+0xcd0], R4 ;  /* 0x000cd00401007387 */ /* 0x000fe80000100a00 */
[----:B------:R1:W-:Y:S02]  /*35580*/  STL.64 [R1+0xcd8], R6 ;  /* 0x000cd80601007387 */ /* 0x0003e40000100a00 */
[C---:B-1----:R-:W-:Y:S06]  /*35590*/  HMMA.1688.F32.TF32 R4, R156.reuse, R10, R220 ;  /* 0x0000000a9c04723c */ /* 0x042fec00000810dc */
[----:B------:R-:W-:Y:S04]  /*355a0*/  STL.64 [R1+0xcc0], R76 ;  /* 0x000cc04c01007387 */ /* 0x000fe80000100a00 */
[----:B------:R1:W-:Y:S01]  /*355b0*/  STL.64 [R1+0xcc8], R78 ;  /* 0x000cc84e01007387 */ /* 0x0003e20000100a00 */
[C---:B------:R-:W-:Y:S06]  /*355c0*/  HMMA.1688.F32.TF32 R80, R156.reuse, R74, R216 ;  /* 0x0000004a9c50723c */ /* 0x040fec00000810d8 */
[C---:B-1----:R-:W-:Y:S06]  /*355d0*/  HMMA.1688.F32.TF32 R76, R156.reuse, R70, R212 ;  /* 0x000000469c4c723c */ /* 0x042fec00000810d4 */
[----:B------:R-:W-:Y:S04]  /*355e0*/  STL.64 [R1+0xcb0], R4 ;  /* 0x000cb00401007387 */ /* 0x000fe80000100a00 */
[----:B------:R1:W-:Y:S02]  /*355f0*/  STL.64 [R1+0xcb8], R6 ;  /* 0x000cb80601007387 */ /* 0x0003e40000100a00 */
[C---:B-1----:R-:W-:Y:S05]  /*35600*/  HMMA.1688.F32.TF32 R4, R156.reuse, R66, R208 ;  /* 0x000000429c04723c */ /* 0x042fea00000810d0 */
[----:B------:R-:W-:Y:S04]  /*35610*/  STL.64 [R1+0xca0], R80 ;  /* 0x000ca05001007387 */ /* 0x000fe80000100a00 */
[----:B------:R1:W-:Y:S04]  /*35620*/  STL.64 [R1+0xca8], R82 ;  /* 0x000ca85201007387 */ /* 0x0003e80000100a00 */
[----:B------:R-:W-:Y:S04]  /*35630*/  STL.64 [R1+0xc90], R76 ;  /* 0x000c904c01007387 */ /* 0x000fe80000100a00 */
[----:B------:R2:W-:Y:S01]  /*35640*/  STL.64 [R1+0xc98], R78 ;  /* 0x000c984e01007387 */ /* 0x0005e20000100a00 */
[C---:B-1----:R-:W-:Y:S05]  /*35650*/  HMMA.1688.F32.TF32 R80, R156.reuse, R62, R204 ;  /* 0x0000003e9c50723c */ /* 0x042fea00000810cc */
[----:B------:R-:W-:Y:S01]  /*35660*/  STL.64 [R1+0xc80], R4 ;  /* 0x000c800401007387 */ /* 0x000fe20000100a00 */
[C---:B--2---:R-:W-:Y:S03]  /*35670*/  HMMA.1688.F32.TF32 R76, R156.reuse, R58, R200 ;  /* 0x0000003a9c4c723c */ /* 0x044fe600000810c8 */
[----:B------:R1:W-:Y:S03]  /*35680*/  STL.64 [R1+0xc88], R6 ;  /* 0x000c880601007387 */ /* 0x0003e60000100a00 */
[C---:B-1----:R-:W-:Y:S11]  /*35690*/  HMMA.1688.F32.TF32 R4, R156.reuse, R54, R196 ;  /* 0x000000369c04723c */ /* 0x042ff600000810c4 */
[----:B------:R-:W-:Y:S04]  /*356a0*/  STL.64 [R1+0xc70], R80 ;  /* 0x000c705001007387 */ /* 0x000fe80000100a00 */
[----:B------:R1:W-:Y:S04]  /*356b0*/  STL.64 [R1+0xc78], R82 ;  /* 0x000c785201007387 */ /* 0x0003e80000100a00 */
[----:B------:R-:W-:Y:S04]  /*356c0*/  STL.64 [R1+0xc60], R76 ;  /* 0x000c604c01007387 */ /* 0x000fe80000100a00 */
[----:B------:R2:W-:Y:S01]  /*356d0*/  STL.64 [R1+0xc68], R78 ;  /* 0x000c684e01007387 */ /* 0x0005e20000100a00 */
[C---:B-1----:R-:W-:Y:S03]  /*356e0*/  HMMA.1688.F32.TF32 R80, R156.reuse, R50, R192 ;  /* 0x000000329c50723c */ /* 0x042fe600000810c0 */
[----:B------:R-:W-:Y:S03]  /*356f0*/  STL.64 [R1+0xc50], R4 ;  /* 0x000c500401007387 */ /* 0x000fe60000100a00 */
[C---:B--2---:R-:W-:Y:S01]  /*35700*/  HMMA.1688.F32.TF32 R76, R156.reuse, R46, R188 ;  /* 0x0000002e9c4c723c */ /* 0x044fe200000810bc */
[----:B------:R1:W-:Y:S05]  /*35710*/  STL.64 [R1+0xc58], R6 ;  /* 0x000c580601007387 */ /* 0x0003ea0000100a00 */
        /* <DEDUP_REMOVED lines=18> */
[----:B-1----:R-:W-:Y:S11]  /*35840*/  HMMA.1688.F32.TF32 R4, R156, R18, R160 ;  /* 0x000000129c04723c */ /* 0x002ff600000810a0 */
[----:B------:R-:W-:Y:S04]  /*35850*/  STL.64 [R1+0xb90], R80 ;  /* 0x000b905001007387 */ /* 0x000fe80000100a00 */
[----:B------:R-:W-:Y:S04]  /*35860*/  STL.64 [R1+0xb98], R82 ;  /* 0x000b985201007387 */ /* 0x000fe80000100a00 */
[----:B------:R-:W-:Y:S04]  /*35870*/  STL.64 [R1+0xb80], R76 ;  /* 0x000b804c01007387 */ /* 0x000fe80000100a00 */
[----:B------:R-:W-:Y:S04]  /*35880*/  STL.64 [R1+0xb88], R78 ;  /* 0x000b884e01007387 */ /* 0x000fe80000100a00 */
[----:B------:R-:W2:Y:S04]  /*35890*/  LDL.LU R208, [R1+0xa50] ;  /* 0x000a500001d07983 */ /* 0x000ea80000300800 */
[----:B------:R1:W-:Y:S04]  /*358a0*/  STL.64 [R1+0xb70], R4 ;  /* 0x000b700401007387 */ /* 0x0003e80000100a00 */
[----:B------:R3:W-:Y:S04]  /*358b0*/  STL.64 [R1+0xb78], R6 ;  /* 0x000b780601007387 */ /* 0x0007e80000100a00 */
        /* <DEDUP_REMOVED lines=19> */
[----:B-1----:R-:W2:Y:S04]  /*359f0*/  LDL.LU R4, [R1+0x930] ;  /* 0x0009300001047983 */ /* 0x002ea80000300800 */
[----:B------:R-:W2:Y:S04]  /*35a00*/  LDL.LU R5, [R1+0x934] ;  /* 0x0009340001057983 */ /* 0x000ea80000300800 */
[----:B---3--:R-:W2:Y:S04]  /*35a10*/  LDL.LU R6, [R1+0x938] ;  /* 0x0009380001067983 */ /* 0x008ea80000300800 */
[----:B------:R-:W2:Y:S01]  /*35a20*/  LDL.LU R7, [R1+0x93c] ;  /* 0x00093c0001077983 */ /* 0x000ea20000300800 */
[C---:B------:R-:W-:Y:S03]  /*35a30*/  HMMA.1688.F32.TF32 R172, R148.reuse, R134, R228 ;  /* 0x0000008694ac723c */ /* 0x040fe600000810e4 */
        /* <DEDUP_REMOVED lines=100> */
[----:B----4-:R-:W-:-:S15]  /*36080*/  HMMA.1688.F32.TF32 R84, R148, R90, R84 ;  /* 0x0000005a9454723c */ /* 0x010fde0000081054 */
[----:B------:R-:W-:-:S08]  /*36090*/  NOP ;  /* 0x0000000000007918 */ /* 0x000fd00000000000 */
[----:B------:R-:W-:Y:S04]  /*360a0*/  STL.64 [R1+0xb60], R84 ;  /* 0x000b605401007387 */ /* 0x000fe80000100a00 */
[----:B------:R1:W-:Y:S04]  /*360b0*/  STL.64 [R1+0xb68], R86 ;  /* 0x000b685601007387 */ /* 0x0003e80000100a00 */
[----:B-1----:R-:W2:Y:S04]  /*360c0*/  LDL.LU.64 R86, [R1+0x2d38] ;  /* 0x002d380001567983 */ /* 0x002ea80000300a00 */
[----:B------:R-:W4:Y:S01]  /*360d0*/  LDL.LU.64 R84, [R1+0x2d30] ;  /* 0x002d300001547983 */ /* 0x000f220000300a00 */
[----:B--2---:R-:W-:-:S15]  /*360e0*/  HMMA.1688.F32.TF32 R80, R148, R86, R80 ;  /* 0x000000569450723c */ /* 0x004fde0000081050 */
        /* <DEDUP_REMOVED lines=9> */
[----:B-1----:R-:W2:Y:S01]  /*36180*/  LDL.LU.64 R78, [R1+0x2d18] ;  /* 0x002d1800014e7983 */ /* 0x002ea20000300a00 */
[C---:B---3--:R-:W-:Y:S03]  /*36190*/  HMMA.1688.F32.TF32 R240, R148.reuse, R14, R240 ;  /* 0x0000000e94f0723c */ /* 0x048fe600000810f0 */
[----:B------:R-:W3:Y:S03]  /*361a0*/  LDL.LU.64 R76, [R1+0x2d10] ;  /* 0x002d1000014c7983 */ /* 0x000ee60000300a00 */
        /* <DEDUP_REMOVED lines=8> */
[----:B--2---:R-:W-:-:S15]  /*36230*/  HMMA.1688.F32.TF32 R236, R148, R78, R236 ;  /* 0x0000004e94ec723c */ /* 0x004fde00000810ec */
[----:B------:R-:W-:-:S08]  /*36240*/  NOP ;  /* 0x0000000000007918 */ /* 0x000fd00000000000 */
        /* <DEDUP_REMOVED lines=10> */
[----:B-1----:R-:W3:Y:S04]  /*362f0*/  LDL.LU.64 R246, [R1+0x2ce8] ;  /* 0x002ce80001f67983 */ /* 0x002ee80000300a00 */
[----:B------:R-:W3:Y:S04]  /*36300*/  LDL.LU.64 R244, [R1+0x2ce0] ;  /* 0x002ce00001f47983 */ /* 0x000ee80000300a00 */
        /* <DEDUP_REMOVED lines=15> */
[----:B------:R-:W4:Y:S04]  /*36400*/  LDL.LU.64 R232, [R1+0x2ca0] ;  /* 0x002ca00001e87983 */ /* 0x000f280000300a00 */
[----:B------:R-:W-:Y:S04]  /*36410*/  STL.64 [R1+0xa90], R228 ;  /* 0x000a90e401007387 */ /* 0x000fe80000100a00 */
[----:B------:R1:W-:Y:S04]  /*36420*/  STL.64 [R1+0xa98], R230 ;  /* 0x000a98e601007387 */ /* 0x0003e80000100a00 */
[----:B-1----:R-:W3:Y:S04]  /*36430*/  LDL.LU.64 R230, [R1+0x2c98] ;  /* 0x002c980001e67983 */ /* 0x002ee80000300a00 */
[----:B------:R-:W2:Y:S04]  /*36440*/  LDL.LU.64 R228, [R1+0x2c90] ;  /* 0x002c900001e47983 */ /* 0x000ea80000300a00 */
[----:B------:R-:W-:Y:S04]  /*36450*/  STL.64 [R1+0xa80], R248 ;  /* 0x000a80f801007387 */ /* 0x000fe80000100a00 */
[----:B------:R1:W-:Y:S02]  /*36460*/  STL.64 [R1+0xa88], R250 ;  /* 0x000a88fa01007387 */ /* 0x0003e40000100a00 */
[C---:B-1----:R-:W-:Y:S06]  /*36470*/  HMMA.1688.F32.TF32 R248, R148.reuse, R50, R144 ;  /* 0x0000003294f8723c */ /* 0x042fec0000081090 */
[C---:B------:R-:W-:Y:S06]  /*36480*/  HMMA.1688.F32.TF32 R144, R148.reuse, R46, R4 ;  /* 0x0000002e9490723c */ /* 0x040fec0000081004 */
[C---:B------:R-:W-:Y:S06]  /*36490*/  HMMA.1688.F32.TF32 R4, R148.reuse, R42, R140 ;  /* 0x0000002a9404723c */ /* 0x040fec000008108c */
[C---:B------:R-:W-:Y:S01]  /*364a0*/  HMMA.1688.F32.TF32 R140, R148.reuse, R34, R220 ;  /* 0x00000022948c723c */ /* 0x040fe200000810dc */
[----:B------:R-:W-:Y:S04]  /*364b0*/  LDS R220, [R252+UR7+0x12080] ;  /* 0x01208007fcdc7984 */ /* 0x000fe80008000800 */
[----:B------:R-:W-:Y:S04]  /*364c0*/  STL.64 [R1+0xa70], R248 ;  /* 0x000a70f801007387 */ /* 0x000fe80000100a00 */
[----:B------:R-:W-:Y:S04]  /*364d0*/  STL.64 [R1+0xa78], R250 ;  /* 0x000a78fa01007387 */ /* 0x000fe80000100a00 */
[----:B------:R-:W-:Y:S04]  /*364e0*/  STL.64 [R1+0xa60], R144 ;  /* 0x000a609001007387 */ /* 0x000fe80000100a00 */
[----:B------:R-:W-:Y:S04]  /*364f0*/  STL.64 [R1+0xa68], R146 ;  /* 0x000a689201007387 */ /* 0x000fe80000100a00 */
[----:B------:R-:W-:Y:S04]  /*36500*/  STL.64 [R1+0x9e0], R4 ;  /* 0x0009e00401007387 */ /* 0x000fe80000100a00 */
[----:B------:R1:W-:Y:S01]  /*36510*/  STL.64 [R1+0x9e8], R6 ;  /* 0x0009e80601007387 */ /* 0x0003e20000100a00 */
[C---:B------:R-:W-:Y:S03]  /*36520*/  HMMA.1688.F32.TF32 R184, R148.reuse, R130, R184 ;  /* 0x0000008294b8723c */ /* 0x040fe600000810b8 */
[----:B------:R-:W-:Y:S03]  /*36530*/  LDS R222, [R252+UR7+0x12880] ;  /* 0x01288007fcde7984 */ /* 0x000fe60008000800 */
[C---:B------:R-:W-:Y:S01]  /*36540*/  HMMA.1688.F32.TF32 R196, R148.reuse, R126, R196 ;  /* 0x0000007e94c4723c */ /* 0x040fe200000810c4 */
[----:B------:R-:W-:Y:S04]  /*36550*/  LDS R221, [R2+UR7+0x12080] ;  /* 0x0120800702dd7984 */ /* 0x000fe80008000800 */
[----:B------:R-:W-:Y:S01]  /*36560*/  LDS R223, [R2+UR7+0x12880] ;  /* 0x0128800702df7984 */ /* 0x000fe20008000800 */
[C---:B-1----:R-:W-:Y:S03]  /*36570*/  HMMA.1688.F32.TF32 R4, R148.reuse, R30, R216 ;  /* 0x0000001e9404723c */ /* 0x042fe600000810d8 */
[----:B------:R-:W-:Y:S04]  /*36580*/  STL.64 [R1+0x930], R136 ;  /* 0x0009308801007387 */ /* 0x000fe80000100a00 */
[----:B------:R1:W-:Y:S04]  /*36590*/  STL.64 [R1+0x938], R138 ;  /* 0x0009388a01007387 */ /* 0x0003e80000100a00 */
[----:B------:R-:W-:Y:S04]  /*365a0*/  STL.64 [R1+0x910], R140 ;  /* 0x0009108c01007387 */ /* 0x000fe80000100a00 */
[----:B------:R1:W-:Y:S02]  /*365b0*/  STL.64 [R1+0x918], R142 ;  /* 0x0009188e01007387 */ /* 0x0003e40000100a00 */
[C---:B-1----:R-:W-:Y:S01]  /*365c0*/  HMMA.1688.F32.TF32 R136, R148.reuse, R26, R212 ;  /* 0x0000001a9488723c */ /* 0x042fe200000810d4 */
[----:B------:R-:W-:Y:S01]  /*365d0*/  IMAD.MOV.U32 R145, RZ, RZ, R132 ;  /* 0x000000ffff917224 */ /* 0x000fe200078e0084 */
[----:B------:R-:W-:Y:S04]  /*365e0*/  LDS R217, [R133+UR7+0x12080] ;  /* 0x0120800785d97984 */ /* 0x000fe80008000800 */
[----:B------:R-:W-:Y:S01]  /*365f0*/  STL.64 [R1+0x8e0], R4 ;  /* 0x0008e00401007387 */ /* 0x000fe20000100a00 */
[----:B------:R-:W-:Y:S03]  /*36600*/  HMMA.1688.F32.TF32 R140, R148, R22, R208 ;  /* 0x00000016948c723c */ /* 0x000fe600000810d0 */
[----:B------:R1:W-:Y:S01]  /*36610*/  STL.64 [R1+0x8e8], R6 ;  /* 0x0008e80601007387 */ /* 0x0003e20000100a00 */
[----:B------:R-:W1:Y:S01]  /*36620*/  S2R R132, SR_TID.X ;  /* 0x0000000000847919 */ /* 0x000e620000002100 */
[----:B------:R-:W-:-:S02]  /*36630*/  IMAD.MOV.U32 R250, RZ, RZ, R9 ;  /* 0x000000fffffa7224 */ /* 0x000fc400078e0009 */
[----:B------:R-:W-:Y:S01]  /*36640*/  LDS R209, [R133+UR7+0x12000] ;  /* 0x0120000785d17984 */ /* 0x000fe20008000800 */
[----:B-1----:R-:W-:Y:S08]  /*36650*/  HMMA.1688.F32.TF32 R4, R148, R18, R168 ;  /* 0x000000129404723c */ /* 0x002ff000000810a8 */
[----:B------:R-:W-:Y:S04]  /*36660*/  STL.64 [R1+0x8c0], R136 ;  /* 0x0008c08801007387 */ /* 0x000fe80000100a00 */
[----:B------:R-:W-:Y:S04]  /*36670*/  STL.64 [R1+0x8c8], R138 ;  /* 0x0008c88a01007387 */ /* 0x000fe80000100a00 */
[----:B------:R-:W-:Y:S04]  /*36680*/  STL.64 [R1+0x890], R140 ;  /* 0x0008908c01007387 */ /* 0x000fe80000100a00 */
[----:B------:R-:W-:Y:S04]  /*36690*/  STL.64 [R1+0x898], R142 ;  /* 0x0008988e01007387 */ /* 0x000fe80000100a00 */
[----:B------:R-:W-:Y:S04]  /*366a0*/  LDS R211, [R133+UR7+0x12800] ;  /* 0x0128000785d37984 */ /* 0x000fe80008000800 */
[----:B------:R-:W-:Y:S04]  /*366b0*/  LDS R219, [R133+UR7+0x12880] ;  /* 0x0128800785db7984 */ /* 0x000fe80008000800 */
[----:B------:R1:W-:Y:S04]  /*366c0*/  STL.64 [R1+0x830], R4 ;  /* 0x0008300401007387 */ /* 0x0003e80000100a00 */
[----:B------:R1:W-:Y:S01]  /*366d0*/  STL.64 [R1+0x838], R6 ;  /* 0x0008380601007387 */ /* 0x0003e20000100a00 */
[----:B------:R-:W-:-:S03]  /*366e0*/  IMAD.SHL.U32 R9, R132, 0x2, RZ ;  /* 0x0000000284097824 */ /* 0x000fc600078e00ff */
[----:B------:R-:W-:Y:S01]  /*366f0*/  LDS R169, [R133+UR7+0x12100] ;  /* 0x0121000785a97984 */ /* 0x000fe20008000800 */
[----:B-1----:R-:W-:-:S03]  /*36700*/  IMAD.MOV.U32 R4, RZ, RZ, R125 ;  /* 0x000000ffff047224 */ /* 0x002fc600078e007d */
[----:B------:R-:W-:Y:S01]  /*36710*/  LDS R171, [R133+UR7+0x12900] ;  /* 0x0129000785ab7984 */ /* 0x000fe20008000800 */
[----:B------:R-:W-:Y:S02]  /*36720*/  IMAD.MOV.U32 R5, RZ, RZ, R124 ;  /* 0x000000ffff057224 */ /* 0x000fe400078e007c */
[----:B------:R-:W-:Y:S01]  /*36730*/  IMAD.MOV.U32 R6, RZ, RZ, R8 ;  /* 0x000000ffff067224 */ /* 0x000fe200078e0008 */
[----:B------:R-:W4:Y:S04]  /*36740*/  LDL.LU R125, [R1+0x2c88] ;  /* 0x002c8800017d7983 */ /* 0x000f280000300800 */
[----:B------:R-:W4:Y:S04]  /*36750*/  LDL.LU R124, [R1+0x2c84] ;  /* 0x002c8400017c7983 */ /* 0x000f280000300800 */
[----:B------:R-:W4:Y:S04]  /*36760*/  LDL.LU R8, [R1+0x2c80] ;  /* 0x002c800001087983 */ /* 0x000f280000300800 */
[----:B------:R-:W4:Y:S04]  /*36770*/  LDL.LU R7, [R1+0x2fc] ;  /* 0x0002fc0001077983 */ /* 0x000f280000300800 */
[----:B------:R-:W4:Y:S04]  /*36780*/  LDL.LU R144, [R1+0xc20] ;  /* 0x000c200001907983 */ /* 0x000f280000300800 */
[----:B------:R-:W-:Y:S04]  /*36790*/  LDS R208, [R0+UR7+0x12000] ;  /* 0x0120000700d07984 */ /* 0x000fe80008000800 */
[----:B------:R-:W-:Y:S04]  /*367a0*/  LDS R210, [R0+UR7+0x12800] ;  /* 0x0128000700d27984 */ /* 0x000fe80008000800 */
[----:B------:R-:W-:Y:S04]  /*367b0*/  LDS R212, [R252+UR7+0x12000] ;  /* 0x01200007fcd47984 */ /* 0x000fe80008000800 */
[----:B------:R-:W-:Y:S04]  /*367c0*/  LDS R214, [R252+UR7+0x12800] ;  /* 0x01280007fcd67984 */ /* 0x000fe80008000800 */
[----:B------:R-:W-:Y:S04]  /*367d0*/  LDS R213, [R2+UR7+0x12000] ;  /* 0x0120000702d57984 */ /* 0x000fe80008000800 */
[----:B------:R-:W-:Y:S01]  /*367e0*/  LDS R215, [R2+UR7+0x12800] ;  /* 0x0128000702d77984 */ /* 0x000fe20008000800 */
[----:B------:R-:W-:-:S02]  /*367f0*/  IMAD.MOV.U32 R146, RZ, RZ, R129 ;  /* 0x000000ffff927224 */ /* 0x000fc400078e0081 */
[----:B------:R-:W-:Y:S01]  /*36800*/  IMAD.MOV.U32 R147, RZ, RZ, R128 ;  /* 0x000000ffff937224 */ /* 0x000fe200078e0080 */
[----:B------:R-:W-:Y:S04]  /*36810*/  LDS R216, [R0+UR7+0x12080] ;  /* 0x0120800700d87984 */ /* 0x000fe80008000800 */
[----:B------:R-:W-:Y:S04]  /*36820*/  LDS R218, [R0+UR7+0x12880] ;  /* 0x0128800700da7984 */ /* 0x000fe80008000800 */
[----:B------:R-:W-:Y:S04]  /*36830*/  LDS R168, [R0+UR7+0x12100] ;  /* 0x0121000700a87984 */ /* 0x000fe80008000800 */
[----:B------:R-:W-:Y:S01]  /*36840*/  LDS R170, [R0+UR7+0x12900] ;  /* 0x0129000700aa7984 */ /* 0x000fe20008000800 */
[C---:B------:R-:W-:Y:S06]  /*36850*/  HMMA.1688.F32.TF32 R156, R148.reuse, R122, R156 ;  /* 0x0000007a949c723c */ /* 0x040fec000008109c */
[C---:B------:R-:W-:Y:S06]  /*36860*/  HMMA.1688.F32.TF32 R176, R148.reuse, R118, R176 ;  /* 0x0000007694b0723c */ /* 0x040fec00000810b0 */
[C---:B------:R-:W-:Y:S06]  /*36870*/  HMMA.1688.F32.TF32 R188, R148.reuse, R114, R188 ;  /* 0x0000007294bc723c */ /* 0x040fec00000810bc */
[C---:B------:R-:W-:Y:S06]  /*36880*/  HMMA.1688.F32.TF32 R200, R148.reuse, R110, R200 ;  /* 0x0000006e94c8723c */ /* 0x040fec00000810c8 */
[C---:B------:R-:W-:Y:S06]  /*36890*/  HMMA.1688.F32.TF32 R160, R148.reuse, R106, R160 ;  /* 0x0000006a94a0723c */ /* 0x040fec00000810a0 */
[C---:B------:R-:W-:Y:S06]  /*368a0*/  HMMA.1688.F32.TF32 R180, R148.reuse, R102, R180 ;  /* 0x0000006694b4723c */ /* 0x040fec00000810b4 */
[C---:B------:R-:W-:Y:S06]  /*368b0*/  HMMA.1688.F32.TF32 R192, R148.reuse, R98, R192 ;  /* 0x0000006294c0723c */ /* 0x040fec00000810c0 */
[----:B------:R-:W-:Y:S01]  /*368c0*/  HMMA.1688.F32.TF32 R204, R148, R94, R204 ;  /* 0x0000005e94cc723c */ /* 0x000fe200000810cc */
[----:B------:R-:W-:Y:S04]  /*368d0*/  LDS R148, [R252+UR7+0x12100] ;  /* 0x01210007fc947984 */ /* 0x000fe80008000800 */
[----:B------:R-:W-:Y:S04]  /*368e0*/  LDS R150, [R252+UR7+0x12900] ;  /* 0x01290007fc967984 */ /* 0x000fe80008000800 */
[----:B------:R-:W-:Y:S04]  /*368f0*/  LDS R149, [R2+UR7+0x12100] ;  /* 0x0121000702957984 */ /* 0x000fe80008000800 */
[----:B------:R-:W-:Y:S01]  /*36900*/  LDS R151, [R2+UR7+0x12900] ;  /* 0x0129000702977984 */ /* 0x000fe20008000800 */
[----:B---3--:R-:W-:-:S03]  /*36910*/  IMAD.MOV.U32 R140, RZ, RZ, R231 ;  /* 0x000000ffff8c7224 */ /* 0x008fc600078e00e7 */
[----:B------:R-:W-:Y:S01]  /*36920*/  LDS R231, [R133+UR7+0x12980] ;  /* 0x0129800785e77984 */ /* 0x000fe20008000800 */
[----:B--2---:R-:W-:-:S03]  /*36930*/  IMAD.MOV.U32 R142, RZ, RZ, R229 ;  /* 0x000000ffff8e7224 */ /* 0x004fc600078e00e5 */
[----:B------:R-:W-:Y:S01]  /*36940*/  LDS R229, [R133+UR7+0x12180] ;  /* 0x0121800785e57984 */ /* 0x000fe20008000800 */
[----:B------:R-:W-:Y:S02]  /*36950*/  IMAD.MOV.U32 R141, RZ, RZ, R230 ;  /* 0x000000ffff8d7224 */ /* 0x000fe400078e00e6 */
[----:B------:R-:W-:Y:S01]  /*36960*/  IMAD.MOV.U32 R143, RZ, RZ, R228 ;  /* 0x000000ffff8f7224 */ /* 0x000fe200078e00e4 */
[----:B------:R-:W-:Y:S04]  /*36970*/  LDS R230, [R0+UR7+0x12980] ;  /* 0x0129800700e67984 */ /* 0x000fe80008000800 */
[----:B------:R-:W-:Y:S01]  /*36980*/  LDS R228, [R0+UR7+0x12180] ;  /* 0x0121800700e47984 */ /* 0x000fe20008000800 */
[----:B------:R-:W-:Y:S02]  /*36990*/  IMAD.MOV.U32 R136, RZ, RZ, R235 ;  /* 0x000000ffff887224 */ /* 0x000fe400078e00eb */
[----:B------:R-:W-:Y:S01]  /*369a0*/  IMAD.MOV.U32 R137, RZ, RZ, R234 ;  /* 0x000000ffff897224 */ /* 0x000fe200078e00ea */
[----:B------:R-:W-:Y:S01]  /*369b0*/  LDS R235, [R2+UR7+0x12980] ;  /* 0x0129800702eb7984 */ /* 0x000fe20008000800 */
[----:B----4-:R-:W-:-:S02]  /*369c0*/  IMAD.MOV.U32 R138, RZ, RZ, R233 ;  /* 0x000000ffff8a7224 */ /* 0x010fc400078e00e9 */
[----:B------:R-:W-:Y:S01]  /*369d0*/  IMAD.MOV.U32 R139, RZ, RZ, R232 ;  /* 0x000000ffff8b7224 */ /* 0x000fe200078e00e8 */
[----:B------:R-:W-:Y:S04]  /*369e0*/  LDS R234, [R252+UR7+0x12980] ;  /* 0x01298007fcea7984 */ /* 0x000fe80008000800 */
[----:B------:R-:W-:Y:S04]  /*369f0*/  LDS R232, [R252+UR7+0x12180] ;  /* 0x01218007fce87984 */ /* 0x000fe80008000800 */
[----:B------:R-:W-:Y:S01]  /*36a00*/  LDS R233, [R2+UR7+0x12180] ;  /* 0x0121800702e97984 */ /* 0x000fe20008000800 */
[----:B------:R-:W-:Y:S01]  /*36a10*/  IMAD.MOV.U32 R251, RZ, RZ, R8 ;  /* 0x000000fffffb7224 */ /* 0x000fe200078e0008 */
[----:B------:R-:W-:-:S05]  /*36a20*/  LOP3.LUT R8, R132, 0x7, RZ, 0xc0, !PT ;  /* 0x0000000784087812 */ /* 0x000fca00078ec0ff */
[----:B------:R-:W-:-:S05]  /*36a30*/  IMAD R8, R8, 0x90, RZ ;  /* 0x0000009008087824 */ /* 0x000fca00078e02ff */
[----:B------:R-:W-:-:S04]  /*36a40*/  LOP3.LUT R8, R8, 0x30, R9, 0x78, !PT ;  /* 0x0000003008087812 */ /* 0x000fc800078e7809 */
[----:B------:R-:W-:-:S05]  /*36a50*/  LOP3.LUT R8, R8, 0x40, RZ, 0x3c, !PT ;  /* 0x0000004008087812 */ /* 0x000fca00078e3cff */
[----:B------:R-:W1:Y:S01]  /*36a60*/  LDSM.16.M88.4 R132, [R8+UR8] ;  /* 0x000000080884783b */ /* 0x000e620008000200 */
[----:B------:R-:W-:Y:S02]  /*36a70*/  IMAD.MOV.U32 R248, RZ, RZ, R125 ;  /* 0x000000fffff87224 */ /* 0x000fe400078e007d */
[----:B------:R-:W-:Y:S01]  /*36a80*/  IMAD.MOV.U32 R249, RZ, RZ, R124 ;  /* 0x000000fffff97224 */ /* 0x000fe200078e007c */
[----:B------:R-:W2:Y:S04]  /*36a90*/  LDSM.16.M88.4 R128, [R8+UR8+0x400] ;  /* 0x000400080880783b */ /* 0x000ea80008000200 */
[----:B------:R-:W3:Y:S02]  /*36aa0*/  LDSM.16.M88.4 R124, [R8+UR8+0x800] ;  /* 0x00080008087c783b */ /* 0x000ee40008000200 */
[-C--:B-1----:R-:W-:Y:S06]  /*36ab0*/  HMMA.1688.F32.TF32 R248, R208, R132.reuse, R248 ;  /* 0x00000084d0f8723c */ /* 0x082fec00000810f8 */
[-C--:B------:R-:W-:Y:S01]  /*36ac0*/  HMMA.1688.F32.TF32 R144, R212, R132.reuse, R144 ;  /* 0x00000084d490723c */ /* 0x080fe20000081090 */
[----:B------:R-:W-:Y:S04]  /*36ad0*/  STL [R1+0x2a64], R134 ;  /* 0x002a648601007387 */ /* 0x000fe80000100800 */
[----:B------:R-:W-:Y:S04]  /*36ae0*/  STL [R1+0x2a60], R135 ;  /* 0x002a608701007387 */ /* 0x000fe80000100800 */
[----:B--2---:R-:W-:Y:S04]  /*36af0*/  STL [R1+0x2a6c], R130 ;  /* 0x002a6c8201007387 */ /* 0x004fe80000100800 */
[----:B------:R-:W-:Y:S04]  /*36b00*/  STL [R1+0x2a68], R131 ;  /* 0x002a688301007387 */ /* 0x000fe80000100800 */
[----:B---3--:R-:W-:Y:S04]  /*36b10*/  STL [R1+0x2a74], R126 ;  /* 0x002a747e01007387 */ /* 0x008fe80000100800 */
[----:B------:R-:W-:Y:S04]  /*36b20*/  STL [R1+0x2a70], R127 ;  /* 0x002a707f01007387 */ /* 0x000fe80000100800 */
[----:B------:R-:W-:Y:S04]  /*36b30*/  STL.64 [R1+0x870], R248 ;  /* 0x000870f801007387 */ /* 0x000fe80000100a00 */
[----:B------:R1:W-:Y:S04]  /*36b40*/  STL.64 [R1+0x878], R250 ;  /* 0x000878fa01007387 */ /* 0x0003e80000100a00 */
[----:B------:R-:W-:Y:S04]  /*36b50*/  STL.64 [R1+0x1600], R144 ;  /* 0x0016009001007387 */ /* 0x000fe80000100a00 */
[----:B------:R2:W-:Y:S01]  /*36b60*/  STL.64 [R1+0x1608], R146 ;  /* 0x0016089201007387 */ /* 0x0005e20000100a00 */
[-C--:B-1----:R-:W-:Y:S06]  /*36b70*/  HMMA.1688.F32.TF32 R248, R216, R132.reuse, R4 ;  /* 0x00000084d8f8723c */ /* 0x082fec0000081004 */
[-C--:B------:R-:W-:Y:S06]  /*36b80*/  HMMA.1688.F32.TF32 R4, R168, R132.reuse, R136 ;  /* 0x00000084a804723c */ /* 0x080fec0000081088 */
[-C--:B--2---:R-:W-:Y:S06]  /*36b90*/  HMMA.1688.F32.TF32 R144, R220, R132.reuse, R140 ;  /* 0x00000084dc90723c */ /* 0x084fec000008108c */
[-C--:B------:R-:W-:Y:S06]  /*36ba0*/  HMMA.1688.F32.TF32 R140, R148, R132.reuse, R224 ;  /* 0x00000084948c723c */ /* 0x080fec00000810e0 */
[-C--:B------:R-:W-:Y:S01]  /*36bb0*/  HMMA.1688.F32.TF32 R136, R228, R132.reuse, R164 ;  /* 0x00000084e488723c */ /* 0x080fe200000810a4 */
[----:B------:R-:W-:Y:S04]  /*36bc0*/  STL.64 [R1+0x860], R248 ;  /* 0x000860f801007387 */ /* 0x000fe80000100a00 */
[----:B------:R-:W-:Y:S06]  /*36bd0*/  STL.64 [R1+0x868], R250 ;  /* 0x000868fa01007387 */ /* 0x000fec0000100a00 */
[----:B------:R-:W-:Y:S04]  /*36be0*/  STL.64 [R1+0x16b0], R144 ;  /* 0x0016b09001007387 */ /* 0x000fe80000100a00 */
[----:B------:R-:W-:Y:S04]  /*36bf0*/  STL.64 [R1+0x16b8], R146 ;  /* 0x0016b89201007387 */ /* 0x000fe80000100a00 */
[----:B------:R-:W-:Y:S04]  /*36c00*/  STL.64 [R1+0x840], R4 ;  /* 0x0008400401007387 */ /* 0x000fe80000100a00 */
[----:B------:R1:W-:Y:S04]  /*36c10*/  STL.64 [R1+0x848], R6 ;  /* 0x0008480601007387 */ /* 0x0003e80000100a00 */
[----:B------:R-:W-:Y:S01]  /*36c20*/  STL.64 [R1+0x1740], R140 ;  /* 0x0017408c01007387 */ /* 0x000fe20000100a00 */
[----:B-1----:R-:W-:Y:S03]  /*36c30*/  HMMA.1688.F32.TF32 R4, R232, R132, R172 ;  /* 0x00000084e804723c */ /* 0x002fe600000810ac */
[----:B------:R-:W-:Y:S04]  /*36c40*/  STL.64 [R1+0x1748], R142 ;  /* 0x0017488e01007387 */ /* 0x000fe80000100a00 */
[----:B------:R1:W-:Y:S04]  /*36c50*/  STL.64 [R1+0x800], R136 ;  /* 0x0008008801007387 */ /* 0x0003e80000100a00 */
[----:B------:R2:W-:Y:S04]  /*36c60*/  STL.64 [R1+0x808], R138 ;  /* 0x0008088a01007387 */ /* 0x0005e80000100a00 */
[----:B------:R-:W3:Y:S04]  /*36c70*/  LDL.LU R224, [R1+0x2b0] ;  /* 0x0002b00001e07983 */ /* 0x000ee80000300800 */
[----:B------:R-:W3:Y:S04]  /*36c80*/  LDL.LU R225, [R1+0x2b4] ;  /* 0x0002b40001e17983 */ /* 0x000ee80000300800 */
[----:B------:R-:W3:Y:S04]  /*36c90*/  LDL.LU R226, [R1+0x2b8] ;  /* 0x0002b80001e27983 */ /* 0x000ee80000300800 */
[----:B------:R-:W3:Y:S04]  /*36ca0*/  LDL.LU R227, [R1+0x2bc] ;  /* 0x0002bc0001e37983 */ /* 0x000ee80000300800 */
[----:B-1----:R-:W4:Y:S04]  /*36cb0*/  LDL.LU R136, [R1+0x150] ;  /* 0x0001500001887983 */ /* 0x002f280000300800 */
[----:B------:R-:W4:Y:S04]  /*36cc0*/  LDL.LU R137, [R1+0x154] ;  /* 0x0001540001897983 */ /* 0x000f280000300800 */
[----:B--2---:R-:W4:Y:S04]  /*36cd0*/  LDL.LU R138, [R1+0x158] ;  /* 0x00015800018a7983 */ /* 0x004f280000300800 */
[----:B------:R-:W4:Y:S04]  /*36ce0*/  LDL.LU R139, [R1+0x15c] ;  /* 0x00015c00018b7983 */ /* 0x000f280000300800 */
[----:B------:R-:W2:Y:S04]  /*36cf0*/  LDL.LU R140, [R1+0x2c0] ;  /* 0x0002c000018c7983 */ /* 0x000ea80000300800 */
[----:B------:R-:W2:Y:S04]  /*36d00*/  LDL.LU R141, [R1+0x2c4] ;  /* 0x0002c400018d7983 */ /* 0x000ea80000300800 */
[----:B------:R-:W2:Y:S04]  /*36d10*/  LDL.LU R142, [R1+0x2c8] ;  /* 0x0002c800018e7983 */ /* 0x000ea80000300800 */
[----:B------:R-:W2:Y:S01]  /*36d20*/  LDL.LU R143, [R1+0x2cc] ;  /* 0x0002cc00018f7983 */ /* 0x000ea20000300800 */
[----:B------:R-:W-:-:S03]  /*36d30*/  IMAD.MOV.U32 R2, RZ, RZ, R4 ;  /* 0x000000ffff027224 */ /* 0x000fc600078e0004 */
[----:B------:R-:W3:Y:S01]  /*36d40*/  LDL.LU R144, [R1+0xc40] ;  /* 0x000c400001907983 */ /* 0x000ee20000300800 */
[----:B------:R-:W-:-:S03]  /*36d50*/  IMAD.MOV.U32 R252, RZ, RZ, R5 ;  /* 0x000000fffffc7224 */ /* 0x000fc600078e0005 */
[----:B------:R-:W3:Y:S01]  /*36d60*/  LDL.LU R145, [R1+0xc44] ;  /* 0x000c440001917983 */ /* 0x000ee20000300800 */
        /* <DEDUP_REMOVED lines=20> */
[----:B------:R1:W-:Y:S04]  /*36eb0*/  STL [R1+0x2678], R132 ;  /* 0x0026788401007387 */ /* 0x0003e80000100800 */
[----:B------:R1:W-:Y:S04]  /*36ec0*/  STL [R1+0x2674], R133 ;  /* 0x0026748501007387 */ /* 0x0003e80000100800 */
[----:B-1----:R-:W3:Y:S04]  /*36ed0*/  LDL.LU R132, [R1+0xe30] ;  /* 0x000e300001847983 */ /* 0x002ee80000300800 */
[----:B------:R-:W3:Y:S04]  /*36ee0*/  LDL.LU R133, [R1+0xe34] ;  /* 0x000e340001857983 */ /* 0x000ee80000300800 */
[----:B------:R-:W3:Y:S04]  /*36ef0*/  LDL.LU R134, [R1+0xe38] ;  /* 0x000e380001867983 */ /* 0x000ee80000300800 */
[----:B------:R-:W3:Y:S04]  /*36f00*/  LDL.LU R135, [R1+0xe3c] ;  /* 0x000e3c0001877983 */ /* 0x000ee80000300800 */
[----:B------:R-:W-:Y:S04]  /*36f10*/  STL [R1+0x2670], R2 ;  /* 0x0026700201007387 */ /* 0x000fe80000100800 */
[----:B------:R-:W-:Y:S01]  /*36f20*/  STL [R1+0x266c], R252 ;  /* 0x00266cfc01007387 */ /* 0x000fe20000100800 */
[-C--:B----4-:R-:W-:Y:S06]  /*36f30*/  HMMA.1688.F32.TF32 R136, R168, R128.reuse, R136 ;  /* 0x00000080a888723c */ /* 0x090fec0000081088 */
[-C--:B--2---:R-:W-:Y:S06]  /*36f40*/  HMMA.1688.F32.TF32 R140, R220, R128.reuse, R140 ;  /* 0x00000080dc8c723c */ /* 0x084fec000008108c */
[-C--:B---3--:R-:W-:Y:S06]  /*36f50*/  HMMA.1688.F32.TF32 R144, R212, R128.reuse, R144 ;  /* 0x00000080d490723c */ /* 0x088fec0000081090 */
[-C--:B------:R-:W-:Y:S06]  /*36f60*/  HMMA.1688.F32.TF32 R4, R216, R128.reuse, R4 ;  /* 0x00000080d804723c */ /* 0x080fec0000081004 */
[----:B------:R-:W-:-:S15]  /*36f70*/  HMMA.1688.F32.TF32 R132, R208, R128, R132 ;  /* 0x00000080d084723c */ /* 0x000fde0000081084 */
[----:B------:R-:W-:-:S09]  /*36f80*/  NOP ;  /* 0x0000000000007918 */ /* 0x000fd20000000000 */
[----:B------:R-:W-:Y:S01]  /*36f90*/  IMAD.MOV.U32 R127, RZ, RZ, R132 ;  /* 0x000000ffff7f7224 */ /* 0x000fe200078e0084 */
[----:B------:R-:W-:Y:S01]  /*36fa0*/  MOV R130, R133 ;  /* 0x0000008500827202 */ /* 0x000fe20000000f00 */
[----:B------:R-:W-:Y:S02]  /*36fb0*/  IMAD.MOV.U32 R131, RZ, RZ, R134 ;  /* 0x000000ffff837224 */ /* 0x000fe400078e0086 */
[----:B------:R-:W-:Y:S01]  /*36fc0*/  IMAD.MOV.U32 R134, RZ, RZ, R135 ;  /* 0x000000ffff867224 */ /* 0x000fe200078e0087 */
[----:B------:R-:W-:Y:S04]  /*36fd0*/  STL [R1+0x2a84], R127 ;  /* 0x002a847f01007387 */ /* 0x000fe80000100800 */
[----:B------:R-:W-:Y:S04]  /*36fe0*/  STL [R1+0x2a80], R130 ;  /* 0x002a808201007387 */ /* 0x000fe80000100800 */
[----:B------:R-:W-:Y:S04]  /*36ff0*/  STL [R1+0x2a7c], R131 ;  /* 0x002a7c8301007387 */ /* 0x000fe80000100800 */
[----:B------:R1:W-:Y:S04]  /*37000*/  STL [R1+0x2a78], R134 ;  /* 0x002a788601007387 */ /* 0x0003e80000100800 */
[----:B------:R-:W2:Y:S04]  /*37010*/  LDL.LU R132, [R1+0xe40] ;  /* 0x000e400001847983 */ /* 0x000ea80000300800 */
[----:B------:R-:W2:Y:S04]  /*37020*/  LDL.LU R133, [R1+0xe44] ;  /* 0x000e440001857983 */ /* 0x000ea80000300800 */
[----:B-1----:R-:W2:Y:S04]  /*37030*/  LDL.LU R134, [R1+0xe48] ;  /* 0x000e480001867983 */ /* 0x002ea80000300800 */
[----:B------:R-:W2:Y:S04]  /*37040*/  LDL.LU R135, [R1+0xe4c] ;  /* 0x000e4c0001877983 */ /* 0x000ea80000300800 */
[----:B------:R-:W-:Y:S04]  /*37050*/  STL.64 [R1+0x15e0], R144 ;  /* 0x0015e09001007387 */ /* 0x000fe80000100a00 */
[----:B------:R1:W-:Y:S04]  /*37060*/  STL.64 [R1+0x15e8], R146 ;  /* 0x0015e89201007387 */ /* 0x0003e80000100a00 */
[----:B-1----:R-:W3:Y:S04]  /*37070*/  LDL.LU.64 R146, [R1+0x2c78] ;  /* 0x002c780001927983 */ /* 0x002ee80000300a00 */
[----:B------:R-:W3:Y:S04]  /*37080*/  LDL.LU.64 R144, [R1+0x2c70] ;  /* 0x002c700001907983 */ /* 0x000ee80000300a00 */
        /* <DEDUP_REMOVED lines=11> */
[----:B------:R-:W2:Y:S02]  /*37140*/  LDL.LU.64 R136, [R1+0x2c40] ;  /* 0x002c400001887983 */ /* 0x000ea40000300a00 */
[----:B--2---:R-:W-:-:S15]  /*37150*/  HMMA.1688.F32.TF32 R136, R148, R128, R136 ;  /* 0x000000809488723c */ /* 0x004fde0000081088 */
[----:B------:R-:W-:-:S08]  /*37160*/  NOP ;  /* 0x0000000000007918 */ /* 0x000fd00000000000 */
[----:B------:R-:W-:Y:S04]  /*37170*/  STL.64 [R1+0x1720], R136 ;  /* 0x0017208801007387 */ /* 0x000fe80000100a00 */
[----:B------:R3:W-:Y:S02]  /*37180*/  STL.64 [R1+0x1728], R138 ;  /* 0x0017288a01007387 */ /* 0x0007e40000100a00 */
[-C--:B---3--:R-:W-:Y:S06]  /*37190*/  HMMA.1688.F32.TF32 R136, R228, R128.reuse, R144 ;  /* 0x00000080e488723c */ /* 0x088fec0000081090 */
[----:B------:R-:W-:-:S15]  /*371a0*/  HMMA.1688.F32.TF32 R144, R232, R128, R184 ;  /* 0x00000080e890723c */ /* 0x000fde00000810b8 */
[----:B------:R-:W-:-:S02]  /*371b0*/  NOP ;  /* 0x0000000000007918 */ /* 0x000fc40000000000 */
[----:B------:R-:W-:Y:S04]  /*371c0*/  STL.64 [R1+0x7a0], R136 ;  /* 0x0007a08801007387 */ /* 0x000fe80000100a00 */
[----:B------:R1:W-:Y:S02]  /*371d0*/  STL.64 [R1+0x7a8], R138 ;  /* 0x0007a88a01007387 */ /* 0x0003e40000100a00 */
[----:B-1----:R-:W-:Y:S02]  /*371e0*/  HMMA.1688.F32.TF32 R136, R208, R124, R132 ;  /* 0x0000007cd088723c */ /* 0x002fe40000081084 */
[----:B------:R-:W-:Y:S04]  /*371f0*/  STL.64 [R1+0x1780], R144 ;  /* 0x0017809001007387 */ /* 0x000fe80000100a00 */
[----:B------:R-:W-:-:S15]  /*37200*/  STL.64 [R1+0x1788], R146 ;  /* 0x0017889201007387 */ /* 0x000fde0000100a00 */
[----:B------:R-:W-:-:S03]  /*37210*/  NOP ;  /* 0x0000000000007918 */ /* 0x000fc60000000000 */
[----:B------:R-:W-:Y:S02]  /*37220*/  IMAD.MOV.U32 R131, RZ, RZ, R136 ;  /* 0x000000ffff837224 */ /* 0x000fe400078e0088 */
[----:B------:R-:W-:Y:S01]  /*37230*/  IMAD.MOV.U32 R134, RZ, RZ, R137 ;  /* 0x000000ffff867224 */ /* 0x000fe200078e0089 */
[----:B------:R1:W-:Y:S01]  /*37240*/  STL [R1+0x788], R138 ;  /* 0x0007888a01007387 */ /* 0x0003e20000100800 */
[----:B------:R-:W-:-:S03]  /*37250*/  IMAD.MOV.U32 R126, RZ, RZ, R139 ;  /* 0x000000ffff7e7224 */ /* 0x000fc600078e008b */
[----:B------:R2:W-:Y:S04]  /*37260*/  STL [R1+0x2a94], R131 ;  /* 0x002a948301007387 */ /* 0x0005e80000100800 */
[----:B------:R3:W-:Y:S01]  /*37270*/  STL [R1+0x2a90], R134 ;  /* 0x002a908601007387 */ /* 0x0007e20000100800 */
[-C--:B-1----:R-:W-:Y:S06]  /*37280*/  HMMA.1688.F32.TF32 R136, R212, R124.reuse, R172 ;  /* 0x0000007cd488723c */ /* 0x082fec00000810ac */
[-C--:B--2---:R-:W-:Y:S06]  /*37290*/  HMMA.1688.F32.TF32 R128, R220, R124.reuse, R224 ;  /* 0x0000007cdc80723c */ /* 0x084fec00000810e0 */
[-C--:B---3--:R-:W-:Y:S01]  /*372a0*/  HMMA.1688.F32.TF32 R132, R216, R124.reuse, R164 ;  /* 0x0000007cd884723c */ /* 0x088fe200000810a4 */
[----:B------:R-:W-:Y:S10]  /*372b0*/  STL [R1+0x2a88], R126 ;  /* 0x002a887e01007387 */ /* 0x000ff40000100800 */
[----:B------:R-:W-:Y:S04]  /*372c0*/  STL.64 [R1+0xe00], R136 ;  /* 0x000e008801007387 */ /* 0x000fe80000100a00 */
[----:B------:R1:W-:Y:S08]  /*372d0*/  STL.64 [R1+0xe08], R138 ;  /* 0x000e088a01007387 */ /* 0x0003f00000100a00 */
[----:B------:R-:W-:Y:S01]  /*372e0*/  STL.64 [R1+0x770], R132 ;  /* 0x0007708401007387 */ /* 0x000fe20000100a00 */
[-C--:B-1----:R-:W-:Y:S03]  /*372f0*/  HMMA.1688.F32.TF32 R136, R168, R124.reuse, R248 ;  /* 0x0000007ca888723c */ /* 0x082fe600000810f8 */
[----:B------:R4:W-:Y:S04]  /*37300*/  STL.64 [R1+0x778], R134 ;  /* 0x0007788601007387 */ /* 0x0009e80000100a00 */
[----:B------:R-:W-:Y:S04]  /*37310*/  STL.64 [R1+0x1650], R128 ;  /* 0x0016508001007387 */ /* 0x000fe80000100a00 */
[----:B------:R1:W-:Y:S01]  /*37320*/  STL.64 [R1+0x1658], R130 ;  /* 0x0016588201007387 */ /* 0x0003e20000100a00 */
[-C--:B----4-:R-:W-:Y:S06]  /*37330*/  HMMA.1688.F32.TF32 R132, R148, R124.reuse, R140 ;  /* 0x0000007c9484723c */ /* 0x090fec000008108c */
[-C--:B-1----:R-:W-:Y:S06]  /*37340*/  HMMA.1688.F32.TF32 R128, R228, R124.reuse, R152 ;  /* 0x0000007ce480723c */ /* 0x082fec0000081098 */
[----:B------:R-:W-:Y:S01]  /*37350*/  HMMA.1688.F32.TF32 R124, R232, R124, R196 ;  /* 0x0000007ce87c723c */ /* 0x000fe200000810c4 */
[----:B------:R-:W-:Y:S04]  /*37360*/  STL.64 [R1+0x760], R136 ;  /* 0x0007608801007387 */ /* 0x000fe80000100a00 */
[----:B------:R-:W-:Y:S01]  /*37370*/  STL.64 [R1+0x768], R138 ;  /* 0x0007688a01007387 */ /* 0x000fe20000100a00 */
[----:B------:R-:W-:-:S05]  /*37380*/  IMAD.MOV.U32 R224, RZ, RZ, R121 ;  /* 0x000000ffffe07224 */ /* 0x000fca00078e0079 */
[----:B------:R-:W-:Y:S04]  /*37390*/  STL.64 [R1+0x1700], R132 ;  /* 0x0017008401007387 */ /* 0x000fe80000100a00 */
[----:B------:R-:W-:Y:S04]  /*373a0*/  STL.64 [R1+0x1708], R134 ;  /* 0x0017088601007387 */ /* 0x000fe80000100a00 */
[----:B------:R1:W-:Y:S01]  /*373b0*/  STL.64 [R1+0x740], R128 ;  /* 0x0007408001007387 */ /* 0x0003e20000100a00 */
[----:B------:R-:W-:-:S03]  /*373c0*/  IMAD.MOV.U32 R225, RZ, RZ, R120 ;  /* 0x000000ffffe17224 */ /* 0x000fc600078e0078 */
[----:B------:R2:W-:Y:S01]  /*373d0*/  STL.64 [R1+0x748], R130 ;  /* 0x0007488201007387 */ /* 0x0005e20000100a00 */
[----:B------:R-:W-:-:S03]  /*373e0*/  IMAD.MOV.U32 R226, RZ, RZ, R112 ;  /* 0x000000ffffe27224 */ /* 0x000fc600078e0070 */
[----:B------:R-:W3:Y:S01]  /*373f0*/  LDL.LU R121, [R1+0x2c3c] ;  /* 0x002c3c0001797983 */ /* 0x000ee20000300800 */
[----:B------:R-:W-:-:S03]  /*37400*/  IMAD.MOV.U32 R227, RZ, RZ, R116 ;  /* 0x000000ffffe37224 */ /* 0x000fc600078e0074 */
[----:B------:R4:W-:Y:S04]  /*37410*/  STL.64 [R1+0x1770], R124 ;  /* 0x0017707c01007387 */ /* 0x0009e80000100a00 */
[----:B------:R4:W-:Y:S04]  /*37420*/  STL.64 [R1+0x1778], R126 ;  /* 0x0017787e01007387 */ /* 0x0009e80000100a00 */
[----:B------:R-:W4:Y:S04]  /*37430*/  LDL.LU R120, [R1+0x2c38] ;  /* 0x002c380001787983 */ /* 0x000f280000300800 */
[----:B------:R-:W4:Y:S04]  /*37440*/  LDL.LU R112, [R1+0x2c34] ;  /* 0x002c340001707983 */ /* 0x000f280000300800 */
[----:B------:R-:W4:Y:S01]  /*37450*/  LDL.LU R116, [R1+0x2c30] ;  /* 0x002c300001747983 */ /* 0x000f220000300800 */
[----:B------:R-:W-:-:S02]  /*37460*/  IMAD.MOV.U32 R165, RZ, RZ, R4 ;  /* 0x000000ffffa57224 */ /* 0x000fc400078e0004 */
[----:B------:R-:W-:Y:S01]  /*37470*/  IMAD.MOV.U32 R166, RZ, RZ, R5 ;  /* 0x000000ffffa67224 */ /* 0x000fe200078e0005 */
[----:B------:R-:W4:Y:S01]  /*37480*/  LDL.LU R164, [R1+0x120] ;  /* 0x0001200001a47983 */ /* 0x000f220000300800 */
[----:B------:R-:W-:-:S03]  /*37490*/  IMAD.MOV.U32 R167, RZ, RZ, R6 ;  /* 0x000000ffffa77224 */ /* 0x000fc600078e0006 */
[----:B------:R-:W4:Y:S04]  /*374a0*/  LDL.LU R4, [R1+0x2c2c] ;  /* 0x002c2c0001047983 */ /* 0x000f280000300800 */
[----:B------:R-:W4:Y:S04]  /*374b0*/  LDL.LU R5, [R1+0x2c28] ;  /* 0x002c280001057983 */ /* 0x000f280000300800 */
[----:B------:R-:W4:Y:S01]  /*374c0*/  LDL.LU R6, [R1+0x2c24] ;  /* 0x002c240001067983 */ /* 0x000f220000300800 */
[----:B-1----:R-:W-:-:S03]  /*374d0*/  IMAD.MOV.U32 R128, RZ, RZ, R108 ;  /* 0x000000ffff807224 */ /* 0x002fc600078e006c */
[----:B------:R-:W4:Y:S01]  /*374e0*/  LDL.LU R136, [R1+0x4a0] ;  /* 0x0004a00001887983 */ /* 0x000f220000300800 */
[----:B------:R-:W-:-:S03]  /*374f0*/  IMAD.MOV.U32 R129, RZ, RZ, R109 ;  /* 0x000000ffff817224 */ /* 0x000fc600078e006d */
[----:B------:R-:W4:Y:S01]  /*37500*/  LDL.LU R137, [R1+0x4a4] ;  /* 0x0004a40001897983 */ /* 0x000f220000300800 */
[----:B--2---:R-:W-:-:S03]  /*37510*/  IMAD.MOV.U32 R130, RZ, RZ, R113 ;  /* 0x000000ffff827224 */ /* 0x004fc600078e0071 */
[----:B------:R-:W2:Y:S01]  /*37520*/  LDL.LU R138, [R1+0x4a8] ;  /* 0x0004a800018a7983 */ /* 0x000ea20000300800 */
[----:B------:R-:W-:-:S03]  /*37530*/  IMAD.MOV.U32 R131, RZ, RZ, R117 ;  /* 0x000000ffff837224 */ /* 0x000fc600078e0075 */
[----:B------:R-:W2:Y:S04]  /*37540*/  LDL.LU R139, [R1+0x4ac] ;  /* 0x0004ac00018b7983 */ /* 0x000ea80000300800 */
[----:B------:R-:W2:Y:S04]  /*37550*/  LDL.LU R108, [R1+0x2c20] ;  /* 0x002c2000016c7983 */ /* 0x000ea80000300800 */
[----:B------:R-:W2:Y:S04]  /*37560*/  LDL.LU R109, [R1+0x2c1c] ;  /* 0x002c1c00016d7983 */ /* 0x000ea80000300800 */
[----:B------:R-:W2:Y:S04]  /*37570*/  LDL.LU R113, [R1+0x2c18] ;  /* 0x002c180001717983 */ /* 0x000ea80000300800 */
[----:B------:R-:W2:Y:S01]  /*37580*/  LDL.LU R117, [R1+0x2c14] ;  /* 0x002c140001757983 */ /* 0x000ea20000300800 */
[----:B---3--:R-:W-:-:S02]  /*37590*/  IMAD.MOV.U32 R143, RZ, RZ, R121 ;  /* 0x000000ffff8f7224 */ /* 0x008fc400078e0079 */
[----:B----4-:R-:W-:Y:S02]  /*375a0*/  IMAD.MOV.U32 R142, RZ, RZ, R120 ;  /* 0x000000ffff8e7224 */ /* 0x010fe400078e0078 */
[----:B------:R-:W-:Y:S02]  /*375b0*/  IMAD.MOV.U32 R141, RZ, RZ, R112 ;  /* 0x000000ffff8d7224 */ /* 0x000fe400078e0070 */
[----:B------:R-:W-:Y:S02]  /*375c0*/  IMAD.MOV.U32 R140, RZ, RZ, R116 ;  /* 0x000000ffff8c7224 */ /* 0x000fe400078e0074 */
[----:B------:R-:W3:Y:S04]  /*375d0*/  LDL.LU R116, [R1+0x2c10] ;  /* 0x002c100001747983 */ /* 0x000ee80000300800 */
[----:B------:R-:W4:Y:S04]  /*375e0*/  LDL.LU R112, [R1+0x2c0c] ;  /* 0x002c0c0001707983 */ /* 0x000f280000300800 */
[----:B------:R-:W2:Y:S04]  /*375f0*/  LDL.LU R120, [R1+0x2c08] ;  /* 0x002c080001787983 */ /* 0x000ea80000300800 */
[----:B------:R-:W3:Y:S04]  /*37600*/  LDL.LU R121, [R1+0x2c04] ;  /* 0x002c040001797983 */ /* 0x000ee80000300800 */
[----:B------:R-:W4:Y:S04]  /*37610*/  LDL.LU R248, [R1+0xe20] ;  /* 0x000e200001f87983 */ /* 0x000f280000300800 */
[----:B------:R-:W4:Y:S04]  /*37620*/  LDL.LU R249, [R1+0xe24] ;  /* 0x000e240001f97983 */ /* 0x000f280000300800 */
[----:B------:R-:W4:Y:S04]  /*37630*/  LDL.LU R250, [R1+0xe28] ;  /* 0x000e280001fa7983 */ /* 0x000f280000300800 */
[----:B------:R-:W4:Y:S01]  /*37640*/  LDL.LU R251, [R1+0xe2c] ;  /* 0x000e2c0001fb7983 */ /* 0x000f220000300800 */
[----:B--2---:R-:W-:-:S03]  /*37650*/  IMAD.MOV.U32 R196, RZ, RZ, R120 ;  /* 0x000000ffffc47224 */ /* 0x004fc600078e0078 */
[----:B------:R-:W2:Y:S01]  /*37660*/  LDL.LU R120, [R1+0x2c00] ;  /* 0x002c000001787983 */ /* 0x000ea20000300800 */
[----:B---3--:R-:W-:-:S03]  /*37670*/  IMAD.MOV.U32 R197, RZ, RZ, R121 ;  /* 0x000000ffffc57224 */ /* 0x008fc600078e0079 */
[----:B------:R-:W3:Y:S01]  /*37680*/  LDL.LU R121, [R1+0x2bfc] ;  /* 0x002bfc0001797983 */ /* 0x000ee20000300800 */
[----:B----4-:R-:W-:Y:S02]  /*37690*/  IMAD.MOV.U32 R198, RZ, RZ, R112 ;  /* 0x000000ffffc67224 */ /* 0x010fe400078e0070 */
[----:B------:R-:W-:Y:S01]  /*376a0*/  IMAD.MOV.U32 R199, RZ, RZ, R116 ;  /* 0x000000ffffc77224 */ /* 0x000fe200078e0074 */
[----:B------:R-:W4:Y:S04]  /*376b0*/  LDL.LU R112, [R1+0x2bf8] ;  /* 0x002bf80001707983 */ /* 0x000f280000300800 */
[----:B------:R-:W4:Y:S04]  /*376c0*/  LDL.LU R116, [R1+0x2bf4] ;  /* 0x002bf40001747983 */ /* 0x000f280000300800 */
[----:B------:R-:W4:Y:S04]  /*376d0*/  LDL.LU R124, [R1+0xc10] ;  /* 0x000c1000017c7983 */ /* 0x000f280000300800 */
[----:B------:R-:W4:Y:S01]  /*376e0*/  LDL.LU R125, [R1+0xc14] ;  /* 0x000c1400017d7983 */ /* 0x000f220000300800 */
[----:B------:R-:W-:Y:S01]  /*376f0*/  IMAD.MOV.U32 R152, RZ, RZ, R117 ;  /* 0x000000ffff987224 */ /* 0x000fe200078e0075 */
[----:B------:R-:W-:Y:S01]  /*37700*/  MOV R154, R109 ;  /* 0x0000006d009a7202 */ /* 0x000fe20000000f00 */
[----:B------:R-:W-:-:S02]  /*37710*/  IMAD.MOV.U32 R153, RZ, RZ, R113 ;  /* 0x000000ffff997224 */ /* 0x000fc400078e0071 */
[----:B--2---:R-:W-:Y:S02]  /*37720*/  IMAD.MOV.U32 R126, RZ, RZ, R120 ;  /* 0x000000ffff7e7224 */ /* 0x004fe400078e0078 */
[----:B------:R-:W2:Y:S01]  /*37730*/  LDL.LU R120, [R1+0x2bf0] ;  /* 0x002bf00001787983 */ /* 0x000ea20000300800 */
[----:B---3--:R-:W-:-:S03]  /*37740*/  IMAD.MOV.U32 R127, RZ, RZ, R121 ;  /* 0x000000ffff7f7224 */ /* 0x008fc600078e0079 */
[----:B------:R-:W3:Y:S04]  /*37750*/  LDL.LU R121, [R1+0x2bec] ;  /* 0x002bec0001797983 */ /* 0x000ee80000300800 */
[----:B------:R-:W3:Y:S04]  /*37760*/  LDL.LU R117, [R1+0x2be8] ;  /* 0x002be80001757983 */ /* 0x000ee80000300800 */
[----:B------:R-:W3:Y:S04]  /*37770*/  LDL.LU R113, [R1+0x2be4] ;  /* 0x002be40001717983 */ /* 0x000ee80000300800 */
[----:B------:R-:W3:Y:S01]  /*37780*/  LDL.LU R109, [R1+0x2be0] ;  /* 0x002be000016d7983 */ /* 0x000ee20000300800 */
[----:B----4-:R-:W-:-:S02]  /*37790*/  IMAD.MOV.U32 R144, RZ, RZ, R116 ;  /* 0x000000ffff907224 */ /* 0x010fc400078e0074 */
[----:B------:R-:W-:Y:S01]  /*377a0*/  IMAD.MOV.U32 R172, RZ, RZ, R108 ;  /* 0x000000ffffac7224 */ /* 0x000fe200078e006c */
[----:B------:R-:W4:Y:S04]  /*377b0*/  LDL.LU R155, [R1+0x2ac] ;  /* 0x0002ac00019b7983 */ /* 0x000f280000300800 */
[----:B------:R-:W4:Y:S01]  /*377c0*/  LDL.LU R184, [R1+0xee0] ;  /* 0x000ee00001b87983 */ /* 0x000f220000300800 */
[----:B------:R-:W-:Y:S02]  /*377d0*/  IMAD.MOV.U32 R173, RZ, RZ, R6 ;  /* 0x000000ffffad7224 */ /* 0x000fe400078e0006 */
[----:B------:R-:W-:Y:S02]  /*377e0*/  IMAD.MOV.U32 R174, RZ, RZ, R5 ;  /* 0x000000ffffae7224 */ /* 0x000fe400078e0005 */
[----:B------:R-:W-:-:S02]  /*377f0*/  IMAD.MOV.U32 R175, RZ, RZ, R4 ;  /* 0x000000ffffaf7224 */ /* 0x000fc400078e0004 */
[----:B--2---:R-:W-:Y:S02]  /*37800*/  IMAD.MOV.U32 R186, RZ, RZ, R120 ;  /* 0x000000ffffba7224 */ /* 0x004fe400078e0078 */
[----:B---3--:R-:W-:Y:S02]  /*37810*/  IMAD.MOV.U32 R185, RZ, RZ, R121 ;  /* 0x000000ffffb97224 */ /* 0x008fe400078e0079 */
[----:B------:R-:W1:Y:S01]  /*37820*/  LDSM.16.M88.4 R120, [R8+UR8+0xc00] ;  /* 0x000c00080878783b */ /* 0x000e620008000200 */
[----:B------:R-:W-:-:S03]  /*37830*/  IMAD.MOV.U32 R187, RZ, RZ, R117 ;  /* 0x000000ffffbb7224 */ /* 0x000fc600078e0075 */
[----:B------:R-:W2:Y:S01]  /*37840*/  LDSM.16.M88.4 R116, [R8+UR8+0x1000] ;  /* 0x001000080874783b */ /* 0x000ea20008000200 */
[----:B------:R-:W-:-:S03]  /*37850*/  IMAD.MOV.U32 R147, RZ, RZ, R109 ;  /* 0x000000ffff937224 */ /* 0x000fc600078e006d */
[----:B------:R-:W3:Y:S01]  /*37860*/  LDSM.16.M88.4 R108, [R8+UR8+0x1800] ;  /* 0x00180008086c783b */ /* 0x000ee20008000200 */
[----:B-1----:R-:W-:Y:S03]  /*37870*/  HMMA.1688.F32.TF32 R248, R208, R120, R248 ;  /* 0x00000078d0f8723c */ /* 0x002fe600000810f8 */
[----:B------:R-:W-:Y:S04]  /*37880*/  STL [R1+0x2a98], R122 ;  /* 0x002a987a01007387 */ /* 0x000fe80000100800 */
[----:B------:R-:W-:Y:S04]  /*37890*/  STL [R1+0x2a8c], R123 ;  /* 0x002a8c7b01007387 */ /* 0x000fe80000100800 */
[----:B--2---:R-:W-:Y:S04]  /*378a0*/  STL [R1+0x2a9c], R119 ;  /* 0x002a9c7701007387 */ /* 0x004fe80000100800 */
[----:B---3--:R-:W-:Y:S04]  /*378b0*/  STL [R1+0x291c], R110 ;  /* 0x00291c6e01007387 */ /* 0x008fe80000100800 */
[----:B------:R-:W-:Y:S05]  /*378c0*/  STL [R1+0x2918], R111 ;  /* 0x0029186f01007387 */ /* 0x000fea0000100800 */
[----:B------:R-:W-:-:S02]  /*378d0*/  IMAD.MOV.U32 R5, RZ, RZ, R250 ;  /* 0x000000ffff057224 */ /* 0x000fc400078e00fa */
[----:B------:R-:W-:Y:S02]  /*378e0*/  IMAD.MOV.U32 R6, RZ, RZ, R251 ;  /* 0x000000ffff067224 */ /* 0x000fe400078e00fb */
[----:B------:R-:W-:Y:S01]  /*378f0*/  IMAD.MOV.U32 R135, RZ, RZ, R248 ;  /* 0x000000ffff877224 */ /* 0x000fe200078e00f8 */
[----:B------:R-:W2:Y:S01]  /*37900*/  LDL.LU.64 R250, [R1+0x2bd8] ;  /* 0x002bd80001fa7983 */ /* 0x000ea20000300a00 */
[----:B------:R-:W-:-:S03]  /*37910*/  IMAD.MOV.U32 R4, RZ, RZ, R249 ;  /* 0x000000ffff047224 */ /* 0x000fc600078e00f9 */
[----:B------:R-:W2:Y:S01]  /*37920*/  LDL.LU.64 R248, [R1+0x2bd0] ;  /* 0x002bd00001f87983 */ /* 0x000ea20000300a00 */
[-C--:B------:R-:W-:Y:S03]  /*37930*/  HMMA.1688.F32.TF32 R124, R212, R120.reuse, R124 ;  /* 0x00000078d47c723c */ /* 0x080fe6000008107c */
[----:B------:R-:W-:Y:S04]  /*37940*/  STL.64 [R1+0x2aa8], R6 ;  /* 0x002aa80601007387 */ /* 0x000fe80000100a00 */
[----:B------:R1:W-:Y:S02]  /*37950*/  STL.64 [R1+0x2aa0], R4 ;  /* 0x002aa00401007387 */ /* 0x0003e40000100a00 */
[----:B-1----:R-:W-:-:S14]  /*37960*/  HMMA.1688.F32.TF32 R4, R216, R120, R196 ;  /* 0x00000078d804723c */ /* 0x002fdc00000810c4 */
[----:B------:R-:W-:Y:S01]  /*37970*/  STL.64 [R1+0x790], R124 ;  /* 0x0007907c01007387 */ /* 0x000fe20000100a00 */
[-C--:B----4-:R-:W-:Y:S03]  /*37980*/  HMMA.1688.F32.TF32 R152, R220, R120.reuse, R152 ;  /* 0x00000078dc98723c */ /* 0x090fe60000081098 */
[----:B------:R1:W-:Y:S03]  /*37990*/  STL.64 [R1+0x798], R126 ;  /* 0x0007987e01007387 */ /* 0x0003e60000100a00 */
[-C--:B-1----:R-:W-:Y:S02]  /*379a0*/  HMMA.1688.F32.TF32 R124, R168, R120.reuse, R140 ;  /* 0x00000078a87c723c */ /* 0x082fe4000008108c */
[----:B------:R-:W-:Y:S04]  /*379b0*/  STL.64 [R1+0x720], R4 ;  /* 0x0007200401007387 */ /* 0x000fe80000100a00 */
[----:B------:R1:W-:Y:S02]  /*379c0*/  STL.64 [R1+0x728], R6 ;  /* 0x0007280601007387 */ /* 0x0003e40000100a00 */
[-C--:B-1----:R-:W-:Y:S09]  /*379d0*/  HMMA.1688.F32.TF32 R4, R148, R120.reuse, R128 ;  /* 0x000000789404723c */ /* 0x082ff20000081080 */
[----:B------:R-:W-:Y:S04]  /*379e0*/  STL.64 [R1+0x1630], R152 ;  /* 0x0016309801007387 */ /* 0x000fe80000100a00 */
[----:B------:R-:W-:Y:S04]  /*379f0*/  STL.64 [R1+0x1638], R154 ;  /* 0x0016389a01007387 */ /* 0x000fe80000100a00 */
[----:B------:R-:W-:Y:S04]  /*37a00*/  STL.64 [R1+0x710], R124 ;  /* 0x0007107c01007387 */ /* 0x000fe80000100a00 */
[----:B------:R1:W-:Y:S04]  /*37a10*/  STL.64 [R1+0x718], R126 ;  /* 0x0007187e01007387 */ /* 0x0003e80000100a00 */
[----:B------:R-:W-:Y:S01]  /*37a20*/  STL.64 [R1+0x16e0], R4 ;  /* 0x0016e00401007387 */ /* 0x000fe20000100a00 */
[----:B-1----:R-:W-:Y:S03]  /*37a30*/  HMMA.1688.F32.TF32 R124, R232, R120, R156 ;  /* 0x00000078e87c723c */ /* 0x002fe6000008109c */
[----:B------:R1:W-:Y:S03]  /*37a40*/  STL.64 [R1+0x16e8], R6 ;  /* 0x0016e80601007387 */ /* 0x0003e60000100a00 */
[----:B-1----:R-:W-:Y:S01]  /*37a50*/  HMMA.1688.F32.TF32 R4, R208, R116, R184 ;  /* 0x00000074d004723c */ /* 0x002fe200000810b8 */
[----:B------:R-:W-:-:S02]  /*37a60*/  IMAD.MOV.U32 R145, RZ, RZ, R113 ;  /* 0x000000ffff917224 */ /* 0x000fc400078e0071 */
[----:B------:R-:W-:Y:S02]  /*37a70*/  IMAD.MOV.U32 R146, RZ, RZ, R112 ;  /* 0x000000ffff927224 */ /* 0x000fe400078e0070 */
[----:B------:R-:W-:Y:S01]  /*37a80*/  IMAD.MOV.U32 R106, RZ, RZ, R48 ;  /* 0x000000ffff6a7224 */ /* 0x000fe200078e0030 */
[-C--:B------:R-:W-:Y:S01]  /*37a90*/  HMMA.1688.F32.TF32 R140, R216, R116.reuse, R136 ;  /* 0x00000074d88c723c */ /* 0x080fe20000081088 */
[----:B------:R-:W-:Y:S01]  /*37aa0*/  IMAD.MOV.U32 R107, RZ, RZ, R49 ;  /* 0x000000ffff6b7224 */ /* 0x000fe200078e0031 */
[----:B------:R-:W1:Y:S04]  /*37ab0*/  LDSM.16.M88.4 R112, [R8+UR8+0x1400] ;  /* 0x001400080870783b */ /* 0x000e680008000200 */
[----:B------:R-:W-:-:S12]  /*37ac0*/  HMMA.1688.F32.TF32 R136, R220, R116, R172 ;  /* 0x00000074dc88723c */ /* 0x000fd800000810ac */
[----:B------:R-:W-:Y:S01]  /*37ad0*/  IMAD.MOV.U32 R123, RZ, RZ, R4 ;  /* 0x000000ffff7b7224 */ /* 0x000fe200078e0004 */
[----:B--2---:R-:W-:-:S15]  /*37ae0*/  HMMA.1688.F32.TF32 R128, R228, R120, R248 ;  /* 0x00000078e480723c */ /* 0x004fde00000810f8 */
[----:B------:R-:W-:-:S08]  /*37af0*/  NOP ;  /* 0x0000000000007918 */ /* 0x000fd00000000000 */
[----:B------:R-:W-:Y:S04]  /*37b00*/  STL.64 [R1+0x6c0], R128 ;  /* 0x0006c08001007387 */ /* 0x000fe80000100a00 */
[----:B------:R2:W-:Y:S04]  /*37b10*/  STL.64 [R1+0x6c8], R130 ;  /* 0x0006c88201007387 */ /* 0x0005e80000100a00 */
[----:B------:R-:W-:Y:S04]  /*37b20*/  STL.64 [R1+0x1760], R124 ;  /* 0x0017607c01007387 */ /* 0x000fe80000100a00 */
[----:B------:R3:W-:Y:S01]  /*37b30*/  STL.64 [R1+0x1768], R126 ;  /* 0x0017687e01007387 */ /* 0x0007e20000100a00 */
[----:B--2---:R-:W-:-:S02]  /*37b40*/  IMAD.MOV.U32 R130, RZ, RZ, R7 ;  /* 0x000000ffff827224 */ /* 0x004fc400078e0007 */
[----:B---3--:R-:W-:Y:S02]  /*37b50*/  IMAD.MOV.U32 R126, RZ, RZ, R5 ;  /* 0x000000ffff7e7224 */ /* 0x008fe400078e0005 */
[----:B------:R-:W-:Y:S02]  /*37b60*/  IMAD.MOV.U32 R127, RZ, RZ, R6 ;  /* 0x000000ffff7f7224 */ /* 0x000fe400078e0006 */
[----:B------:R-:W-:-:S15]  /*37b70*/  HMMA.1688.F32.TF32 R4, R212, R116, R144 ;  /* 0x00000074d404723c */ /* 0x000fde0000081090 */
[----:B------:R-:W-:-:S08]  /*37b80*/  NOP ;  /* 0x0000000000007918 */ /* 0x000fd00000000000 */
[----:B------:R-:W-:Y:S04]  /*37b90*/  STL.64 [R1+0x750], R4 ;  /* 0x0007500401007387 */ /* 0x000fe80000100a00 */
[----:B------:R2:W-:Y:S04]  /*37ba0*/  STL.64 [R1+0x758], R6 ;  /* 0x0007580601007387 */ /* 0x0005e80000100a00 */
[----:B------:R-:W-:Y:S04]  /*37bb0*/  STL.64 [R1+0x660], R140 ;  /* 0x0006608c01007387 */ /* 0x000fe80000100a00 */
[----:B------:R3:W-:Y:S01]  /*37bc0*/  STL.64 [R1+0x668], R142 ;  /* 0x0006688e01007387 */ /* 0x0007e20000100a00 */
[-C--:B--2---:R-:W-:Y:S03]  /*37bd0*/  HMMA.1688.F32.TF32 R4, R168, R116.reuse, R164 ;  /* 0x00000074a804723c */ /* 0x084fe600000810a4 */
[----:B------:R-:W-:Y:S04]  /*37be0*/  STL.64 [R1+0x1610], R136 ;  /* 0x0016108801007387 */ /* 0x000fe80000100a00 */
[----:B------:R2:W-:Y:S01]  /*37bf0*/  STL.64 [R1+0x1618], R138 ;  /* 0x0016188a01007387 */ /* 0x0005e20000100a00 */
[-C--:B---3--:R-:W-:Y:S06]  /*37c00*/  HMMA.1688.F32.TF32 R140, R148, R116.reuse, R224 ;  /* 0x00000074948c723c */ /* 0x088fec00000810e0 */
[----:B--2---:R-:W-:Y:S01]  /*37c10*/  HMMA.1688.F32.TF32 R136, R228, R116, R244 ;  /* 0x00000074e488723c */ /* 0x004fe200000810f4 */
[----:B------:R-:W-:-:S08]  /*37c20*/  IMAD.MOV.U32 R224, RZ, RZ, R44 ;  /* 0x000000ffffe07224 */ /* 0x000fd000078e002c */
[----:B------:R-:W-:Y:S04]  /*37c30*/  STL.64 [R1+0x650], R4 ;  /* 0x0006500401007387 */ /* 0x000fe80000100a00 */
[----:B------:R2:W-:Y:S04]  /*37c40*/  STL.64 [R1+0x658], R6 ;  /* 0x0006580601007387 */ /* 0x0005e80000100a00 */
[----:B------:R-:W-:Y:S01]  /*37c50*/  STL.64 [R1+0x16c0], R140 ;  /* 0x0016c08c01007387 */ /* 0x000fe20000100a00 */
[----:B------:R-:W-:-:S03]  /*37c60*/  IMAD.MOV.U32 R225, RZ, RZ, R45 ;  /* 0x000000ffffe17224 */ /* 0x000fc600078e002d */
[----:B------:R-:W-:Y:S01]  /*37c70*/  STL.64 [R1+0x16c8], R142 ;  /* 0x0016c88e01007387 */ /* 0x000fe20000100a00 */
[----:B------:R-:W-:-:S03]  /*37c80*/  IMAD.MOV.U32 R226, RZ, RZ, R93 ;  /* 0x000000ffffe27224 */ /* 0x000fc600078e005d */
[----:B------:R3:W-:Y:S01]  /*37c90*/  STL.64 [R1+0x610], R136 ;  /* 0x0006108801007387 */ /* 0x0007e20000100a00 */
[----:B------:R-:W-:-:S03]  /*37ca0*/  IMAD.MOV.U32 R227, RZ, RZ, R92 ;  /* 0x000000ffffe37224 */ /* 0x000fc600078e005c */
[----:B------:R4:W-:Y:S04]  /*37cb0*/  STL.64 [R1+0x618], R138 ;  /* 0x0006188a01007387 */ /* 0x0009e80000100a00 */
[----:B------:R-:W4:Y:S04]  /*37cc0*/  LDL.LU R44, [R1+0x2bcc] ;  /* 0x002bcc00012c7983 */ /* 0x000f280000300800 */
[----:B------:R-:W4:Y:S04]  /*37cd0*/  LDL.LU R45, [R1+0x2bc8] ;  /* 0x002bc800012d7983 */ /* 0x000f280000300800 */
[----:B------:R-:W2:Y:S04]  /*37ce0*/  LDL.LU R93, [R1+0x2bc4] ;  /* 0x002bc400015d7983 */ /* 0x000ea80000300800 */
[----:B------:R-:W3:Y:S01]  /*37cf0*/  LDL.LU R92, [R1+0x2bc0] ;  /* 0x002bc000015c7983 */ /* 0x000ee20000300800 */
[----:B------:R-:W-:Y:S01]  /*37d00*/  IMAD.MOV.U32 R164, RZ, RZ, R20 ;  /* 0x000000ffffa47224 */ /* 0x000fe200078e0014 */
[----:B------:R-:W-:Y:S01]  /*37d10*/  MOV R165, R21 ;  /* 0x0000001500a57202 */ /* 0x000fe20000000f00 */
[----:B------:R-:W-:Y:S01]  /*37d20*/  IMAD.MOV.U32 R166, RZ, RZ, R101 ;  /* 0x000000ffffa67224 */ /* 0x000fe200078e0065 */
[----:B------:R-:W4:Y:S01]  /*37d30*/  LDL.LU R20, [R1+0x2bbc] ;  /* 0x002bbc0001147983 */ /* 0x000f220000300800 */
[----:B------:R-:W-:-:S03]  /*37d40*/  IMAD.MOV.U32 R167, RZ, RZ, R100 ;  /* 0x000000ffffa77224 */ /* 0x000fc600078e0064 */
[----:B------:R-:W4:Y:S04]  /*37d50*/  LDL.LU R21, [R1+0x2bb8] ;  /* 0x002bb80001157983 */ /* 0x000f280000300800 */
[----:B------:R-:W4:Y:S04]  /*37d60*/  LDL.LU R101, [R1+0x2bb4] ;  /* 0x002bb40001657983 */ /* 0x000f280000300800 */
[----:B------:R-:W4:Y:S01]  /*37d70*/  LDL.LU R100, [R1+0x2bb0] ;  /* 0x002bb00001647983 */ /* 0x000f220000300800 */
[----:B--2---:R-:W-:-:S03]  /*37d80*/  IMAD.MOV.U32 R172, RZ, RZ, R93 ;  /* 0x000000ffffac7224 */ /* 0x004fc600078e005d */
[----:B------:R-:W4:Y:S01]  /*37d90*/  LDL.LU R93, [R1+0x2bac] ;  /* 0x002bac00015d7983 */ /* 0x000f220000300800 */
[----:B---3--:R-:W-:-:S03]  /*37da0*/  IMAD.MOV.U32 R173, RZ, RZ, R92 ;  /* 0x000000ffffad7224 */ /* 0x008fc600078e005c */
[----:B------:R-:W2:Y:S01]  /*37db0*/  LDL.LU R92, [R1+0x2ba8] ;  /* 0x002ba800015c7983 */ /* 0x000ea20000300800 */
[----:B------:R-:W-:Y:S03]  /*37dc0*/  HMMA.1688.F32.TF32 R4, R232, R116, R176 ;  /* 0x00000074e804723c */ /* 0x000fe600000810b0 */
[----:B------:R-:W3:Y:S04]  /*37dd0*/  LDL.LU R174, [R1+0xf8] ;  /* 0x0000f80001ae7983 */ /* 0x000ee80000300800 */
[----:B------:R-:W3:Y:S04]  /*37de0*/  LDL.LU R175, [R1+0xfc] ;  /* 0x0000fc0001af7983 */ /* 0x000ee80000300800 */
[----:B------:R-:W3:Y:S04]  /*37df0*/  LDL.LU R136, [R1+0x2e0] ;  /* 0x0002e00001887983 */ /* 0x000ee80000300800 */
[----:B------:R-:W3:Y:S09]  /*37e00*/  LDL.LU R137, [R1+0x2e4] ;  /* 0x0002e40001897983 */ /* 0x000ef20000300800 */
[----:B------:R-:W-:-:S02]  /*37e10*/  IMAD.MOV.U32 R128, RZ, RZ, R4 ;  /* 0x000000ffff807224 */ /* 0x000fc400078e0004 */
[----:B------:R-:W-:Y:S02]  /*37e20*/  IMAD.MOV.U32 R125, RZ, RZ, R5 ;  /* 0x000000ffff7d7224 */ /* 0x000fe400078e0005 */
[----:B------:R-:W-:Y:S02]  /*37e30*/  IMAD.MOV.U32 R4, RZ, RZ, R97 ;  /* 0x000000ffff047224 */ /* 0x000fe400078e0061 */
[----:B------:R-:W-:Y:S02]  /*37e40*/  IMAD.MOV.U32 R5, RZ, RZ, R96 ;  /* 0x000000ffff057224 */ /* 0x000fe400078e0060 */
[----:B----4-:R-:W-:Y:S02]  /*37e50*/  IMAD.MOV.U32 R138, RZ, RZ, R93 ;  /* 0x000000ffff8a7224 */ /* 0x010fe400078e005d */
[----:B------:R-:W4:Y:S01]  /*37e60*/  LDL.LU R93, [R1+0x2ba4] ;  /* 0x002ba400015d7983 */ /* 0x000f220000300800 */
[----:B--2---:R-:W-:-:S03]  /*37e70*/  IMAD.MOV.U32 R139, RZ, RZ, R92 ;  /* 0x000000ffff8b7224 */ /* 0x004fc600078e005c */
[----:B------:R-:W4:Y:S04]  /*37e80*/  LDL.LU R92, [R1+0x2ba0] ;  /* 0x002ba000015c7983 */ /* 0x000f280000300800 */
[----:B------:R-:W2:Y:S04]  /*37e90*/  LDL.LU R144, [R1+0x470] ;  /* 0x0004700001907983 */ /* 0x000ea80000300800 */
[----:B------:R-:W2:Y:S04]  /*37ea0*/  LDL.LU R145, [R1+0x474] ;  /* 0x0004740001917983 */ /* 0x000ea80000300800 */
[----:B------:R-:W2:Y:S04]  /*37eb0*/  LDL.LU R146, [R1+0x478] ;  /* 0x0004780001927983 */ /* 0x000ea80000300800 */
[----:B------:R-:W2:Y:S04]  /*37ec0*/  LDL.LU R147, [R1+0x47c] ;  /* 0x00047c0001937983 */ /* 0x000ea80000300800 */
[----:B------:R-:W3:Y:S04]  /*37ed0*/  LDL.LU R48, [R1+0x2b9c] ;  /* 0x002b9c0001307983 */ /* 0x000ee80000300800 */
[----:B------:R-:W4:Y:S04]  /*37ee0*/  LDL.LU R49, [R1+0x2b98] ;  /* 0x002b980001317983 */ /* 0x000f280000300800 */
        /* <DEDUP_REMOVED lines=10> */
[----:B------:R-:W-:-:S02]  /*37f90*/  IMAD.MOV.U32 R124, RZ, RZ, R6 ;  /* 0x000000ffff7c7224 */ /* 0x000fc400078e0006 */
[----:B------:R-:W-:Y:S02]  /*37fa0*/  IMAD.MOV.U32 R121, RZ, RZ, R7 ;  /* 0x000000ffff797224 */ /* 0x000fe400078e0007 */
[----:B------:R-:W-:Y:S02]  /*37fb0*/  IMAD.MOV.U32 R6, RZ, RZ, R77 ;  /* 0x000000ffff067224 */ /* 0x000fe400078e004d */
[----:B------:R-:W2:Y:S01]  /*37fc0*/  LDL.LU R77, [R1+0x2b8c] ;  /* 0x002b8c00014d7983 */ /* 0x000ea20000300800 */
[----:B------:R-:W-:-:S03]  /*37fd0*/  IMAD.MOV.U32 R7, RZ, RZ, R76 ;  /* 0x000000ffff077224 */ /* 0x000fc600078e004c */
[----:B------:R-:W2:Y:S01]  /*37fe0*/  LDL.LU R76, [R1+0x2b88] ;  /* 0x002b8800014c7983 */ /* 0x000ea20000300800 */
[----:B---3--:R-:W-:Y:S02]  /*37ff0*/  IMAD.MOV.U32 R249, RZ, RZ, R48 ;  /* 0x000000fffff97224 */ /* 0x008fe400078e0030 */
[----:B----4-:R-:W-:Y:S02]  /*38000*/  IMAD.MOV.U32 R248, RZ, RZ, R49 ;  /* 0x000000fffff87224 */ /* 0x010fe400078e0031 */
[----:B------:R-:W3:Y:S04]  /*38010*/  LDL.LU R49, [R1+0x2b84] ;  /* 0x002b840001317983 */ /* 0x000ee80000300800 */
[----:B------:R-:W3:Y:S01]  /*38020*/  LDL.LU R48, [R1+0x2b80] ;  /* 0x002b800001307983 */ /* 0x000ee20000300800 */
[----:B--2---:R-:W-:-:S03]  /*38030*/  IMAD.MOV.U32 R250, RZ, RZ, R97 ;  /* 0x000000fffffa7224 */ /* 0x004fc600078e0061 */
[----:B------:R-:W2:Y:S01]  /*38040*/  LDL.LU R97, [R1+0x2b7c] ;  /* 0x002b7c0001617983 */ /* 0x000ea20000300800 */
[----:B------:R-:W-:-:S03]  /*38050*/  IMAD.MOV.U32 R251, RZ, RZ, R96 ;  /* 0x000000fffffb7224 */ /* 0x000fc600078e0060 */
        /* <DEDUP_REMOVED lines=28> */
[----:B------:R-:W-:Y:S04]  /*38220*/  STL [R1+0x267c], R125 ;  /* 0x00267c7d01007387 */ /* 0x000fe80000100800 */
[----:B------:R-:W-:Y:S04]  /*38230*/  STL [R1+0x2668], R128 ;  /* 0x0026688001007387 */ /* 0x000fe80000100800 */
[----:B------:R1:W-:Y:S04]  /*38240*/  STL [R1+0x2664], R124 ;  /* 0x0026647c01007387 */ /* 0x0003e80000100800 */
[----:B------:R1:W-:Y:S04]  /*38250*/  STL.64 [R1+0x2ab0], R126 ;  /* 0x002ab07e01007387 */ /* 0x0003e80000100a00 */
[----:B-1----:R-:W4:Y:S04]  /*38260*/  LDL.LU R124, [R1+0xef0] ;  /* 0x000ef000017c7983 */ /* 0x002f280000300800 */
[----:B------:R-:W4:Y:S04]  /*38270*/  LDL.LU R125, [R1+0xef4] ;  /* 0x000ef400017d7983 */ /* 0x000f280000300800 */
[----:B------:R-:W4:Y:S04]  /*38280*/  LDL.LU R126, [R1+0xef8] ;  /* 0x000ef800017e7983 */ /* 0x000f280000300800 */
[----:B------:R-:W4:Y:S01]  /*38290*/  LDL.LU R127, [R1+0xefc] ;  /* 0x000efc00017f7983 */ /* 0x000f220000300800 */
[----:B------:R-:W-:-:S02]  /*382a0*/  IMAD.MOV.U32 R86, RZ, RZ, R69 ;  /* 0x000000ffff567224 */ /* 0x000fc400078e0045 */
[----:B------:R-:W-:Y:S02]  /*382b0*/  IMAD.MOV.U32 R87, RZ, RZ, R68 ;  /* 0x000000ffff577224 */ /* 0x000fe400078e0044 */
[----:B------:R-:W-:Y:S02]  /*382c0*/  IMAD.MOV.U32 R82, RZ, RZ, R65 ;  /* 0x000000ffff527224 */ /* 0x000fe400078e0041 */
[----:B------:R-:W-:Y:S01]  /*382d0*/  IMAD.MOV.U32 R83, RZ, RZ, R64 ;  /* 0x000000ffff537224 */ /* 0x000fe200078e0040 */
[----:B------:R-:W-:Y:S01]  /*382e0*/  MOV R58, R36 ;  /* 0x00000024003a7202 */ /* 0x000fe20000000f00 */
[----:B------:R-:W-:Y:S02]  /*382f0*/  IMAD.MOV.U32 R59, RZ, RZ, R37 ;  /* 0x000000ffff3b7224 */ /* 0x000fe400078e0025 */
[----:B------:R-:W-:Y:S02]  /*38300*/  IMAD.MOV.U32 R54, RZ, RZ, R40 ;  /* 0x000000ffff367224 */ /* 0x000fe400078e0028 */
[----:B------:R-:W-:Y:S01]  /*38310*/  IMAD.MOV.U32 R55, RZ, RZ, R41 ;  /* 0x000000ffff377224 */ /* 0x000fe200078e0029 */
[----:B----4-:R-:W-:-:S15]  /*38320*/  HMMA.1688.F32.TF32 R124, R208, R112, R124 ;  /* 0x00000070d07c723c */ /* 0x010fde000008107c */
[----:B------:R-:W-:-:S09]  /*38330*/  NOP ;  /* 0x0000000000007918 */ /* 0x000fd20000000000 */
[----:B------:R-:W-:Y:S02]  /*38340*/  IMAD.MOV.U32 R119, RZ, RZ, R124 ;  /* 0x000000ffff777224 */ /* 0x000fe400078e007c */
[----:B------:R-:W-:Y:S02]  /*38350*/  IMAD.MOV.U32 R122, RZ, RZ, R125 ;  /* 0x000000ffff7a7224 */ /* 0x000fe400078e007d */
[----:B------:R-:W-:Y:S02]  /*38360*/  IMAD.MOV.U32 R131, RZ, RZ, R126 ;  /* 0x000000ffff837224 */ /* 0x000fe400078e007e */
[----:B------:R-:W-:Y:S02]  /*38370*/  IMAD.MOV.U32 R134, RZ, RZ, R127 ;  /* 0x000000ffff867224 */ /* 0x000fe400078e007f */
[-C--:B---3--:R-:W-:Y:S03]  /*38380*/  HMMA.1688.F32.TF32 R124, R212, R112.reuse, R176 ;  /* 0x00000070d47c723c */ /* 0x088fe600000810b0 */
[----:B------:R-:W-:Y:S04]  /*38390*/  STL.64 [R1+0x2ac0], R134 ;  /* 0x002ac08601007387 */ /* 0x000fe80000100a00 */
[----:B------:R1:W-:Y:S02]  /*383a0*/  STL.64 [R1+0x2ab8], R130 ;  /* 0x002ab88201007387 */ /* 0x0003e40000100a00 */
[----:B-1----:R-:W-:-:S14]  /*383b0*/  HMMA.1688.F32.TF32 R128, R216, R112, R244 ;  /* 0x00000070d880723c */ /* 0x002fdc00000810f4 */
[----:B------:R-:W-:Y:S01]  /*383c0*/  STL.64 [R1+0x700], R124 ;  /* 0x0007007c01007387 */ /* 0x000fe20000100a00 */
[-C--:B--2---:R-:W-:Y:S03]  /*383d0*/  HMMA.1688.F32.TF32 R132, R220, R112.reuse, R156 ;  /* 0x00000070dc84723c */ /* 0x084fe6000008109c */
[----:B------:R1:W-:Y:S03]  /*383e0*/  STL.64 [R1+0x708], R126 ;  /* 0x0007087e01007387 */ /* 0x0003e60000100a00 */
[-C--:B-1----:R-:W-:Y:S02]  /*383f0*/  HMMA.1688.F32.TF32 R124, R168, R112.reuse, R248 ;  /* 0x00000070a87c723c */ /* 0x082fe400000810f8 */
[----:B------:R-:W-:Y:S04]  /*38400*/  STL.64 [R1+0x5a0], R128 ;  /* 0x0005a08001007387 */ /* 0x000fe80000100a00 */
[----:B------:R1:W-:Y:S02]  /*38410*/  STL.64 [R1+0x5a8], R130 ;  /* 0x0005a88201007387 */ /* 0x0003e40000100a00 */
[-C--:B-1----:R-:W-:Y:S06]  /*38420*/  HMMA.1688.F32.TF32 R128, R148, R112.reuse, R4 ;  /* 0x000000709480723c */ /* 0x082fec0000081004 */
[-C--:B------:R-:W-:Y:S03]  /*38430*/  HMMA.1688.F32.TF32 R4, R228, R112.reuse, R240 ;  /* 0x00000070e404723c */ /* 0x080fe600000810f0 */
[----:B------:R-:W-:Y:S04]  /*38440*/  STL.64 [R1+0xe40], R132 ;  /* 0x000e408401007387 */ /* 0x000fe80000100a00 */
[----:B------:R-:W-:Y:S04]  /*38450*/  STL.64 [R1+0xe48], R134 ;  /* 0x000e488601007387 */ /* 0x000fe80000100a00 */
[----:B------:R-:W-:Y:S04]  /*38460*/  STL.64 [R1+0x5e0], R124 ;  /* 0x0005e07c01007387 */ /* 0x000fe80000100a00 */
[----:B------:R1:W-:Y:S02]  /*38470*/  STL.64 [R1+0x5e8], R126 ;  /* 0x0005e87e01007387 */ /* 0x0003e40000100a00 */
[----:B-1----:R-:W-:Y:S02]  /*38480*/  HMMA.1688.F32.TF32 R124, R232, R112, R188 ;  /* 0x00000070e87c723c */ /* 0x002fe400000810bc */
[----:B------:R-:W-:Y:S04]  /*38490*/  STL.64 [R1+0x1690], R128 ;  /* 0x0016908001007387 */ /* 0x000fe80000100a00 */
[----:B------:R1:W-:Y:S04]  /*384a0*/  STL.64 [R1+0x1698], R130 ;  /* 0x0016988201007387 */ /* 0x0003e80000100a00 */
[----:B------:R-:W-:Y:S04]  /*384b0*/  STL.64 [R1+0x580], R4 ;  /* 0x0005800401007387 */ /* 0x000fe80000100a00 */
[----:B------:R2:W-:Y:S01]  /*384c0*/  STL.64 [R1+0x588], R6 ;  /* 0x0005880601007387 */ /* 0x0005e20000100a00 */
[-C--:B-1----:R-:W-:Y:S06]  /*384d0*/  HMMA.1688.F32.TF32 R128, R208, R108.reuse, R196 ;  /* 0x0000006cd080723c */ /* 0x082fec00000810c4 */
[-C--:B--2---:R-:W-:Y:S02]  /*384e0*/  HMMA.1688.F32.TF32 R4, R212, R108.reuse, R152 ;  /* 0x0000006cd404723c */ /* 0x084fe40000081098 */
[----:B------:R-:W-:Y:S04]  /*384f0*/  STL.64 [R1+0x1730], R124 ;  /* 0x0017307c01007387 */ /* 0x000fe80000100a00 */
[----:B------:R1:W-:Y:S02]  /*38500*/  STL.64 [R1+0x1738], R126 ;  /* 0x0017387e01007387 */ /* 0x0003e40000100a00 */
[-C--:B-1----:R-:W-:Y:S06]  /*38510*/  HMMA.1688.F32.TF32 R124, R216, R108.reuse, R92 ;  /* 0x0000006cd87c723c */ /* 0x082fec000008105c */
[-C--:B------:R-:W-:Y:S06]  /*38520*/  HMMA.1688.F32.TF32 R92, R220, R108.reuse, R96 ;  /* 0x0000006cdc5c723c */ /* 0x080fec0000081060 */
[-C--:B------:R-:W-:Y:S01]  /*38530*/  HMMA.1688.F32.TF32 R96, R148, R108.reuse, R104 ;  /* 0x0000006c9460723c */ /* 0x080fe20000081068 */
[----:B------:R-:W1:Y:S04]  /*38540*/  LDSM.16.M88.4 R104, [R8+UR8+0x1c00] ;  /* 0x001c00080868783b */ /* 0x000e680008000200 */
[----:B------:R-:W-:Y:S04]  /*38550*/  STL.64 [R1+0x530], R128 ;  /* 0x0005308001007387 */ /* 0x000fe80000100a00 */
[----:B------:R-:W-:Y:S04]  /*38560*/  STL.64 [R1+0x538], R130 ;  /* 0x0005388201007387 */ /* 0x000fe80000100a00 */
[----:B------:R-:W-:Y:S04]  /*38570*/  STL.64 [R1+0x6a0], R4 ;  /* 0x0006a00401007387 */ /* 0x000fe80000100a00 */
[----:B------:R2:W-:Y:S02]  /*38580*/  STL.64 [R1+0x6a8], R6 ;  /* 0x0006a80601007387 */ /* 0x0005e40000100a00 */
[----:B--2---:R-:W-:Y:S02]  /*38590*/  HMMA.1688.F32.TF32 R4, R168, R108, R100 ;  /* 0x0000006ca804723c */ /* 0x004fe40000081064 */
[----:B------:R-:W-:Y:S04]  /*385a0*/  STL.64 [R1+0x510], R124 ;  /* 0x0005107c01007387 */ /* 0x000fe80000100a00 */
[----:B------:R-:W-:Y:S04]  /*385b0*/  STL.64 [R1+0x518], R126 ;  /* 0x0005187e01007387 */ /* 0x000fe80000100a00 */
[----:B------:R-:W-:Y:S04]  /*385c0*/  STL.64 [R1+0xe20], R92 ;  /* 0x000e205c01007387 */ /* 0x000fe80000100a00 */
[----:B------:R2:W-:Y:S01]  /*385d0*/  STL.64 [R1+0xe28], R94 ;  /* 0x000e285e01007387 */ /* 0x0005e20000100a00 */
[----:B------:R-:W-:-:S02]  /*385e0*/  IMAD.MOV.U32 R62, RZ, RZ, R24 ;  /* 0x000000ffff3e7224 */ /* 0x000fc400078e0018 */
[----:B------:R-:W-:Y:S01]  /*385f0*/  IMAD.MOV.U32 R63, RZ, RZ, R25 ;  /* 0x000000ffff3f7224 */ /* 0x000fe200078e0019 */
[----:B------:R-:W-:Y:S05]  /*38600*/  LDSM.16.M88.4 R100, [R8+UR8+0x2000] ;  /* 0x002000080864783b */ /* 0x000fea0008000200 */
[----:B------:R-:W-:Y:S01]  /*38610*/  STL.64 [R1+0x540], R4 ;  /* 0x0005400401007387 */ /* 0x000fe20000100a00 */
[-C--:B--2---:R-:W-:Y:S03]  /*38620*/  HMMA.1688.F32.TF32 R92, R228, R108.reuse, R236 ;  /* 0x0000006ce45c723c */ /* 0x084fe600000810ec */
[----:B------:R2:W-:Y:S03]  /*38630*/  STL.64 [R1+0x548], R6 ;  /* 0x0005480601007387 */ /* 0x0005e60000100a00 */
[----:B--2---:R-:W-:Y:S06]  /*38640*/  HMMA.1688.F32.TF32 R4, R232, R108, R200 ;  /* 0x0000006ce804723c */ /* 0x004fec00000810c8 */
[-C--:B-1----:R-:W-:Y:S01]  /*38650*/  HMMA.1688.F32.TF32 R108, R208, R104.reuse, R140 ;  /* 0x00000068d06c723c */ /* 0x082fe2000008108c */
[----:B------:R-:W-:Y:S04]  /*38660*/  STL.64 [R1+0x1660], R96 ;  /* 0x0016606001007387 */ /* 0x000fe80000100a00 */
[----:B------:R-:W-:Y:S06]  /*38670*/  STL.64 [R1+0x1668], R98 ;  /* 0x0016686201007387 */ /* 0x000fec0000100a00 */
[----:B------:R-:W-:Y:S04]  /*38680*/  STL.64 [R1+0x4f0], R92 ;  /* 0x0004f05c01007387 */ /* 0x000fe80000100a00 */
[----:B------:R-:W-:Y:S04]  /*38690*/  STL.64 [R1+0x4f8], R94 ;  /* 0x0004f85e01007387 */ /* 0x000fe80000100a00 */
[----:B------:R-:W-:Y:S01]  /*386a0*/  STL.64 [R1+0x1710], R4 ;  /* 0x0017100401007387 */ /* 0x000fe20000100a00 */
[-C--:B------:R-:W-:Y:S03]  /*386b0*/  HMMA.1688.F32.TF32 R124, R216, R104.reuse, R144 ;  /* 0x00000068d87c723c */ /* 0x080fe60000081090 */
[----:B------:R1:W-:Y:S04]  /*386c0*/  STL.64 [R1+0x1718], R6 ;  /* 0x0017180601007387 */ /* 0x0003e80000100a00 */
[----:B------:R-:W-:Y:S04]  /*386d0*/  STL.64 [R1+0x4a0], R108 ;  /* 0x0004a06c01007387 */ /* 0x000fe80000100a00 */
[----:B------:R2:W-:Y:S01]  /*386e0*/  STL.64 [R1+0x4a8], R110 ;  /* 0x0004a86e01007387 */ /* 0x0005e20000100a00 */
[----:B-1----:R-:W-:Y:S01]  /*386f0*/  HMMA.1688.F32.TF32 R4, R212, R104, R184 ;  /* 0x00000068d404723c */ /* 0x002fe200000810b8 */
[----:B------:R-:W-:-:S02]  /*38700*/  IMAD.MOV.U32 R90, RZ, RZ, R16 ;  /* 0x000000ffff5a7224 */ /* 0x000fc400078e0010 */
[----:B------:R-:W1:Y:S01]  /*38710*/  LDSM.16.M88.4 R96, [R8+UR8+0x2400] ;  /* 0x002400080860783b */ /* 0x000e620008000200 */
[----:B------:R-:W-:-:S03]  /*38720*/  IMAD.MOV.U32 R91, RZ, RZ, R17 ;  /* 0x000000ffff5b7224 */ /* 0x000fc600078e0011 */
[----:B------:R-:W3:Y:S01]  /*38730*/  LDSM.16.M88.4 R92, [R8+UR8+0x2800] ;  /* 0x00280008085c783b */ /* 0x000ee20008000200 */
[----:B--2---:R-:W-:-:S15]  /*38740*/  HMMA.1688.F32.TF32 R108, R220, R104, R136 ;  /* 0x00000068dc6c723c */ /* 0x004fde0000081088 */
[----:B------:R-:W-:Y:S04]  /*38750*/  STL.64 [R1+0x630], R4 ;  /* 0x0006300401007387 */ /* 0x000fe80000100a00 */
[----:B------:R2:W-:Y:S04]  /*38760*/  STL.64 [R1+0x638], R6 ;  /* 0x0006380601007387 */ /* 0x0005e80000100a00 */
[----:B------:R-:W-:Y:S04]  /*38770*/  STL.64 [R1+0x480], R124 ;  /* 0x0004807c01007387 */ /* 0x000fe80000100a00 */
[----:B------:R4:W-:Y:S01]  /*38780*/  STL.64 [R1+0x488], R126 ;  /* 0x0004887e01007387 */ /* 0x0009e20000100a00 */
[-C--:B--2---:R-:W-:Y:S03]  /*38790*/  HMMA.1688.F32.TF32 R4, R168, R104.reuse, R172 ;  /* 0x00000068a804723c */ /* 0x084fe600000810ac */
[----:B------:R-:W-:Y:S04]  /*387a0*/  STL.64 [R1+0x9a0], R108 ;  /* 0x0009a06c01007387 */ /* 0x000fe80000100a00 */
[----:B------:R2:W-:Y:S01]  /*387b0*/  STL.64 [R1+0x9a8], R110 ;  /* 0x0009a86e01007387 */ /* 0x0005e20000100a00 */
[-C--:B----4-:R-:W-:Y:S06]  /*387c0*/  HMMA.1688.F32.TF32 R124, R148, R104.reuse, R164 ;  /* 0x00000068947c723c */ /* 0x090fec00000810a4 */
[----:B--2---:R-:W-:Y:S09]  /*387d0*/  HMMA.1688.F32.TF32 R108, R228, R104, R224 ;  /* 0x00000068e46c723c */ /* 0x004ff200000810e0 */
[----:B------:R-:W-:Y:S04]  /*387e0*/  STL.64 [R1+0x4b0], R4 ;  /* 0x0004b00401007387 */ /* 0x000fe80000100a00 */
[----:B------:R2:W-:Y:S04]  /*387f0*/  STL.64 [R1+0x4b8], R6 ;  /* 0x0004b80601007387 */ /* 0x0005e80000100a00 */
[----:B------:R-:W-:Y:S04]  /*38800*/  STL.64 [R1+0x1640], R124 ;  /* 0x0016407c01007387 */ /* 0x000fe80000100a00 */
[----:B------:R-:W-:Y:S04]  /*38810*/  STL.64 [R1+0x1648], R126 ;  /* 0x0016487e01007387 */ /* 0x000fe80000100a00 */
[----:B------:R-:W-:Y:S04]  /*38820*/  STL.64 [R1+0x460], R108 ;  /* 0x0004606c01007387 */ /* 0x000fe80000100a00 */
[----:B------:R-:W-:Y:S04]  /*38830*/  STL.64 [R1+0x468], R110 ;  /* 0x0004686e01007387 */ /* 0x000fe80000100a00 */
[----:B------:R-:W4:Y:S04]  /*38840*/  LDL.LU R69, [R1+0x2b74] ;  /* 0x002b740001457983 */ /* 0x000f280000300800 */
[----:B------:R-:W4:Y:S04]  /*38850*/  LDL.LU R68, [R1+0x2b70] ;  /* 0x002b700001447983 */ /* 0x000f280000300800 */
        /* <DEDUP_REMOVED lines=8> */
[----:B------:R-:W2:Y:S04]  /*388e0*/  LDL.LU R36, [R1+0x2b64] ;  /* 0x002b640001247983 */ /* 0x000ea80000300800 */
        /* <DEDUP_REMOVED lines=27> */
[----:B------:R-:W1:Y:S04]  /*38aa0*/  LDL.LU R45, [R1+0x2b3c] ;  /* 0x002b3c00012d7983 */ /* 0x000e680000300800 */
[----:B------:R-:W1:Y:S01]  /*38ab0*/  LDL.LU R44, [R1+0x2b38] ;  /* 0x002b3800012c7983 */ /* 0x000e620000300800 */
[----:B--2---:R-:W-:-:S02]  /*38ac0*/  IMAD.MOV.U32 R187, RZ, RZ, R36 ;  /* 0x000000ffffbb7224 */ /* 0x004fc400078e0024 */
[----:B----4-:R-:W-:Y:S02]  /*38ad0*/  IMAD.MOV.U32 R186, RZ, RZ, R37 ;  /* 0x000000ffffba7224 */ /* 0x010fe400078e0025 */
[----:B---3--:R-:W-:Y:S02]  /*38ae0*/  IMAD.MOV.U32 R185, RZ, RZ, R40 ;  /* 0x000000ffffb97224 */ /* 0x008fe400078e0028 */
[----:B------:R-:W-:Y:S02]  /*38af0*/  IMAD.MOV.U32 R184, RZ, RZ, R41 ;  /* 0x000000ffffb87224 */ /* 0x000fe400078e0029 */
[----:B------:R-:W2:Y:S04]  /*38b00*/  LDL.LU R41, [R1+0x2b34] ;  /* 0x002b340001297983 */ /* 0x000ea80000300800 */
[----:B------:R-:W3:Y:S04]  /*38b10*/  LDL.LU R40, [R1+0x2b30] ;  /* 0x002b300001287983 */ /* 0x000ee80000300800 */
        /* <DEDUP_REMOVED lines=18> */
[----:B------:R-:W-:-:S15]  /*38c40*/  HMMA.1688.F32.TF32 R4, R232, R104, R160 ;  /* 0x00000068e804723c */ /* 0x000fde00000810a0 */
[----:B------:R-:W-:-:S09]  /*38c50*/  NOP ;  /* 0x0000000000007918 */ /* 0x000fd20000000000 */
[----:B------:R-:W-:Y:S02]  /*38c60*/  IMAD.MOV.U32 R113, RZ, RZ, R7 ;  /* 0x000000ffff717224 */ /* 0x000fe400078e0007 */
[----:B------:R-:W-:Y:S02]  /*38c70*/  IMAD.MOV.U32 R116, RZ, RZ, R6 ;  /* 0x000000ffff747224 */ /* 0x000fe400078e0006 */
[----:B------:R-:W-:Y:S02]  /*38c80*/  IMAD.MOV.U32 R117, RZ, RZ, R5 ;  /* 0x000000ffff757224 */ /* 0x000fe400078e0005 */
[----:B------:R-:W-:Y:S01]  /*38c90*/  IMAD.MOV.U32 R120, RZ, RZ, R4 ;  /* 0x000000ffff787224 */ /* 0x000fe200078e0004 */
[----:B-1----:R-:W-:Y:S01]  /*38ca0*/  HMMA.1688.F32.TF32 R44, R216, R96, R44 ;  /* 0x00000060d82c723c */ /* 0x002fe2000008102c */
[----:B--2---:R-:W-:Y:S02]  /*38cb0*/  IMAD.MOV.U32 R143, RZ, RZ, R41 ;  /* 0x000000ffff8f7224 */ /* 0x004fe400078e0029 */
[----:B---3--:R-:W-:-:S02]  /*38cc0*/  IMAD.MOV.U32 R142, RZ, RZ, R40 ;  /* 0x000000ffff8e7224 */ /* 0x008fc400078e0028 */
[----:B----4-:R-:W-:Y:S02]  /*38cd0*/  IMAD.MOV.U32 R141, RZ, RZ, R37 ;  /* 0x000000ffff8d7224 */ /* 0x010fe400078e0025 */
[----:B------:R-:W-:Y:S02]  /*38ce0*/  IMAD.MOV.U32 R140, RZ, RZ, R36 ;  /* 0x000000ffff8c7224 */ /* 0x000fe400078e0024 */
[----:B------:R-:W2:Y:S04]  /*38cf0*/  LDL.LU R36, [R1+0x2b24] ;  /* 0x002b240001247983 */ /* 0x000ea80000300800 */
[----:B------:R-:W3:Y:S04]  /*38d00*/  LDL.LU R37, [R1+0x2b20] ;  /* 0x002b200001257983 */ /* 0x000ee80000300800 */
        /* <DEDUP_REMOVED lines=14> */
[----:B------:R1:W-:Y:S02]  /*38df0*/  STL.64 [R1+0x2ac8], R106 ;  /* 0x002ac86a01007387 */ /* 0x0003e40000100a00 */
[-C--:B-1----:R-:W-:Y:S02]  /*38e00*/  HMMA.1688.F32.TF32 R104, R208, R100.reuse, R196 ;  /* 0x00000064d068723c */ /* 0x082fe400000810c4 */
[----:B------:R-:W-:Y:S04]  /*38e10*/  STL [R1+0x2690], R113 ;  /* 0x0026907101007387 */ /* 0x000fe80000100800 */
[----:B------:R-:W-:Y:S01]  /*38e20*/  STL.64 [R1+0x2ad0], R114 ;  /* 0x002ad07201007387 */ /* 0x000fe20000100a00 */
[-C--:B------:R-:W-:Y:S03]  /*38e30*/  HMMA.1688.F32.TF32 R108, R212, R100.reuse, R152 ;  /* 0x00000064d46c723c */ /* 0x080fe60000081098 */
[----:B------:R-:W-:Y:S03]  /*38e40*/  STL [R1+0x268c], R116 ;  /* 0x00268c7401007387 */ /* 0x000fe60000100800 */
[-C--:B------:R-:W-:Y:S01]  /*38e50*/  HMMA.1688.F32.TF32 R4, R216, R100.reuse, R140 ;  /* 0x00000064d804723c */ /* 0x080fe2000008108c */
[----:B------:R-:W-:Y:S04]  /*38e60*/  STL [R1+0x2688], R117 ;  /* 0x0026887501007387 */ /* 0x000fe80000100800 */
[----:B------:R-:W-:Y:S04]  /*38e70*/  STL.64 [R1+0x2ad8], R118 ;  /* 0x002ad87601007387 */ /* 0x000fe80000100a00 */
[----:B------:R-:W-:Y:S04]  /*38e80*/  STL [R1+0x2684], R120 ;  /* 0x0026847801007387 */ /* 0x000fe80000100800 */
[----:B------:R-:W-:Y:S04]  /*38e90*/  STL.64 [R1+0x2ae0], R122 ;  /* 0x002ae07a01007387 */ /* 0x000fe80000100a00 */
[----:B------:R-:W-:Y:S04]  /*38ea0*/  STL.64 [R1+0x430], R104 ;  /* 0x0004306801007387 */ /* 0x000fe80000100a00 */
[----:B------:R1:W-:Y:S02]  /*38eb0*/  STL.64 [R1+0x438], R106 ;  /* 0x0004386a01007387 */ /* 0x0003e40000100a00 */
[-C--:B-1----:R-:W-:Y:S02]  /*38ec0*/  HMMA.1688.F32.TF32 R104, R220, R100.reuse, R184 ;  /* 0x00000064dc68723c */ /* 0x082fe400000810b8 */
[----:B------:R-:W-:Y:S04]  /*38ed0*/  STL.64 [R1+0x5c0], R108 ;  /* 0x0005c06c01007387 */ /* 0x000fe80000100a00 */
[----:B------:R1:W-:Y:S04]  /*38ee0*/  STL.64 [R1+0x5c8], R110 ;  /* 0x0005c86e01007387 */ /* 0x0003e80000100a00 */
[----:B------:R-:W-:Y:S04]  /*38ef0*/  STL.64 [R1+0x420], R4 ;  /* 0x0004200401007387 */ /* 0x000fe80000100a00 */
[----:B------:R1:W-:Y:S02]  /*38f00*/  STL.64 [R1+0x428], R6 ;  /* 0x0004280601007387 */ /* 0x0003e40000100a00 */
[-C--:B-1----:R-:W-:Y:S06]  /*38f10*/  HMMA.1688.F32.TF32 R108, R168, R100.reuse, R144 ;  /* 0x00000064a86c723c */ /* 0x082fec0000081090 */
[-C--:B------:R-:W-:Y:S01]  /*38f20*/  HMMA.1688.F32.TF32 R4, R148, R100.reuse, R136 ;  /* 0x000000649404723c */ /* 0x080fe20000081088 */
[----:B------:R-:W-:Y:S04]  /*38f30*/  STL.64 [R1+0x960], R104 ;  /* 0x0009606801007387 */ /* 0x000fe80000100a00 */
[----:B------:R1:W-:Y:S02]  /*38f40*/  STL.64 [R1+0x968], R106 ;  /* 0x0009686a01007387 */ /* 0x0003e40000100a00 */
[-C--:B-1----:R-:W-:Y:S10]  /*38f50*/  HMMA.1688.F32.TF32 R104, R228, R100.reuse, R172 ;  /* 0x00000064e468723c */ /* 0x082ff400000810ac */
[----:B------:R-:W-:Y:S04]  /*38f60*/  STL.64 [R1+0x440], R108 ;  /* 0x0004406c01007387 */ /* 0x000fe80000100a00 */
[----:B------:R1:W-:Y:S04]  /*38f70*/  STL.64 [R1+0x448], R110 ;  /* 0x0004486e01007387 */ /* 0x0003e80000100a00 */
[----:B------:R-:W-:Y:S04]  /*38f80*/  STL.64 [R1+0x1620], R4 ;  /* 0x0016200401007387 */ /* 0x000fe80000100a00 */
[----:B------:R1:W-:Y:S02]  /*38f90*/  STL.64 [R1+0x1628], R6 ;  /* 0x0016280601007387 */ /* 0x0003e40000100a00 */
[----:B-1----:R-:W-:Y:S06]  /*38fa0*/  HMMA.1688.F32.TF32 R108, R232, R100, R180 ;  /* 0x00000064e86c723c */ /* 0x002fec00000810b4 */
[-C--:B------:R-:W-:Y:S01]  /*38fb0*/  HMMA.1688.F32.TF32 R4, R208, R96.reuse, R164 ;  /* 0x00000060d004723c */ /* 0x080fe200000810a4 */
[----:B------:R-:W-:Y:S04]  /*38fc0*/  STL.64 [R1+0x410], R104 ;  /* 0x0004106801007387 */ /* 0x000fe80000100a00 */
[----:B------:R1:W-:Y:S02]  /*38fd0*/  STL.64 [R1+0x418], R106 ;  /* 0x0004186a01007387 */ /* 0x0003e40000100a00 */
[-C--:B-1----:R-:W-:Y:S10]  /*38fe0*/  HMMA.1688.F32.TF32 R104, R212, R96.reuse, R224 ;  /* 0x00000060d468723c */ /* 0x082ff400000810e0 */
[----:B------:R-:W-:Y:S04]  /*38ff0*/  STL.64 [R1+0x16d0], R108 ;  /* 0x0016d06c01007387 */ /* 0x000fe80000100a00 */
[----:B------:R-:W-:Y:S04]  /*39000*/  STL.64 [R1+0x16d8], R110 ;  /* 0x0016d86e01007387 */ /* 0x000fe80000100a00 */
[----:B------:R-:W-:Y:S04]  /*39010*/  STL.64 [R1+0x3f0], R4 ;  /* 0x0003f00401007387 */ /* 0x000fe80000100a00 */
[----:B------:R1:W-:Y:S02]  /*39020*/  STL.64 [R1+0x3f8], R6 ;  /* 0x0003f80601007387 */ /* 0x0003e40000100a00 */
[-C--:B-1----:R-:W-:Y:S02]  /*39030*/  HMMA.1688.F32.TF32 R4, R220, R96.reuse, R48 ;  /* 0x00000060dc04723c */ /* 0x082fe40000081030 */
[----:B------:R-:W-:Y:S04]  /*39040*/  STL.64 [R1+0x560], R104 ;  /* 0x0005606801007387 */ /* 0x000fe80000100a00 */
[----:B------:R-:W-:Y:S01]  /*39050*/  STL.64 [R1+0x568], R106 ;  /* 0x0005686a01007387 */ /* 0x000fe20000100a00 */
[-C--:B------:R-:W-:Y:S03]  /*39060*/  HMMA.1688.F32.TF32 R48, R168, R96.reuse, R52 ;  /* 0x00000060a830723c */ /* 0x080fe60000081034 */
[----:B------:R-:W-:Y:S04]  /*39070*/  STL.64 [R1+0x3e0], R44 ;  /* 0x0003e02c01007387 */ /* 0x000fe80000100a00 */
[----:B------:R1:W-:Y:S04]  /*39080*/  STL.64 [R1+0x3e8], R46 ;  /* 0x0003e82e01007387 */ /* 0x0003e80000100a00 */
[----:B------:R-:W-:Y:S01]  /*39090*/  LDSM.16.M88.4 R52, [R8+UR8+0x5000] ;  /* 0x005000080834783b */ /* 0x000fe20008000200 */
[-C--:B-1----:R-:W-:Y:S04]  /*390a0*/  HMMA.1688.F32.TF32 R44, R148, R96.reuse, R56 ;  /* 0x00000060942c723c */ /* 0x082fe80000081038 */
[----:B------:R-:W-:Y:S04]  /*390b0*/  STL.64 [R1+0x900], R4 ;  /* 0x0009000401007387 */ /* 0x000fe80000100a00 */
[----:B------:R1:W-:Y:S04]  /*390c0*/  STL.64 [R1+0x908], R6 ;  /* 0x0009080601007387 */ /* 0x0003e80000100a00 */
[----:B------:R-:W-:Y:S04]  /*390d0*/  STL.64 [R1+0x400], R48 ;  /* 0x0004003001007387 */ /* 0x000fe80000100a00 */
[----:B------:R1:W-:Y:S02]  /*390e0*/  STL.64 [R1+0x408], R50 ;  /* 0x0004083201007387 */ /* 0x0003e40000100a00 */
[-C--:B-1----:R-:W-:Y:S02]  /*390f0*/  HMMA.1688.F32.TF32 R4, R228, R96.reuse, R60 ;  /* 0x00000060e404723c */ /* 0x082fe4000008103c */
[----:B------:R-:W-:Y:S04]  /*39100*/  LDSM.16.M88.4 R60, [R8+UR8+0x4800] ;  /* 0x00480008083c783b */ /* 0x000fe80008000200 */
[----:B------:R-:W-:Y:S01]  /*39110*/  LDSM.16.M88.4 R56, [R8+UR8+0x4c00] ;  /* 0x004c00080838783b */ /* 0x000fe20008000200 */
[----:B------:R-:W-:Y:S03]  /*39120*/  HMMA.1688.F32.TF32 R48, R232, R96, R192 ;  /* 0x00000060e830723c */ /* 0x000fe600000810c0 */
[----:B------:R-:W-:Y:S04]  /*39130*/  STL.64 [R1+0x15f0], R44 ;  /* 0x0015f02c01007387 */ /* 0x000fe80000100a00 */
[----:B------:R1:W-:Y:S02]  /*39140*/  STL.64 [R1+0x15f8], R46 ;  /* 0x0015f82e01007387 */ /* 0x0003e40000100a00 */
[-C--:B-1----:R-:W-:Y:S07]  /*39150*/  HMMA.1688.F32.TF32 R44, R208, R92.reuse, R64 ;  /* 0x0000005cd02c723c */ /* 0x082fee0000081040 */
[----:B------:R-:W-:Y:S04]  /*39160*/  STL.64 [R1+0x3d0], R4 ;  /* 0x0003d00401007387 */ /* 0x000fe80000100a00 */
[----:B------:R1:W-:Y:S04]  /*39170*/  STL.64 [R1+0x3d8], R6 ;  /* 0x0003d80601007387 */ /* 0x0003e80000100a00 */
[----:B------:R-:W-:Y:S04]  /*39180*/  STL.64 [R1+0x16a0], R48 ;  /* 0x0016a03001007387 */ /* 0x000fe80000100a00 */
[----:B------:R4:W-:Y:S01]  /*39190*/  STL.64 [R1+0x16a8], R50 ;  /* 0x0016a83201007387 */ /* 0x0009e20000100a00 */
[-C--:B-1----:R-:W-:Y:S03]  /*391a0*/  HMMA.1688.F32.TF32 R4, R212, R92.reuse, R68 ;  /* 0x0000005cd404723c */ /* 0x082fe60000081044 */
[----:B------:R-:W-:Y:S04]  /*391b0*/  LDSM.16.M88.4 R68, [R8+UR8+0x4000] ;  /* 0x004000080844783b */ /* 0x000fe80008000200 */
[----:B------:R-:W-:Y:S01]  /*391c0*/  LDSM.16.M88.4 R64, [R8+UR8+0x4400] ;  /* 0x004400080840783b */ /* 0x000fe20008000200 */
[-C--:B----4-:R-:W-:Y:S03]  /*391d0*/  HMMA.1688.F32.TF32 R48, R216, R92.reuse, R72 ;  /* 0x0000005cd830723c */ /* 0x090fe60000081048 */
[----:B------:R-:W-:Y:S04]  /*391e0*/  STL.64 [R1+0x3a0], R44 ;  /* 0x0003a02c01007387 */ /* 0x000fe80000100a00 */
[----:B------:R1:W-:Y:S04]  /*391f0*/  STL.64 [R1+0x3a8], R46 ;  /* 0x0003a82e01007387 */ /* 0x0003e80000100a00 */
[----:B------:R-:W-:Y:S01]  /*39200*/  LDSM.16.M88.4 R72, [R8+UR8+0x3c00] ;  /* 0x003c00080848783b */ /* 0x000fe20008000200 */
[-C--:B-1----:R-:W-:Y:S03]  /*39210*/  HMMA.1688.F32.TF32 R44, R220, R92.reuse, R76 ;  /* 0x0000005cdc2c723c */ /* 0x082fe6000008104c */
        /* <DEDUP_REMOVED lines=12> */
[----:B------:R-:W1:Y:S04]  /*392e0*/  LDSM.16.M88.4 R88, [R8+UR8+0x2c00] ;  /* 0x002c00080858783b */ /* 0x000e680008000200 */
[----:B------:R-:W-:Y:S04]  /*392f0*/  STL.64 [R1+0x3b0], R4 ;  /* 0x0003b00401007387 */ /* 0x000fe80000100a00 */
[----:B------:R4:W-:Y:S04]  /*39300*/  STL.64 [R1+0x3b8], R6 ;  /* 0x0003b80601007387 */ /* 0x0009e80000100a00 */
[----:B------:R-:W-:Y:S04]  /*39310*/  STL.64 [R1+0xe30], R48 ;  /* 0x000e303001007387 */ /* 0x000fe80000100a00 */
[----:B------:R-:W-:Y:S01]  /*39320*/  STL.64 [R1+0xe38], R50 ;  /* 0x000e383201007387 */ /* 0x000fe20000100a00 */
[----:B----4-:R-:W-:Y:S03]  /*39330*/  HMMA.1688.F32.TF32 R4, R232, R92, R204 ;  /* 0x0000005ce804723c */ /* 0x010fe600000810cc */
[----:B------:R-:W4:Y:S01]  /*39340*/  LDSM.16.M88.4 R48, [R8+UR8+0x5400] ;  /* 0x005400080830783b */ /* 0x000f220008000200 */
[----:B--2---:R-:W-:-:S03]  /*39350*/  IMAD.MOV.U32 R224, RZ, RZ, R41 ;  /* 0x000000ffffe07224 */ /* 0x004fc600078e0029 */
[----:B------:R-:W-:Y:S01]  /*39360*/  STL.64 [R1+0x390], R44 ;  /* 0x0003902c01007387 */ /* 0x000fe20000100a00 */
[----:B------:R-:W-:-:S03]  /*39370*/  IMAD.MOV.U32 R225, RZ, RZ, R40 ;  /* 0x000000ffffe17224 */ /* 0x000fc600078e0028 */
[----:B------:R-:W-:Y:S01]  /*39380*/  STL.64 [R1+0x398], R46 ;  /* 0x0003982e01007387 */ /* 0x000fe20000100a00 */
[----:B---3--:R-:W-:-:S03]  /*39390*/  IMAD.MOV.U32 R226, RZ, RZ, R37 ;  /* 0x000000ffffe27224 */ /* 0x008fc600078e0025 */
[----:B------:R-:W2:Y:S01]  /*393a0*/  LDSM.16.M88.4 R44, [R8+UR8+0x5800] ;  /* 0x00580008082c783b */ /* 0x000ea20008000200 */
[----:B------:R-:W-:-:S03]  /*393b0*/  IMAD.MOV.U32 R227, RZ, RZ, R36 ;  /* 0x000000ffffe37224 */ /* 0x000fc600078e0024 */
[----:B------:R-:W3:Y:S01]  /*393c0*/  LDSM.16.M88.4 R40, [R8+UR8+0x5c00] ;  /* 0x005c00080828783b */ /* 0x000ee20008000200 */
[----:B------:R-:W-:Y:S02]  /*393d0*/  IMAD.MOV.U32 R172, RZ, RZ, R33 ;  /* 0x000000ffffac7224 */ /* 0x000fe400078e0021 */
[----:B------:R-:W-:Y:S01]  /*393e0*/  IMAD.MOV.U32 R173, RZ, RZ, R32 ;  /* 0x000000ffffad7224 */ /* 0x000fe200078e0020 */
[----:B------:R-:W3:Y:S01]  /*393f0*/  LDSM.16.M88.4 R36, [R8+UR8+0x6000] ;  /* 0x006000080824783b */ /* 0x000ee20008000200 */
[----:B------:R-:W-:Y:S02]  /*39400*/  IMAD.MOV.U32 R174, RZ, RZ, R29 ;  /* 0x000000ffffae7224 */ /* 0x000fe400078e001d */
[----:B------:R-:W-:Y:S01]  /*39410*/  IMAD.MOV.U32 R175, RZ, RZ, R28 ;  /* 0x000000ffffaf7224 */ /* 0x000fe200078e001c */
[----:B------:R-:W3:Y:S01]  /*39420*/  LDSM.16.M88.4 R32, [R8+UR8+0x6400] ;  /* 0x006400080820783b */ /* 0x000ee20008000200 */
[----:B------:R-:W-:Y:S02]  /*39430*/  IMAD.MOV.U32 R164, RZ, RZ, R25 ;  /* 0x000000ffffa47224 */ /* 0x000fe400078e0019 */
[----:B------:R-:W-:Y:S01]  /*39440*/  IMAD.MOV.U32 R165, RZ, RZ, R24 ;  /* 0x000000ffffa57224 */ /* 0x000fe200078e0018 */
[----:B------:R-:W3:Y:S01]  /*39450*/  LDSM.16.M88.4 R28, [R8+UR8+0x6800] ;  /* 0x00680008081c783b */ /* 0x000ee20008000200 */
[----:B------:R-:W-:-:S02]  /*39460*/  IMAD.MOV.U32 R136, RZ, RZ, R17 ;  /* 0x000000ffff887224 */ /* 0x000fc400078e0011 */
[----:B------:R-:W-:Y:S01]  /*39470*/  IMAD.MOV.U32 R137, RZ, RZ, R16 ;  /* 0x000000ffff897224 */ /* 0x000fe200078e0010 */
[----:B------:R-:W3:Y:S01]  /*39480*/  LDSM.16.M88.4 R24, [R8+UR8+0x6c00] ;  /* 0x006c00080818783b */ /* 0x000ee20008000200 */
[----:B------:R-:W-:Y:S02]  /*39490*/  IMAD.MOV.U32 R166, RZ, RZ, R21 ;  /* 0x000000ffffa67224 */ /* 0x000fe400078e0015 */
[----:B------:R-:W-:Y:S01]  /*394a0*/  IMAD.MOV.U32 R167, RZ, RZ, R20 ;  /* 0x000000ffffa77224 */ /* 0x000fe200078e0014 */
[----:B------:R-:W3:Y:S01]  /*394b0*/  LDSM.16.M88.4 R16, [R8+UR8+0x7000] ;  /* 0x007000080810783b */ /* 0x000ee20008000200 */
[----:B------:R-:W-:Y:S02]  /*394c0*/  IMAD.MOV.U32 R138, RZ, RZ, R13 ;  /* 0x000000ffff8a7224 */ /* 0x000fe400078e000d */
[----:B------:R-:W-:Y:S01]  /*394d0*/  IMAD.MOV.U32 R139, RZ, RZ, R12 ;  /* 0x000000ffff8b7224 */ /* 0x000fe200078e000c */
[----:B------:R-:W3:Y:S04]  /*394e0*/  LDSM.16.M88.4 R20, [R8+UR8+0x7400] ;  /* 0x007400080814783b */ /* 0x000ee80008000200 */
[----:B------:R-:W-:Y:S04]  /*394f0*/  STL.64 [R1+0x1670], R4 ;  /* 0x0016700401007387 */ /* 0x000fe80000100a00 */
[----:B------:R-:W3:Y:S04]  /*39500*/  LDSM.16.M88.4 R12, [R8+UR8+0x7800] ;  /* 0x00780008080c783b */ /* 0x000ee80008000200 */
[----:B------:R3:W-:Y:S04]  /*39510*/  STL.64 [R1+0x1678], R6 ;  /* 0x0016780601007387 */ /* 0x0007e80000100a00 */
[----:B-1----:R-:W-:Y:S04]  /*39520*/  STL [R1+0x2924], R90 ;  /* 0x0029245a01007387 */ /* 0x002fe80000100800 */
        /* <DEDUP_REMOVED lines=15> */
[----:B------:R1:W-:Y:S01]  /*39620*/  STL [R1+0x2958], R63 ;  /* 0x0029583f01007387 */ /* 0x0003e20000100800 */
[C---:B------:R-:W-:Y:S03]  /*39630*/  HMMA.1688.F32.TF32 R104, R208.reuse, R88, R136 ;  /* 0x00000058d068723c */ /* 0x040fe60000081088 */
[----:B------:R-:W-:Y:S04]  /*39640*/  STL [R1+0x2964], R58 ;  /* 0x0029643a01007387 */ /* 0x000fe80000100800 */
[----:B------:R1:W-:Y:S04]  /*39650*/  STL [R1+0x2960], R59 ;  /* 0x0029603b01007387 */ /* 0x0003e80000100800 */
[----:B------:R-:W-:Y:S04]  /*39660*/  STL [R1+0x296c], R54 ;  /* 0x00296c3601007387 */ /* 0x000fe80000100800 */
[----:B------:R1:W-:Y:S04]  /*39670*/  STL [R1+0x2968], R55 ;  /* 0x0029683701007387 */ /* 0x0003e80000100800 */
[----:B----4-:R-:W-:Y:S04]  /*39680*/  STL [R1+0x2974], R50 ;  /* 0x0029743201007387 */ /* 0x010fe80000100800 */
[----:B------:R4:W-:Y:S04]  /*39690*/  STL [R1+0x2970], R51 ;  /* 0x0029703301007387 */ /* 0x0009e80000100800 */
[----:B--2---:R-:W-:Y:S04]  /*396a0*/  STL [R1+0x297c], R46 ;  /* 0x00297c2e01007387 */ /* 0x004fe80000100800 */
[----:B------:R-:W-:Y:S04]  /*396b0*/  STL [R1+0x2978], R47 ;  /* 0x0029782f01007387 */ /* 0x000fe80000100800 */
[----:B---3--:R2:W-:Y:S04]  /*396c0*/  STL [R1+0x2984], R42 ;  /* 0x0029842a01007387 */ /* 0x0085e80000100800 */
[----:B------:R3:W-:Y:S04]  /*396d0*/  STL [R1+0x2980], R43 ;  /* 0x0029802b01007387 */ /* 0x0007e80000100800 */
[----:B------:R-:W-:Y:S04]  /*396e0*/  STL [R1+0x298c], R38 ;  /* 0x00298c2601007387 */ /* 0x000fe80000100800 */
[----:B------:R3:W-:Y:S04]  /*396f0*/  STL [R1+0x2988], R39 ;  /* 0x0029882701007387 */ /* 0x0007e80000100800 */
[----:B------:R-:W-:Y:S04]  /*39700*/  STL [R1+0x2994], R34 ;  /* 0x0029942201007387 */ /* 0x000fe80000100800 */
[----:B------:R3:W-:Y:S04]  /*39710*/  STL [R1+0x2990], R35 ;  /* 0x0029902301007387 */ /* 0x0007e80000100800 */
[----:B------:R-:W-:Y:S04]  /*39720*/  STL [R1+0x299c], R30 ;  /* 0x00299c1e01007387 */ /* 0x000fe80000100800 */
[----:B------:R-:W-:Y:S04]  /*39730*/  STL [R1+0x2998], R31 ;  /* 0x0029981f01007387 */ /* 0x000fe80000100800 */
[----:B------:R3:W-:Y:S04]  /*39740*/  STL [R1+0x29a4], R26 ;  /* 0x0029a41a01007387 */ /* 0x0007e80000100800 */
[----:B------:R3:W-:Y:S04]  /*39750*/  STL [R1+0x29a0], R27 ;  /* 0x0029a01b01007387 */ /* 0x0007e80000100800 */
[----:B------:R-:W-:Y:S04]  /*39760*/  STL [R1+0x29ac], R18 ;  /* 0x0029ac1201007387 */ /* 0x000fe80000100800 */
[----:B------:R-:W-:Y:S04]  /*39770*/  STL [R1+0x29a8], R19 ;  /* 0x0029a81301007387 */ /* 0x000fe80000100800 */
[----:B------:R3:W-:Y:S04]  /*39780*/  STL [R1+0x29b4], R22 ;  /* 0x0029b41601007387 */ /* 0x0007e80000100800 */
[----:B------:R3:W-:Y:S04]  /*39790*/  STL [R1+0x29b0], R23 ;  /* 0x0029b01701007387 */ /* 0x0007e80000100800 */
[----:B------:R-:W-:Y:S04]  /*397a0*/  STL [R1+0x29bc], R14 ;  /* 0x0029bc0e01007387 */ /* 0x000fe80000100800 */
[----:B------:R3:W-:Y:S01]  /*397b0*/  STL [R1+0x29b8], R15 ;  /* 0x0029b80f01007387 */ /* 0x0007e20000100800 */
[----:B------:R-:W-:Y:S03]  /*397c0*/  HMMA.1688.F32.TF32 R4, R208, R84, R164 ;  /* 0x00000054d004723c */ /* 0x000fe600000810a4 */
[----:B-1----:R-:W-:Y:S04]  /*397d0*/  STL [R1+0x29c4], R10 ;  /* 0x0029c40a01007387 */ /* 0x002fe80000100800 */
[----:B------:R1:W-:Y:S04]  /*397e0*/  STL [R1+0x29c0], R11 ;  /* 0x0029c00b01007387 */ /* 0x0003e80000100800 */
[----:B------:R-:W-:Y:S04]  /*397f0*/  STL.64 [R1+0x380], R104 ;  /* 0x0003806801007387 */ /* 0x000fe80000100a00 */
[----:B------:R-:W-:Y:S04]  /*39800*/  STL.64 [R1+0x388], R106 ;  /* 0x0003886a01007387 */ /* 0x000fe80000100a00 */
        /* <DEDUP_REMOVED lines=8> */
[----:B------:R1:W-:Y:S01]  /*39890*/  STL [R1+0x29d4], R63 ;  /* 0x0029d43f01007387 */ /* 0x0003e20000100800 */
[----:B------:R-:W-:Y:S03]  /*398a0*/  HMMA.1688.F32.TF32 R4, R208, R80, R172 ;  /* 0x00000050d004723c */ /* 0x000fe600000810ac */
[----:B------:R1:W-:Y:S04]  /*398b0*/  STL [R1+0x29d0], R62 ;  /* 0x0029d03e01007387 */ /* 0x0003e80000100800 */
[----:B------:R1:W-:Y:S04]  /*398c0*/  STL [R1+0x29cc], R59 ;  /* 0x0029cc3b01007387 */ /* 0x0003e80000100800 */
[----:B------:R1:W-:Y:S04]  /*398d0*/  STL [R1+0x29c8], R58 ;  /* 0x0029c83a01007387 */ /* 0x0003e80000100800 */
[----:B------:R-:W3:Y:S04]  /*398e0*/  LDL.LU R172, [R1+0x1580] ;  /* 0x0015800001ac7983 */ /* 0x000ee80000300800 */
[----:B------:R-:W3:Y:S04]  /*398f0*/  LDL.LU R173, [R1+0x1584] ;  /* 0x0015840001ad7983 */ /* 0x000ee80000300800 */
[----:B------:R-:W3:Y:S04]  /*39900*/  LDL.LU R174, [R1+0x1588] ;  /* 0x0015880001ae7983 */ /* 0x000ee80000300800 */
[----:B------:R-:W3:Y:S01]  /*39910*/  LDL.LU R175, [R1+0x158c] ;  /* 0x00158c0001af7983 */ /* 0x000ee20000300800 */
[----:B------:R-:W-:-:S02]  /*39920*/  IMAD.MOV.U32 R55, RZ, RZ, R7 ;  /* 0x000000ffff377224 */ /* 0x000fc400078e0007 */
[----:B------:R-:W-:Y:S02]  /*39930*/  IMAD.MOV.U32 R54, RZ, RZ, R6 ;  /* 0x000000ffff367224 */ /* 0x000fe400078e0006 */
[----:B----4-:R-:W-:Y:S02]  /*39940*/  IMAD.MOV.U32 R51, RZ, RZ, R5 ;  /* 0x000000ffff337224 */ /* 0x010fe400078e0005 */
[----:B------:R-:W-:Y:S01]  /*39950*/  IMAD.MOV.U32 R50, RZ, RZ, R4 ;  /* 0x000000ffff327224 */ /* 0x000fe200078e0004 */
[----:B------:R4:W-:Y:S01]  /*39960*/  STL [R1+0x29e4], R55 ;  /* 0x0029e43701007387 */ /* 0x0009e20000100800 */
[----:B------:R-:W-:Y:S03]  /*39970*/  HMMA.1688.F32.TF32 R4, R208, R76, R224 ;  /* 0x0000004cd004723c */ /* 0x000fe600000810e0 */
[----:B------:R4:W-:Y:S04]  /*39980*/  STL [R1+0x29e0], R54 ;  /* 0x0029e03601007387 */ /* 0x0009e80000100800 */
[----:B------:R4:W-:Y:S04]  /*39990*/  STL [R1+0x29dc], R51 ;  /* 0x0029dc3301007387 */ /* 0x0009e80000100800 */
[----:B------:R4:W-:Y:S04]  /*399a0*/  STL [R1+0x29d8], R50 ;  /* 0x0029d83201007387 */ /* 0x0009e80000100800 */
[----:B------:R-:W4:Y:S04]  /*399b0*/  LDL.LU R224, [R1+0x1570] ;  /* 0x0015700001e07983 */ /* 0x000f280000300800 */
[----:B------:R-:W4:Y:S04]  /*399c0*/  LDL.LU R225, [R1+0x1574] ;  /* 0x0015740001e17983 */ /* 0x000f280000300800 */
[----:B------:R-:W4:Y:S04]  /*399d0*/  LDL.LU R226, [R1+0x1578] ;  /* 0x0015780001e27983 */ /* 0x000f280000300800 */
[----:B------:R-:W4:Y:S01]  /*399e0*/  LDL.LU R227, [R1+0x157c] ;  /* 0x00157c0001e37983 */ /* 0x000f220000300800 */
[----:B--2---:R-:W-:Y:S01]  /*399f0*/  MOV R42, R4 ;  /* 0x00000004002a7202 */ /* 0x004fe20000000f00 */
[----:B---3--:R-:W-:-:S02]  /*39a00*/  IMAD.MOV.U32 R43, RZ, RZ, R5 ;  /* 0x000000ffff2b7224 */ /* 0x008fc400078e0005 */
[----:B------:R-:W-:Y:S02]  /*39a10*/  IMAD.MOV.U32 R46, RZ, RZ, R6 ;  /* 0x000000ffff2e7224 */ /* 0x000fe400078e0006 */
[----:B------:R-:W-:-:S05]  /*39a20*/  IMAD.MOV.U32 R47, RZ, RZ, R7 ;  /* 0x000000ffff2f7224 */ /* 0x000fca00078e0007 */
[----:B------:R2:W-:Y:S04]  /*39a30*/  STL [R1+0x29f4], R47 ;  /* 0x0029f42f01007387 */ /* 0x0005e80000100800 */
[----:B------:R3:W-:Y:S04]  /*39a40*/  STL [R1+0x29f0], R46 ;  /* 0x0029f02e01007387 */ /* 0x0007e80000100800 */
[----:B------:R3:W-:Y:S04]  /*39a50*/  STL [R1+0x29ec], R43 ;  /* 0x0029ec2b01007387 */ /* 0x0007e80000100800 */
[----:B------:R3:W-:Y:S01]  /*39a60*/  STL [R1+0x29e8], R42 ;  /* 0x0029e82a01007387 */ /* 0x0007e20000100800 */
[----:B------:R-:W-:Y:S03]  /*39a70*/  HMMA.1688.F32.TF32 R4, R208, R72, R164 ;  /* 0x00000048d004723c */ /* 0x000fe600000810a4 */
[----:B------:R-:W2:Y:S04]  /*39a80*/  LDL.LU R164, [R1+0x1560] ;  /* 0x0015600001a47983 */ /* 0x000ea80000300800 */
[----:B------:R-:W2:Y:S04]  /*39a90*/  LDL.LU R165, [R1+0x1564] ;  /* 0x0015640001a57983 */ /* 0x000ea80000300800 */
[----:B------:R-:W2:Y:S04]  /*39aa0*/  LDL.LU R166, [R1+0x1568] ;  /* 0x0015680001a67983 */ /* 0x000ea80000300800 */
[----:B------:R-:W2:Y:S09]  /*39ab0*/  LDL.LU R167, [R1+0x156c] ;  /* 0x00156c0001a77983 */ /* 0x000eb20000300800 */
[----:B------:R-:W-:-:S02]  /*39ac0*/  IMAD.MOV.U32 R39, RZ, RZ, R7 ;  /* 0x000000ffff277224 */ /* 0x000fc400078e0007 */
[----:B------:R-:W-:Y:S02]  /*39ad0*/  IMAD.MOV.U32 R38, RZ, RZ, R6 ;  /* 0x000000ffff267224 */ /* 0x000fe400078e0006 */
[----:B------:R-:W-:Y:S02]  /*39ae0*/  IMAD.MOV.U32 R35, RZ, RZ, R5 ;  /* 0x000000ffff237224 */ /* 0x000fe400078e0005 */
[----:B------:R-:W-:Y:S01]  /*39af0*/  IMAD.MOV.U32 R34, RZ, RZ, R4 ;  /* 0x000000ffff227224 */ /* 0x000fe200078e0004 */
[----:B------:R3:W-:Y:S04]  /*39b00*/  STL [R1+0x2a04], R39 ;  /* 0x002a042701007387 */ /* 0x0007e80000100800 */
[----:B------:R3:W-:Y:S01]  /*39b10*/  STL [R1+0x2a00], R38 ;  /* 0x002a002601007387 */ /* 0x0007e20000100800 */
[----:B------:R-:W-:Y:S03]  /*39b20*/  HMMA.1688.F32.TF32 R4, R208, R68, R172 ;  /* 0x00000044d004723c */ /* 0x000fe600000810ac */
        /* <DEDUP_REMOVED lines=10> */
[----:B------:R1:W-:Y:S04]  /*39bd0*/  STL [R1+0x2a14], R71 ;  /* 0x002a144701007387 */ /* 0x0003e80000100800 */
[----:B------:R1:W-:Y:S01]  /*39be0*/  STL [R1+0x2a10], R70 ;  /* 0x002a104601007387 */ /* 0x0003e20000100800 */
[----:B----4-:R-:W-:Y:S03]  /*39bf0*/  HMMA.1688.F32.TF32 R4, R208, R64, R224 ;  /* 0x00000040d004723c */ /* 0x010fe600000810e0 */
[----:B------:R4:W-:Y:S04]  /*39c00*/  STL [R1+0x2a0c], R67 ;  /* 0x002a0c4301007387 */ /* 0x0009e80000100800 */
[----:B------:R4:W-:Y:S04]  /*39c10*/  STL [R1+0x2a08], R66 ;  /* 0x002a084201007387 */ /* 0x0009e80000100800 */
[----:B------:R-:W4:Y:S04]  /*39c20*/  LDL.LU R224, [R1+0x1540] ;  /* 0x0015400001e07983 */ /* 0x000f280000300800 */
[----:B------:R-:W4:Y:S04]  /*39c30*/  LDL.LU R225, [R1+0x1544] ;  /* 0x0015440001e17983 */ /* 0x000f280000300800 */
[----:B------:R-:W4:Y:S04]  /*39c40*/  LDL.LU R226, [R1+0x1548] ;  /* 0x0015480001e27983 */ /* 0x000f280000300800 */
[----:B------:R-:W4:Y:S01]  /*39c50*/  LDL.LU R227, [R1+0x154c] ;  /* 0x00154c0001e37983 */ /* 0x000f220000300800 */
[----:B------:R-:W-:-:S02]  /*39c60*/  IMAD.MOV.U32 R26, RZ, RZ, R4 ;  /* 0x000000ffff1a7224 */ /* 0x000fc400078e0004 */
[----:B------:R-:W-:Y:S02]  /*39c70*/  IMAD.MOV.U32 R27, RZ, RZ, R5 ;  /* 0x000000ffff1b7224 */ /* 0x000fe400078e0005 */
[----:B------:R-:W-:Y:S02]  /*39c80*/  IMAD.MOV.U32 R30, RZ, RZ, R6 ;  /* 0x000000ffff1e7224 */ /* 0x000fe400078e0006 */
[----:B------:R-:W-:-:S05]  /*39c90*/  IMAD.MOV.U32 R31, RZ, RZ, R7 ;  /* 0x000000ffff1f7224 */ /* 0x000fca00078e0007 */
[----:B------:R4:W-:Y:S04]  /*39ca0*/  STL [R1+0x2a24], R31 ;  /* 0x002a241f01007387 */ /* 0x0009e80000100800 */
[----:B------:R4:W-:Y:S04]  /*39cb0*/  STL [R1+0x2a20], R30 ;  /* 0x002a201e01007387 */ /* 0x0009e80000100800 */
[----:B------:R4:W-:Y:S04]  /*39cc0*/  STL [R1+0x2a1c], R27 ;  /* 0x002a1c1b01007387 */ /* 0x0009e80000100800 */
[----:B------:R4:W-:Y:S04]  /*39cd0*/  STL [R1+0x2a18], R26 ;  /* 0x002a181a01007387 */ /* 0x0009e80000100800 */
[----:B------:R-:W4:Y:S04]  /*39ce0*/  LDL.LU R172, [R1+0x1530] ;  /* 0x0015300001ac7983 */ /* 0x000f280000300800 */
[----:B------:R-:W4:Y:S04]  /*39cf0*/  LDL.LU R173, [R1+0x1534] ;  /* 0x0015340001ad7983 */ /* 0x000f280000300800 */
[----:B------:R-:W4:Y:S04]  /*39d00*/  LDL.LU R174, [R1+0x1538] ;  /* 0x0015380001ae7983 */ /* 0x000f280000300800 */
[----:B------:R-:W4:Y:S01]  /*39d10*/  LDL.LU R175, [R1+0x153c] ;  /* 0x00153c0001af7983 */ /* 0x000f220000300800 */
[----:B--2---:R-:W-:Y:S03]  /*39d20*/  HMMA.1688.F32.TF32 R4, R208, R60, R164 ;  /* 0x0000003cd004723c */ /* 0x004fe600000810a4 */
[----:B------:R-:W2:Y:S04]  /*39d30*/  LDL.LU R164, [R1+0x1520] ;  /* 0x0015200001a47983 */ /* 0x000ea80000300800 */
[----:B------:R-:W2:Y:S04]  /*39d40*/  LDL.LU R165, [R1+0x1524] ;  /* 0x0015240001a57983 */ /* 0x000ea80000300800 */
[----:B------:R-:W2:Y:S04]  /*39d50*/  LDL.LU R166, [R1+0x1528] ;  /* 0x0015280001a67983 */ /* 0x000ea80000300800 */
[----:B------:R-:W2:Y:S09]  /*39d60*/  LDL.LU R167, [R1+0x152c] ;  /* 0x00152c0001a77983 */ /* 0x000eb20000300800 */
[----:B------:R-:W-:-:S02]  /*39d70*/  IMAD.MOV.U32 R22, RZ, RZ, R4 ;  /* 0x000000ffff167224 */ /* 0x000fc400078e0004 */
[----:B------:R-:W-:Y:S02]  /*39d80*/  IMAD.MOV.U32 R23, RZ, RZ, R5 ;  /* 0x000000ffff177224 */ /* 0x000fe400078e0005 */
[----:B------:R-:W-:Y:S02]  /*39d90*/  IMAD.MOV.U32 R18, RZ, RZ, R6 ;  /* 0x000000ffff127224 */ /* 0x000fe400078e0006 */
[----:B------:R-:W-:Y:S02]  /*39da0*/  IMAD.MOV.U32 R19, RZ, RZ, R7 ;  /* 0x000000ffff137224 */ /* 0x000fe400078e0007 */
[----:B---3--:R-:W-:Y:S03]  /*39db0*/  HMMA.1688.F32.TF32 R4, R208, R56, R136 ;  /* 0x00000038d004723c */ /* 0x008fe60000081088 */
[----:B------:R3:W-:Y:S04]  /*39dc0*/  STL [R1+0x2a34], R19 ;  /* 0x002a341301007387 */ /* 0x0007e80000100800 */
[----:B------:R3:W-:Y:S04]  /*39dd0*/  STL [R1+0x2a30], R18 ;  /* 0x002a301201007387 */ /* 0x0007e80000100800 */
[----:B------:R3:W-:Y:S04]  /*39de0*/  STL [R1+0x2a2c], R23 ;  /* 0x002a2c1701007387 */ /* 0x0007e80000100800 */
[----:B------:R3:W-:Y:S09]  /*39df0*/  STL [R1+0x2a28], R22 ;  /* 0x002a281601007387 */ /* 0x0007f20000100800 */
[----:B------:R-:W-:-:S02]  /*39e00*/  IMAD.MOV.U32 R15, RZ, RZ, R7 ;  /* 0x000000ffff0f7224 */ /* 0x000fc400078e0007 */
[----:B------:R-:W-:Y:S02]  /*39e10*/  IMAD.MOV.U32 R14, RZ, RZ, R6 ;  /* 0x000000ffff0e7224 */ /* 0x000fe400078e0006 */
[----:B-1----:R-:W-:Y:S02]  /*39e20*/  IMAD.MOV.U32 R11, RZ, RZ, R5 ;  /* 0x000000ffff0b7224 */ /* 0x002fe400078e0005 */
[----:B------:R-:W-:Y:S01]  /*39e30*/  IMAD.MOV.U32 R10, RZ, RZ, R4 ;  /* 0x000000ffff0a7224 */ /* 0x000fe200078e0004 */
[----:B------:R1:W-:Y:S04]  /*39e40*/  STL [R1+0x2a44], R15 ;  /* 0x002a440f01007387 */ /* 0x0003e80000100800 */
[----:B------:R1:W-:Y:S01]  /*39e50*/  STL [R1+0x2a40], R14 ;  /* 0x002a400e01007387 */ /* 0x0003e20000100800 */
[----:B----4-:R-:W-:Y:S03]  /*39e60*/  HMMA.1688.F32.TF32 R4, R208, R52, R224 ;  /* 0x00000034d004723c */ /* 0x010fe600000810e0 */
        /* <DEDUP_REMOVED lines=10> */
[----:B------:R-:W-:Y:S04]  /*39f10*/  STL [R1+0x2a54], R79 ;  /* 0x002a544f01007387 */ /* 0x000fe80000100800 */
[----:B------:R-:W-:Y:S04]  /*39f20*/  STL [R1+0x2a50], R78 ;  /* 0x002a504e01007387 */ /* 0x000fe80000100800 */
[----:B------:R-:W-:Y:S04]  /*39f30*/  STL [R1+0x2a4c], R75 ;  /* 0x002a4c4b01007387 */ /* 0x000fe80000100800 */
[----:B------:R-:W-:Y:S04]  /*39f40*/  STL [R1+0x2a48], R74 ;  /* 0x002a484a01007387 */ /* 0x000fe80000100800 */
        /* <DEDUP_REMOVED lines=16> */
[----:B------:R-:W-:Y:S03]  /*3a050*/  HMMA.1688.F32.TF32 R4, R208, R48, R172 ;  /* 0x00000030d004723c */ /* 0x000fe600000810ac */
[----:B------:R-:W4:Y:S04]  /*3a060*/  LDL.LU R172, [R1+0x14c0] ;  /* 0x0014c00001ac7983 */ /* 0x000f280000300800 */
[----:B------:R-:W4:Y:S04]  /*3a070*/  LDL.LU R173, [R1+0x14c4] ;  /* 0x0014c40001ad7983 */ /* 0x000f280000300800 */
[----:B------:R-:W4:Y:S04]  /*3a080*/  LDL.LU R174, [R1+0x14c8] ;  /* 0x0014c80001ae7983 */ /* 0x000f280000300800 */
[----:B------:R-:W4:Y:S09]  /*3a090*/  LDL.LU R175, [R1+0x14cc] ;  /* 0x0014cc0001af7983 */ /* 0x000f320000300800 */
[----:B------:R-:W-:Y:S01]  /*3a0a0*/  MOV R63, R4 ;  /* 0x00000004003f7202 */ /* 0x000fe20000000f00 */
[----:B------:R-:W-:-:S02]  /*3a0b0*/  IMAD.MOV.U32 R62, RZ, RZ, R5 ;  /* 0x000000ffff3e7224 */ /* 0x000fc400078e0005 */
[----:B------:R-:W-:Y:S02]  /*3a0c0*/  IMAD.MOV.U32 R59, RZ, RZ, R6 ;  /* 0x000000ffff3b7224 */ /* 0x000fe400078e0006 */
[----:B------:R-:W-:Y:S02]  /*3a0d0*/  IMAD.MOV.U32 R58, RZ, RZ, R7 ;  /* 0x000000ffff3a7224 */ /* 0x000fe400078e0007 */
[----:B--2---:R-:W-:Y:S01]  /*3a0e0*/  HMMA.1688.F32.TF32 R4, R208, R44, R164 ;  /* 0x0000002cd004723c */ /* 0x004fe200000810a4 */
[----:B------:R-:W2:Y:S04]  /*3a0f0*/  LDL.LU R164, [R1+0x14b0] ;  /* 0x0014b00001a47983 */ /* 0x000ea80000300800 */
[----:B------:R-:W2:Y:S04]  /*3a100*/  LDL.LU R165, [R1+0x14b4] ;  /* 0x0014b40001a57983 */ /* 0x000ea80000300800 */
[----:B------:R-:W2:Y:S04]  /*3a110*/  LDL.LU R166, [R1+0x14b8] ;  /* 0x0014b80001a67983 */ /* 0x000ea80000300800 */
[----:B------:R-:W2:Y:S11]  /*3a120*/  LDL.LU R167, [R1+0x14bc] ;  /* 0x0014bc0001a77983 */ /* 0x000eb60000300800 */
[----:B------:R-:W-:-:S02]  /*3a130*/  IMAD.MOV.U32 R55, RZ, RZ, R4 ;  /* 0x000000ffff377224 */ /* 0x000fc400078e0004 */
[----:B------:R-:W-:Y:S02]  /*3a140*/  IMAD.MOV.U32 R54, RZ, RZ, R5 ;  /* 0x000000ffff367224 */ /* 0x000fe400078e0005 */
[----:B------:R-:W-:Y:S02]  /*3a150*/  IMAD.MOV.U32 R51, RZ, RZ, R6 ;  /* 0x000000ffff337224 */ /* 0x000fe400078e0006 */
[----:B------:R-:W-:Y:S02]  /*3a160*/  IMAD.MOV.U32 R50, RZ, RZ, R7 ;  /* 0x000000ffff327224 */ /* 0x000fe400078e0007 */
[----:B---3--:R-:W-:Y:S01]  /*3a170*/  HMMA.1688.F32.TF32 R4, R208, R40, R224 ;  /* 0x00000028d004723c */ /* 0x008fe200000810e0 */
[----:B------:R-:W3:Y:S04]  /*3a180*/  LDL.LU R224, [R1+0x14a0] ;  /* 0x0014a00001e07983 */ /* 0x000ee80000300800 */
[----:B------:R-:W3:Y:S04]  /*3a190*/  LDL.LU R225, [R1+0x14a4] ;  /* 0x0014a40001e17983 */ /* 0x000ee80000300800 */
[----:B------:R-:W3:Y:S04]  /*3a1a0*/  LDL.LU R226, [R1+0x14a8] ;  /* 0x0014a80001e27983 */ /* 0x000ee80000300800 */
[----:B------:R-:W3:Y:S11]  /*3a1b0*/  LDL.LU R227, [R1+0x14ac] ;  /* 0x0014ac0001e37983 */ /* 0x000ef60000300800 */
[----:B------:R-:W-:-:S02]  /*3a1c0*/  IMAD.MOV.U32 R47, RZ, RZ, R4 ;  /* 0x000000ffff2f7224 */ /* 0x000fc400078e0004 */
        /* <DEDUP_REMOVED lines=29> */
[----:B------:R-:W-:Y:S01]  /*3a3a0*/  MOV R90, R4 ;  /* 0x00000004005a7202 */ /* 0x000fe20000000f00 */
[----:B------:R-:W-:Y:S02]  /*3a3b0*/  IMAD.MOV.U32 R91, RZ, RZ, R5 ;  /* 0x000000ffff5b7224 */ /* 0x000fe400078e0005 */
[----:B------:R-:W-:Y:S02]  /*3a3c0*/  IMAD.MOV.U32 R110, RZ, RZ, R6 ;  /* 0x000000ffff6e7224 */ /* 0x000fe400078e0006 */
[----:B------:R-:W-:Y:S02]  /*3a3d0*/  IMAD.MOV.U32 R111, RZ, RZ, R7 ;  /* 0x000000ffff6f7224 */ /* 0x000fe400078e0007 */
[----:B--2---:R-:W-:Y:S01]  /*3a3e0*/  HMMA.1688.F32.TF32 R4, R208, R20, R164 ;  /* 0x00000014d004723c */ /* 0x004fe200000810a4 */
[----:B------:R-:W2:Y:S04]  /*3a3f0*/  LDL.LU R164, [R1+0x1300] ;  /* 0x0013000001a47983 */ /* 0x000ea80000300800 */
[----:B------:R-:W2:Y:S04]  /*3a400*/  LDL.LU R165, [R1+0x1304] ;  /* 0x0013040001a57983 */ /* 0x000ea80000300800 */
[----:B------:R-:W2:Y:S04]  /*3a410*/  LDL.LU R166, [R1+0x1308] ;  /* 0x0013080001a67983 */ /* 0x000ea80000300800 */
[----:B------:R-:W2:Y:S04]  /*3a420*/  LDL.LU R167, [R1+0x130c] ;  /* 0x00130c0001a77983 */ /* 0x000ea80000300800 */
[----:B------:R-:W4:Y:S04]  /*3a430*/  LDL.LU R172, [R1+0x1310] ;  /* 0x0013100001ac7983 */ /* 0x000f280000300800 */
[----:B------:R-:W4:Y:S03]  /*3a440*/  LDL.LU R173, [R1+0x1314] ;  /* 0x0013140001ad7983 */ /* 0x000f260000300800 */
[----:B------:R-:W-:Y:S01]  /*3a450*/  IMAD.MOV.U32 R19, RZ, RZ, R4 ;  /* 0x000000ffff137224 */ /* 0x000fe200078e0004 */
[----:B------:R-:W4:Y:S01]  /*3a460*/  LDL.LU R174, [R1+0x1318] ;  /* 0x0013180001ae7983 */ /* 0x000f220000300800 */
[----:B------:R-:W-:-:S02]  /*3a470*/  IMAD.MOV.U32 R18, RZ, RZ, R5 ;  /* 0x000000ffff127224 */ /* 0x000fc400078e0005 */
[----:B------:R-:W-:Y:S01]  /*3a480*/  IMAD.MOV.U32 R23, RZ, RZ, R6 ;  /* 0x000000ffff177224 */ /* 0x000fe200078e0006 */
[----:B------:R-:W4:Y:S01]  /*3a490*/  LDL.LU R175, [R1+0x131c] ;  /* 0x00131c0001af7983 */ /* 0x000f220000300800 */
[----:B------:R-:W-:-:S03]  /*3a4a0*/  IMAD.MOV.U32 R22, RZ, RZ, R7 ;  /* 0x000000ffff167224 */ /* 0x000fc600078e0007 */
        /* <DEDUP_REMOVED lines=14> */
[----:B------:R-:W4:Y:S01]  /*3a590*/  LDL.LU R154, [R1+0x1368] ;  /* 0x00136800019a7983 */ /* 0x000f220000300800 */
[----:B---3--:R-:W-:Y:S03]  /*3a5a0*/  HMMA.1688.F32.TF32 R4, R208, R12, R224 ;  /* 0x0000000cd004723c */ /* 0x008fe600000810e0 */
[----:B------:R-:W4:-:S15]  /*3a5b0*/  LDL.LU R155, [R1+0x136c] ;  /* 0x00136c00019b7983 */ /* 0x000f1e0000300800 */
[----:B------:R-:W-:-:S06]  /*3a5c0*/  NOP ;  /* 0x0000000000007918 */ /* 0x000fcc0000000000 */
[----:B-1----:R-:W-:Y:S02]  /*3a5d0*/  IMAD.MOV.U32 R15, RZ, RZ, R4 ;  /* 0x000000ffff0f7224 */ /* 0x002fe400078e0004 */
[----:B------:R-:W-:Y:S01]  /*3a5e0*/  IMAD.MOV.U32 R14, RZ, RZ, R5 ;  /* 0x000000ffff0e7224 */ /* 0x000fe200078e0005 */
[----:B------:R-:W3:Y:S01]  /*3a5f0*/  LDL.LU R4, [R1+0x1380] ;  /* 0x0013800001047983 */ /* 0x000ee20000300800 */
[----:B------:R-:W-:Y:S02]  /*3a600*/  IMAD.MOV.U32 R11, RZ, RZ, R6 ;  /* 0x000000ffff0b7224 */ /* 0x000fe400078e0006 */
[----:B------:R-:W-:Y:S01]  /*3a610*/  IMAD.MOV.U32 R10, RZ, RZ, R7 ;  /* 0x000000ffff0a7224 */ /* 0x000fe200078e0007 */
        /* <DEDUP_REMOVED lines=83> */
[C---:B---3--:R-:W-:Y:S06]  /*3ab50*/  HMMA.1688.F32.TF32 R4, R212.reuse, R24, R4 ;  /* 0x00000018d404723c */ /* 0x048fec0000081004 */
[C---:B----4-:R-:W-:Y:S06]  /*3ab60*/  HMMA.1688.F32.TF32 R104, R212.reuse, R76, R104 ;  /* 0x0000004cd468723c */ /* 0x050fec0000081068 */
[C---:B--2---:R-:W-:Y:S06]  /*3ab70*/  HMMA.1688.F32.TF32 R112, R212.reuse, R80, R112 ;  /* 0x00000050d470723c */ /* 0x044fec0000081070 */
[C---:B------:R-:W-:Y:S06]  /*3ab80*/  HMMA.1688.F32.TF32 R120, R212.reuse, R88, R120 ;  /* 0x00000058d478723c */ /* 0x040fec0000081078 */
[----:B------:R-:W-:-:S15]  /*3ab90*/  HMMA.1688.F32.TF32 R116, R212, R84, R116 ;  /* 0x00000054d474723c */ /* 0x000fde0000081074 */
[----:B------:R-:W-:-:S02]  /*3aba0*/  NOP ;  /* 0x0000000000007918 */ /* 0x000fc40000000000 */
        /* <DEDUP_REMOVED lines=9> */
[C---:B--2---:R-:W-:Y:S06]  /*3ac40*/  HMMA.1688.F32.TF32 R112, R212.reuse, R68, R200 ;  /* 0x00000044d470723c */ /* 0x044fec00000810c8 */
[C---:B-1----:R-:W-:Y:S09]  /*3ac50*/  HMMA.1688.F32.TF32 R104, R212.reuse, R64, R236 ;  /* 0x00000040d468723c */ /* 0x042ff200000810ec */
        /* <DEDUP_REMOVED lines=42> */
[----:B-1----:R-:W-:Y:S03]  /*3af00*/  HMMA.1688.F32.TF32 R112, R212, R8, R184 ;  /* 0x00000008d470723c */ /* 0x002fe600000810b8 */
        /* <DEDUP_REMOVED lines=12> */
[----:B-1----:R-:W-:Y:S09]  /*3afd0*/  HMMA.1688.F32.TF32 R4, R216, R72, R224 ;  /* 0x00000048d804723c */ /* 0x002ff200000810e0 */
[----:B------:R-:W-:Y:S04]  /*3afe0*/  STL.64 [R1+0x210], R112 ;  /* 0x0002107001007387 */ /* 0x000fe80000100a00 */
[----:B------:R-:W-:Y:S04]  /*3aff0*/  STL.64 [R1+0x218], R114 ;  /* 0x0002187201007387 */ /* 0x000fe80000100a00 */
[----:B------:R-:W2:Y:S04]  /*3b000*/  LDL.LU R164, [R1+0x10e0] ;  /* 0x0010e00001a47983 */ /* 0x000ea80000300800 */
[----:B------:R-:W-:Y:S04]  /*3b010*/  STL.64 [R1+0x200], R104 ;  /* 0x0002006801007387 */ /* 0x000fe80000100a00 */
[----:B------:R-:W-:Y:S04]  /*3b020*/  STL.64 [R1+0x208], R106 ;  /* 0x0002086a01007387 */ /* 0x000fe80000100a00 */
        /* <DEDUP_REMOVED lines=25> */
[----:B-1----:R-:W2:Y:S04]  /*3b1c0*/  LDL.LU R4, [R1+0x1160] ;  /* 0x0011600001047983 */ /* 0x002ea80000300800 */
[----:B------:R-:W2:Y:S04]  /*3b1d0*/  LDL.LU R5, [R1+0x1164] ;  /* 0x0011640001057983 */ /* 0x000ea80000300800 */
[----:B---3--:R-:W2:Y:S04]  /*3b1e0*/  LDL.LU R6, [R1+0x1168] ;  /* 0x0011680001067983 */ /* 0x008ea80000300800 */
[----:B------:R-:W2:Y:S01]  /*3b1f0*/  LDL.LU R7, [R1+0x116c] ;  /* 0x00116c0001077983 */ /* 0x000ea20000300800 */
[----:B------:R-:W-:Y:S03]  /*3b200*/  HMMA.1688.F32.TF32 R180, R208, R8, R180 ;  /* 0x00000008d0b4723c */ /* 0x000fe600000810b4 */
        /* <DEDUP_REMOVED lines=100> */
[C---:B----4-:R-:W-:Y:S06]  /*3b850*/  HMMA.1688.F32.TF32 R188, R216.reuse, R8, R188 ;  /* 0x00000008d8bc723c */ /* 0x050fec00000810bc */
[C---:B--2---:R-:W-:Y:S06]  /*3b860*/  HMMA.1688.F32.TF32 R180, R216.reuse, R24, R180 ;  /* 0x00000018d8b4723c */ /* 0x044fec00000810b4 */
[C---:B---3--:R-:W-:Y:S06]  /*3b870*/  HMMA.1688.F32.TF32 R212, R216.reuse, R40, R212 ;  /* 0x00000028d8d4723c */ /* 0x048fec00000810d4 */
[C---:B------:R-:W-:Y:S06]  /*3b880*/  HMMA.1688.F32.TF32 R128, R216.reuse, R48, R128 ;  /* 0x00000030d880723c */ /* 0x040fec0000081080 */
[C---:B------:R-:W-:Y:S06]  /*3b890*/  HMMA.1688.F32.TF32 R132, R216.reuse, R52, R132 ;  /* 0x00000034d884723c */ /* 0x040fec0000081084 */
[C---:B------:R-:W-:Y:S06]  /*3b8a0*/  HMMA.1688.F32.TF32 R104, R216.reuse, R56, R104 ;  /* 0x00000038d868723c */ /* 0x040fec0000081068 */
[C---:B------:R-:W-:Y:S06]  /*3b8b0*/  HMMA.1688.F32.TF32 R116, R216.reuse, R64, R116 ;  /* 0x00000040d874723c */ /* 0x040fec0000081074 */
[C---:B------:R-:W-:Y:S06]  /*3b8c0*/  HMMA.1688.F32.TF32 R120, R216.reuse, R68, R120 ;  /* 0x00000044d878723c */ /* 0x040fec0000081078 */
[----:B------:R-:W-:-:S15]  /*3b8d0*/  HMMA.1688.F32.TF32 R112, R216, R60, R112 ;  /* 0x0000003cd870723c */ /* 0x000fde0000081070 */
[----:B------:R-:W-:-:S02]  /*3b8e0*/  NOP ;  /* 0x0000000000007918 */ /* 0x000fc40000000000 */
[----:B------:R-:W-:Y:S01]  /*3b8f0*/  STL.64 [R1+0x1e0], R120 ;  /* 0x0001e07801007387 */ /* 0x000fe20000100a00 */
[C---:B------:R-:W-:Y:S03]  /*3b900*/  HMMA.1688.F32.TF32 R124, R216.reuse, R44, R124 ;  /* 0x0000002cd87c723c */ /* 0x040fe6000008107c */
[----:B------:R1:W-:Y:S04]  /*3b910*/  STL.64 [R1+0x1e8], R122 ;  /* 0x0001e87a01007387 */ /* 0x0003e80000100a00 */
[----:B-1----:R-:W2:Y:S04]  /*3b920*/  LDL.LU.64 R122, [R1+0x2ae0] ;  /* 0x002ae000017a7983 */ /* 0x002ea80000300a00 */
[----:B------:R-:W-:Y:S04]  /*3b930*/  STL.64 [R1+0x1d0], R116 ;  /* 0x0001d07401007387 */ /* 0x000fe80000100a00 */
[----:B------:R1:W-:Y:S04]  /*3b940*/  STL.64 [R1+0x1d8], R118 ;  /* 0x0001d87601007387 */ /* 0x0003e80000100a00 */
[----:B-1----:R-:W3:Y:S04]  /*3b950*/  LDL.LU.64 R118, [R1+0x2ad8] ;  /* 0x002ad80001767983 */ /* 0x002ee80000300a00 */
[----:B------:R-:W-:Y:S04]  /*3b960*/  STL.64 [R1+0x1c0], R112 ;  /* 0x0001c07001007387 */ /* 0x000fe80000100a00 */
[----:B------:R1:W-:Y:S04]  /*3b970*/  STL.64 [R1+0x1c8], R114 ;  /* 0x0001c87201007387 */ /* 0x0003e80000100a00 */
[----:B-1----:R-:W4:Y:S04]  /*3b980*/  LDL.LU.64 R114, [R1+0x2ad0] ;  /* 0x002ad00001727983 */ /* 0x002f280000300a00 */
[----:B------:R-:W-:Y:S04]  /*3b990*/  STL.64 [R1+0x1b0], R104 ;  /* 0x0001b06801007387 */ /* 0x000fe80000100a00 */
[----:B------:R1:W-:Y:S04]  /*3b9a0*/  STL.64 [R1+0x1b8], R106 ;  /* 0x0001b86a01007387 */ /* 0x0003e80000100a00 */
[----:B-1----:R-:W2:Y:S04]  /*3b9b0*/  LDL.LU.64 R106, [R1+0x2ac8] ;  /* 0x002ac800016a7983 */ /* 0x002ea80000300a00 */
[----:B------:R-:W-:Y:S04]  /*3b9c0*/  STL.64 [R1+0x1a0], R132 ;  /* 0x0001a08401007387 */ /* 0x000fe80000100a00 */
[----:B------:R1:W-:Y:S04]  /*3b9d0*/  STL.64 [R1+0x1a8], R134 ;  /* 0x0001a88601007387 */ /* 0x0003e80000100a00 */
[----:B-1----:R-:W4:Y:S04]  /*3b9e0*/  LDL.LU.64 R134, [R1+0x2ac0] ;  /* 0x002ac00001867983 */ /* 0x002f280000300a00 */
[----:B------:R-:W-:Y:S04]  /*3b9f0*/  STL.64 [R1+0x190], R128 ;  /* 0x0001908001007387 */ /* 0x000fe80000100a00 */
[----:B------:R1:W-:Y:S04]  /*3ba00*/  STL.64 [R1+0x198], R130 ;  /* 0x0001988201007387 */ /* 0x0003e80000100a00 */
[----:B-1----:R-:W4:Y:S04]  /*3ba10*/  LDL.LU.64 R130, [R1+0x2ab8] ;  /* 0x002ab80001827983 */ /* 0x002f280000300a00 */
[----:B------:R-:W-:Y:S04]  /*3ba20*/  STL.64 [R1+0x180], R124 ;  /* 0x0001807c01007387 */ /* 0x000fe80000100a00 */
[----:B------:R1:W-:Y:S04]  /*3ba30*/  STL.64 [R1+0x188], R126 ;  /* 0x0001887e01007387 */ /* 0x0003e80000100a00 */
[----:B-1----:R-:W4:Y:S04]  /*3ba40*/  LDL.LU.64 R126, [R1+0x2ab0] ;  /* 0x002ab000017e7983 */ /* 0x002f280000300a00 */
[----:B------:R-:W-:Y:S04]  /*3ba50*/  STL.64 [R1+0x170], R212 ;  /* 0x000170d401007387 */ /* 0x000fe80000100a00 */
[----:B------:R1:W-:Y:S02]  /*3ba60*/  STL.64 [R1+0x178], R214 ;  /* 0x000178d601007387 */ /* 0x0003e40000100a00 */
[C---:B-1----:R-:W-:Y:S06]  /*3ba70*/  HMMA.1688.F32.TF32 R212, R216.reuse, R36, R208 ;  /* 0x00000024d8d4723c */ /* 0x042fec00000810d0 */
[C---:B------:R-:W-:Y:S06]  /*3ba80*/  HMMA.1688.F32.TF32 R208, R216.reuse, R32, R204 ;  /* 0x00000020d8d0723c */ /* 0x040fec00000810cc */
[C---:B------:R-:W-:Y:S06]  /*3ba90*/  HMMA.1688.F32.TF32 R204, R216.reuse, R28, R192 ;  /* 0x0000001cd8cc723c */ /* 0x040fec00000810c0 */
[C---:B------:R-:W-:Y:S06]  /*3baa0*/  HMMA.1688.F32.TF32 R192, R216.reuse, R16, R160 ;  /* 0x00000010d8c0723c */ /* 0x040fec00000810a0 */
[C---:B------:R-:W-:Y:S01]  /*3bab0*/  HMMA.1688.F32.TF32 R160, R216.reuse, R20, R200 ;  /* 0x00000014d8a0723c */ /* 0x040fe200000810c8 */
        /* <DEDUP_REMOVED lines=9> */
[----:B------:R-:W-:Y:S01]  /*3bb50*/  STL.64 [R1+0x128], R194 ;  /* 0x000128c201007387 */ /* 0x000fe20000100a00 */
[----:B-1----:R-:W-:Y:S03]  /*3bb60*/  HMMA.1688.F32.TF32 R180, R216, R12, R236 ;  /* 0x0000000cd8b4723c */ /* 0x002fe600000810ec */
[----:B------:R-:W-:Y:S04]  /*3bb70*/  STL.64 [R1+0x110], R160 ;  /* 0x000110a001007387 */ /* 0x000fe80000100a00 */
[----:B------:R1:W-:Y:S02]  /*3bb80*/  STL.64 [R1+0x118], R162 ;  /* 0x000118a201007387 */ /* 0x0003e40000100a00 */
[----:B-1----:R-:W-:-:S14]  /*3bb90*/  HMMA.1688.F32.TF32 R160, R220, R88, R240 ;  /* 0x00000058dca0723c */ /* 0x002fdc00000810f0 */
[----:B------:R-:W-:Y:S04]  /*3bba0*/  STL.64 [R1+0x100], R180 ;  /* 0x000100b401007387 */ /* 0x000fe80000100a00 */
[----:B------:R1:W-:Y:S04]  /*3bbb0*/  STL.64 [R1+0x108], R182 ;  /* 0x000108b601007387 */ /* 0x0003e80000100a00 */
[----:B------:R-:W-:Y:S04]  /*3bbc0*/  STL.64 [R1+0xf0], R188 ;  /* 0x0000f0bc01007387 */ /* 0x000fe80000100a00 */
[----:B------:R-:W-:Y:S01]  /*3bbd0*/  STL.64 [R1+0xf8], R190 ;  /* 0x0000f8be01007387 */ /* 0x000fe20000100a00 */
[C---:B-1----:R-:W-:Y:S03]  /*3bbe0*/  HMMA.1688.F32.TF32 R180, R220.reuse, R84, R176 ;  /* 0x00000054dcb4723c */ /* 0x042fe600000810b0 */
[----:B------:R-:W-:Y:S04]  /*3bbf0*/  STL.64 [R1+0x7e0], R160 ;  /* 0x0007e0a001007387 */ /* 0x000fe80000100a00 */
[----:B------:R1:W-:Y:S01]  /*3bc00*/  STL.64 [R1+0x7e8], R162 ;  /* 0x0007e8a201007387 */ /* 0x0003e20000100a00 */
[C---:B------:R-:W-:Y:S06]  /*3bc10*/  HMMA.1688.F32.TF32 R176, R220.reuse, R80, R244 ;  /* 0x00000050dcb0723c */ /* 0x040fec00000810f4 */
[C---:B------:R-:W-:Y:S06]  /*3bc20*/  HMMA.1688.F32.TF32 R4, R220.reuse, R68, R4 ;  /* 0x00000044dc04723c */ /* 0x040fec0000081004 */
[C---:B-1----:R-:W-:Y:S06]  /*3bc30*/  HMMA.1688.F32.TF32 R160, R220.reuse, R76, R156 ;  /* 0x0000004cdca0723c */ /* 0x042fec000008109c */
[C---:B------:R-:W-:Y:S01]  /*3bc40*/  HMMA.1688.F32.TF32 R156, R220.reuse, R72, R248 ;  /* 0x00000048dc9c723c */ /* 0x040fe200000810f8 */
        /* <DEDUP_REMOVED lines=12> */
[C---:B-1----:R-:W-:Y:S10]  /*3bd10*/  HMMA.1688.F32.TF32 R4, R220.reuse, R56, R140 ;  /* 0x00000038dc04723c */ /* 0x042ff4000008108c */
[----:B------:R-:W-:Y:S01]  /*3bd20*/  STL.64 [R1+0x8a0], R160 ;  /* 0x0008a0a001007387 */ /* 0x000fe20000100a00 */
[C---:B------:R-:W-:Y:S03]  /*3bd30*/  HMMA.1688.F32.TF32 R152, R220.reuse, R52, R184 ;  /* 0x00000034dc98723c */ /* 0x040fe600000810b8 */
[----:B------:R-:W-:Y:S04]  /*3bd40*/  STL.64 [R1+0x8a8], R162 ;  /* 0x0008a8a201007387 */ /* 0x000fe80000100a00 */
[----:B------:R-:W-:Y:S01]  /*3bd50*/  STL.64 [R1+0x8d0], R156 ;  /* 0x0008d09c01007387 */ /* 0x000fe20000100a00 */
[C---:B------:R-:W-:Y:S03]  /*3bd60*/  HMMA.1688.F32.TF32 R140, R220.reuse, R48, R144 ;  /* 0x00000030dc8c723c */ /* 0x040fe60000081090 */
[----:B------:R-:W-:Y:S04]  /*3bd70*/  STL.64 [R1+0x8d8], R158 ;  /* 0x0008d89e01007387 */ /* 0x000fe80000100a00 */
[----:B------:R-:W-:Y:S04]  /*3bd80*/  STL.64 [R1+0x8f0], R4 ;  /* 0x0008f00401007387 */ /* 0x000fe80000100a00 */
[----:B------:R1:W-:Y:S02]  /*3bd90*/  STL.64 [R1+0x8f8], R6 ;  /* 0x0008f80601007387 */ /* 0x0003e40000100a00 */
[C---:B-1----:R-:W-:Y:S02]  /*3bda0*/  HMMA.1688.F32.TF32 R4, R220.reuse, R44, R136 ;  /* 0x0000002cdc04723c */ /* 0x042fe40000081088 */
[----:B------:R-:W-:Y:S04]  /*3bdb0*/  STL.64 [R1+0x920], R152 ;  /* 0x0009209801007387 */ /* 0x000fe80000100a00 */
[----:B------:R-:W-:Y:S01]  /*3bdc0*/  STL.64 [R1+0x928], R154 ;  /* 0x0009289a01007387 */ /* 0x000fe20000100a00 */
[C---:B------:R-:W-:Y:S03]  /*3bdd0*/  HMMA.1688.F32.TF32 R136, R220.reuse, R40, R172 ;  /* 0x00000028dc88723c */ /* 0x040fe600000810ac */
[----:B------:R-:W-:Y:S04]  /*3bde0*/  STL.64 [R1+0x940], R140 ;  /* 0x0009408c01007387 */ /* 0x000fe80000100a00 */
[----:B------:R1:W-:Y:S09]  /*3bdf0*/  STL.64 [R1+0x948], R142 ;  /* 0x0009488e01007387 */ /* 0x0003f20000100a00 */
[----:B------:R-:W-:Y:S01]  /*3be00*/  STL.64 [R1+0x950], R4 ;  /* 0x0009500401007387 */ /* 0x000fe20000100a00 */
[C---:B-1----:R-:W-:Y:S03]  /*3be10*/  HMMA.1688.F32.TF32 R140, R220.reuse, R36, R164 ;  /* 0x00000024dc8c723c */ /* 0x042fe600000810a4 */
[----:B------:R1:W-:Y:S03]  /*3be20*/  STL.64 [R1+0x958], R6 ;  /* 0x0009580601007387 */ /* 0x0003e60000100a00 */
[C---:B-1----:R-:W-:Y:S01]  /*3be30*/  HMMA.1688.F32.TF32 R4, R220.reuse, R32, R224 ;  /* 0x00000020dc04723c */ /* 0x042fe200000810e0 */
[----:B------:R1:W-:Y:S04]  /*3be40*/  STL.64 [R1+0x970], R136 ;  /* 0x0009708801007387 */ /* 0x0003e80000100a00 */
[----:B------:R3:W-:Y:S04]  /*3be50*/  STL.64 [R1+0x978], R138 ;  /* 0x0009788a01007387 */ /* 0x0007e80000100a00 */
[----:B-1----:R-:W2:Y:S08]  /*3be60*/  LDL.LU R136, [R1+0xf60] ;  /* 0x000f600001887983 */ /* 0x002eb00000300800 */
[----:B------:R-:W-:Y:S04]  /*3be70*/  STL.64 [R1+0x980], R140 ;  /* 0x0009808c01007387 */ /* 0x000fe80000100a00 */
[----:B------:R-:W-:Y:S04]  /*3be80*/  STL.64 [R1+0x988], R142 ;  /* 0x0009888e01007387 */ /* 0x000fe80000100a00 */
        /* <DEDUP_REMOVED lines=65> */
[----:B-1----:R-:W2:Y:S04]  /*3c2a0*/  LDL.LU R4, [R1+0x10c0] ;  /* 0x0010c00001047983 */ /* 0x002ea80000300800 */
[----:B------:R-:W2:Y:S04]  /*3c2b0*/  LDL.LU R5, [R1+0x10c4] ;  /* 0x0010c40001057983 */ /* 0x000ea80000300800 */
[----:B----4-:R-:W2:Y:S04]  /*3c2c0*/  LDL.LU R6, [R1+0x10c8] ;  /* 0x0010c80001067983 */ /* 0x010ea80000300800 */
[----:B------:R-:W2:Y:S04]  /*3c2d0*/  LDL.LU R7, [R1+0x10cc] ;  /* 0x0010cc0001077983 */ /* 0x000ea80000300800 */
        /* <DEDUP_REMOVED lines=32> */
[C---:B---3--:R-:W-:Y:S06]  /*3c4e0*/  HMMA.1688.F32.TF32 R216, R220.reuse, R24, R216 ;  /* 0x00000018dcd8723c */ /* 0x048fec00000810d8 */
[----:B--2---:R-:W-:-:S15]  /*3c4f0*/  HMMA.1688.F32.TF32 R4, R220, R28, R4 ;  /* 0x0000001cdc04723c */ /* 0x004fde0000081004 */
[----:B------:R-:W-:-:S08]  /*3c500*/  NOP ;  /* 0x0000000000007918 */ /* 0x000fd00000000000 */
[----:B------:R-:W-:Y:S04]  /*3c510*/  STL.64 [R1+0x9b0], R4 ;  /* 0x0009b00401007387 */ /* 0x000fe80000100a00 */
[----:B------:R1:W-:Y:S04]  /*3c520*/  STL.64 [R1+0x9b8], R6 ;  /* 0x0009b80601007387 */ /* 0x0003e80000100a00 */
[----:B-1----:R-:W2:Y:S04]  /*3c530*/  LDL.LU.64 R6, [R1+0x2aa8] ;  /* 0x002aa80001067983 */ /* 0x002ea80000300a00 */
[----:B------:R-:W3:Y:S04]  /*3c540*/  LDL.LU.64 R4, [R1+0x2aa0] ;  /* 0x002aa00001047983 */ /* 0x000ee80000300a00 */
[----:B------:R-:W-:Y:S04]  /*3c550*/  STL.64 [R1+0x9c0], R216 ;  /* 0x0009c0d801007387 */ /* 0x000fe80000100a00 */
[----:B------:R1:W-:Y:S01]  /*3c560*/  STL.64 [R1+0x9c8], R218 ;  /* 0x0009c8da01007387 */ /* 0x0003e20000100a00 */
[----:B----4-:R-:W-:Y:S06]  /*3c570*/  HMMA.1688.F32.TF32 R180, R168, R88, R180 ;  /* 0x00000058a8b4723c */ /* 0x010fec00000810b4 */
[C---:B-1----:R-:W-:Y:S06]  /*3c580*/  HMMA.1688.F32.TF32 R216, R220.reuse, R16, R212 ;  /* 0x00000010dcd8723c */ /* 0x042fec00000810d4 */
[C---:B------:R-:W-:Y:S06]  /*3c590*/  HMMA.1688.F32.TF32 R212, R220.reuse, R20, R208 ;  /* 0x00000014dcd4723c */ /* 0x040fec00000810d0 */
[C---:B------:R-:W-:Y:S06]  /*3c5a0*/  HMMA.1688.F32.TF32 R208, R220.reuse, R12, R204 ;  /* 0x0000000cdcd0723c */ /* 0x040fec00000810cc */
[----:B------:R-:W-:Y:S06]  /*3c5b0*/  HMMA.1688.F32.TF32 R204, R220, R8, R192 ;  /* 0x00000008dccc723c */ /* 0x000fec00000810c0 */
        /* <DEDUP_REMOVED lines=11> */
[C---:B------:R-:W-:Y:S03]  /*3c670*/  HMMA.1688.F32.TF32 R188, R168.reuse, R72, R188 ;  /* 0x00000048a8bc723c */ /* 0x040fe600000810bc */
[----:B------:R1:W-:Y:S04]  /*3c680*/  STL.64 [R1+0xe8], R182 ;  /* 0x0000e8b601007387 */ /* 0x0003e80000100a00 */
[----:B------:R-:W-:Y:S04]  /*3c690*/  STL.64 [R1+0xd0], R192 ;  /* 0x0000d0c001007387 */ /* 0x000fe80000100a00 */
[----:B------:R-:W-:Y:S01]  /*3c6a0*/  STL.64 [R1+0xd8], R194 ;  /* 0x0000d8c201007387 */ /* 0x000fe20000100a00 */
[C---:B-1----:R-:W-:Y:S03]  /*3c6b0*/  HMMA.1688.F32.TF32 R180, R168.reuse, R76, R236 ;  /* 0x0000004ca8b4723c */ /* 0x042fe600000810ec */
        /* <DEDUP_REMOVED lines=11> */
[C---:B-1----:R-:W-:Y:S06]  /*3c770*/  HMMA.1688.F32.TF32 R160, R168.reuse, R56, R156 ;  /* 0x00000038a8a0723c */ /* 0x042fec000008109c */
[C---:B------:R-:W-:Y:S03]  /*3c780*/  HMMA.1688.F32.TF32 R156, R168.reuse, R52, R248 ;  /* 0x00000034a89c723c */ /* 0x040fe600000810f8 */
        /* <DEDUP_REMOVED lines=9> */
[C---:B----4-:R-:W-:Y:S06]  /*3c820*/  HMMA.1688.F32.TF32 R160, R168.reuse, R44, R152 ;  /* 0x0000002ca8a0723c */ /* 0x050fec0000081098 */
[C---:B------:R-:W-:Y:S06]  /*3c830*/  HMMA.1688.F32.TF32 R152, R168.reuse, R36, R184 ;  /* 0x00000024a898723c */ /* 0x040fec00000810b8 */
        /* <DEDUP_REMOVED lines=13> */
[----:B------:R-:W-:Y:S04]  /*3c910*/  STL.64 [R1+0x2770], R250 ;  /* 0x002770fa01007387 */ /* 0x000fe80000100a00 */
[----:B------:R2:W-:Y:S04]  /*3c920*/  STL.64 [R1], R140 ;  /* 0x0000008c01007387 */ /* 0x0005e80000100a00 */
[----:B------:R2:W-:Y:S04]  /*3c930*/  STL.64 [R1+0x8], R142 ;  /* 0x0000088e01007387 */ /* 0x0005e80000100a00 */
[----:B------:R-:W-:Y:S04]  /*3c940*/  STL.64 [R1+0x2768], R248 ;  /* 0x002768f801007387 */ /* 0x000fe80000100a00 */
        /* <DEDUP_REMOVED lines=8> */
[----:B-1----:R-:W3:Y:S04]  /*3c9d0*/  LDL.LU R152, [R1+0xdd0] ;  /* 0x000dd00001987983 */ /* 0x002ee80000300800 */
[----:B------:R-:W3:Y:S04]  /*3c9e0*/  LDL.LU R153, [R1+0xdd4] ;  /* 0x000dd40001997983 */ /* 0x000ee80000300800 */
[----:B----4-:R-:W3:Y:S04]  /*3c9f0*/  LDL.LU R154, [R1+0xdd8] ;  /* 0x000dd800019a7983 */ /* 0x010ee80000300800 */
        /* <DEDUP_REMOVED lines=53> */
[----:B------:R-:W-:Y:S03]  /*3cd50*/  HMMA.1688.F32.TF32 R136, R168, R20, R224 ;  /* 0x00000014a888723c */ /* 0x000fe600000810e0 */
        /* <DEDUP_REMOVED lines=12> */
[----:B------:R-:W-:Y:S04]  /*3ce20*/  STL.64 [R1+0x27a0], R138 ;  /* 0x0027a08a01007387 */ /* 0x000fe80000100a00 */
[----:B------:R4:W-:Y:S02]  /*3ce30*/  STL.64 [R1+0x2798], R136 ;  /* 0x0027988801007387 */ /* 0x0009e40000100a00 */
[----:B----4-:R-:W-:Y:S06]  /*3ce40*/  HMMA.1688.F32.TF32 R136, R148, R84, R164 ;  /* 0x000000549488723c */ /* 0x010fec00000810a4 */
[C---:B--2---:R-:W-:Y:S06]  /*3ce50*/  HMMA.1688.F32.TF32 R140, R168.reuse, R12, R140 ;  /* 0x0000000ca88c723c */ /* 0x044fec000008108c */
[----:B---3--:R-:W-:-:S15]  /*3ce60*/  HMMA.1688.F32.TF32 R144, R168, R8, R144 ;  /* 0x00000008a890723c */ /* 0x008fde0000081090 */
[----:B------:R-:W-:-:S02]  /*3ce70*/  NOP ;  /* 0x0000000000007918 */ /* 0x000fc40000000000 */
[----:B------:R-:W-:Y:S04]  /*3ce80*/  STL.64 [R1+0x27b0], R142 ;  /* 0x0027b08e01007387 */ /* 0x000fe80000100a00 */
[----:B------:R1:W-:Y:S02]  /*3ce90*/  STL.64 [R1+0x27a8], R140 ;  /* 0x0027a88c01007387 */ /* 0x0003e40000100a00 */
[C---:B-1----:R-:W-:Y:S02]  /*3cea0*/  HMMA.1688.F32.TF32 R140, R148.reuse, R88, R208 ;  /* 0x00000058948c723c */ /* 0x042fe400000810d0 */
[----:B------:R-:W-:Y:S04]  /*3ceb0*/  STL.64 [R1+0x27c0], R146 ;  /* 0x0027c09201007387 */ /* 0x000fe80000100a00 */
[----:B------:R1:W-:Y:S04]  /*3cec0*/  STL.64 [R1+0x27b8], R144 ;  /* 0x0027b89001007387 */ /* 0x0003e80000100a00 */
[----:B------:R-:W2:Y:S01]  /*3ced0*/  LDL.LU R164, [R1+0xda0] ;  /* 0x000da00001a47983 */ /* 0x000ea20000300800 */
[----:B-1----:R-:W-:-:S12]  /*3cee0*/  HMMA.1688.F32.TF32 R144, R148, R80, R204 ;  /* 0x000000509490723c */ /* 0x002fd800000810cc */
[----:B------:R-:W-:Y:S04]  /*3cef0*/  STL.64 [R1+0xa20], R140 ;  /* 0x000a208c01007387 */ /* 0x000fe80000100a00 */
[----:B------:R1:W-:Y:S04]  /*3cf00*/  STL.64 [R1+0xa28], R142 ;  /* 0x000a288e01007387 */ /* 0x0003e80000100a00 */
[----:B------:R-:W-:Y:S04]  /*3cf10*/  STL.64 [R1+0xa30], R136 ;  /* 0x000a308801007387 */ /* 0x000fe80000100a00 */
[----:B------:R3:W-:Y:S01]  /*3cf20*/  STL.64 [R1+0xa38], R138 ;  /* 0x000a388a01007387 */ /* 0x0007e20000100a00 */
[C---:B-1----:R-:W-:Y:S03]  /*3cf30*/  HMMA.1688.F32.TF32 R140, R148.reuse, R76, R192 ;  /* 0x0000004c948c723c */ /* 0x042fe600000810c0 */
[----:B------:R-:W2:Y:S04]  /*3cf40*/  LDL.LU R165, [R1+0xda4] ;  /* 0x000da40001a57983 */ /* 0x000ea80000300800 */
[----:B------:R-:W2:Y:S01]  /*3cf50*/  LDL.LU R166, [R1+0xda8] ;  /* 0x000da80001a67983 */ /* 0x000ea20000300800 */
[C---:B---3--:R-:W-:Y:S03]  /*3cf60*/  HMMA.1688.F32.TF32 R136, R148.reuse, R72, R180 ;  /* 0x000000489488723c */ /* 0x048fe600000810b4 */
[----:B------:R-:W2:Y:S04]  /*3cf70*/  LDL.LU R167, [R1+0xdac] ;  /* 0x000dac0001a77983 */ /* 0x000ea80000300800 */
        /* <DEDUP_REMOVED lines=19> */
[----:B------:R-:W-:Y:S04]  /*3d0b0*/  STL.64 [R1+0xc18], R146 ;  /* 0x000c189201007387 */ /* 0x000fe80000100a00 */
[----:B------:R-:W3:Y:S04]  /*3d0c0*/  LDL.LU R224, [R1+0xd60] ;  /* 0x000d600001e07983 */ /* 0x000ee80000300800 */
[----:B------:R-:W-:Y:S04]  /*3d0d0*/  STL.64 [R1+0xc20], R140 ;  /* 0x000c208c01007387 */ /* 0x000fe80000100a00 */
[----:B------:R1:W-:Y:S04]  /*3d0e0*/  STL.64 [R1+0xc28], R142 ;  /* 0x000c288e01007387 */ /* 0x0003e80000100a00 */
[----:B------:R-:W-:Y:S04]  /*3d0f0*/  STL.64 [R1+0xc30], R136 ;  /* 0x000c308801007387 */ /* 0x000fe80000100a00 */
[----:B------:R4:W-:Y:S04]  /*3d100*/  STL.64 [R1+0xc38], R138 ;  /* 0x000c388a01007387 */ /* 0x0009e80000100a00 */
[----:B------:R-:W3:Y:S04]  /*3d110*/  LDL.LU R225, [R1+0xd64] ;  /* 0x000d640001e17983 */ /* 0x000ee80000300800 */
[----:B------:R-:W3:Y:S01]  /*3d120*/  LDL.LU R226, [R1+0xd68] ;  /* 0x000d680001e27983 */ /* 0x000ee20000300800 */
[C---:B-1----:R-:W-:Y:S06]  /*3d130*/  HMMA.1688.F32.TF32 R140, R148.reuse, R44, R156 ;  /* 0x0000002c948c723c */ /* 0x042fec000008109c */
[C---:B----4-:R-:W-:Y:S06]  /*3d140*/  HMMA.1688.F32.TF32 R136, R148.reuse, R40, R196 ;  /* 0x000000289488723c */ /* 0x050fec00000810c4 */
[C---:B------:R-:W-:Y:S11]  /*3d150*/  HMMA.1688.F32.TF32 R144, R148.reuse, R36, R152 ;  /* 0x000000249490723c */ /* 0x040ff60000081098 */
[----:B------:R-:W-:Y:S04]  /*3d160*/  STL.64 [R1+0xc40], R140 ;  /* 0x000c408c01007387 */ /* 0x000fe80000100a00 */
[----:B------:R1:W-:Y:S02]  /*3d170*/  STL.64 [R1+0xc48], R142 ;  /* 0x000c488e01007387 */ /* 0x0003e40000100a00 */
[C---:B-1----:R-:W-:Y:S02]  /*3d180*/  HMMA.1688.F32.TF32 R140, R148.reuse, R32, R184 ;  /* 0x00000020948c723c */ /* 0x042fe400000810b8 */
[----:B------:R-:W-:Y:S04]  /*3d190*/  STL.64 [R1+0xd10], R136 ;  /* 0x000d108801007387 */ /* 0x000fe80000100a00 */
[----:B------:R1:W-:Y:S04]  /*3d1a0*/  STL.64 [R1+0xd18], R138 ;  /* 0x000d188a01007387 */ /* 0x0003e80000100a00 */
[----:B------:R-:W-:Y:S01]  /*3d1b0*/  STL.64 [R1+0xd20], R144 ;  /* 0x000d209001007387 */ /* 0x000fe20000100a00 */
[----:B-1----:R-:W-:Y:S03]  /*3d1c0*/  HMMA.1688.F32.TF32 R136, R148, R28, R172 ;  /* 0x0000001c9488723c */ /* 0x002fe600000810ac */
[----:B------:R-:W-:Y:S09]  /*3d1d0*/  STL.64 [R1+0xd28], R146 ;  /* 0x000d289201007387 */ /* 0x000ff20000100a00 */
[----:B------:R-:W-:Y:S04]  /*3d1e0*/  STL.64 [R1+0xd30], R140 ;  /* 0x000d308c01007387 */ /* 0x000fe80000100a00 */
[----:B------:R-:W-:Y:S04]  /*3d1f0*/  STL.64 [R1+0xd38], R142 ;  /* 0x000d388e01007387 */ /* 0x000fe80000100a00 */
        /* <DEDUP_REMOVED lines=8> */
[----:B------:R-:W-:-:S05]  /*3d280*/  IMAD.MOV.U32 R7, RZ, RZ, R139 ;  /* 0x000000ffff077224 */ /* 0x000fca00078e008b */
[----:B------:R-:W-:Y:S04]  /*3d290*/  STL [R1+0x26a0], R7 ;  /* 0x0026a00701007387 */ /* 0x000fe80000100800 */
[----:B------:R-:W-:Y:S04]  /*3d2a0*/  STL [R1+0x269c], R252 ;  /* 0x00269cfc01007387 */ /* 0x000fe80000100800 */
[----:B------:R-:W-:Y:S04]  /*3d2b0*/  STL [R1+0x2698], R2 ;  /* 0x0026980201007387 */ /* 0x000fe80000100800 */
[----:B------:R1:W-:Y:S04]  /*3d2c0*/  STL [R1+0x2694], R133 ;  /* 0x0026948501007387 */ /* 0x0003e80000100800 */
[----:B------:R-:W4:Y:S04]  /*3d2d0*/  LDL.LU R184, [R1+0xd90] ;  /* 0x000d900001b87983 */ /* 0x000f280000300800 */
[----:B------:R-:W4:Y:S04]  /*3d2e0*/  LDL.LU R185, [R1+0xd94] ;  /* 0x000d940001b97983 */ /* 0x000f280000300800 */
[----:B------:R-:W4:Y:S01]  /*3d2f0*/  LDL.LU R186, [R1+0xd98] ;  /* 0x000d980001ba7983 */ /* 0x000f220000300800 */
[----:B--2---:R-:W-:-:S15]  /*3d300*/  HMMA.1688.F32.TF32 R136, R148, R24, R164 ;  /* 0x000000189488723c */ /* 0x004fde00000810a4 */
[----:B------:R-:W-:-:S09]  /*3d310*/  NOP ;  /* 0x0000000000007918 */ /* 0x000fd20000000000 */
[----:B------:R-:W-:Y:S02]  /*3d320*/  IMAD.MOV.U32 R132, RZ, RZ, R139 ;  /* 0x000000ffff847224 */ /* 0x000fe400078e008b */
[----:B------:R-:W-:Y:S02]  /*3d330*/  IMAD.MOV.U32 R125, RZ, RZ, R138 ;  /* 0x000000ffff7d7224 */ /* 0x000fe400078e008a */
        /* <DEDUP_REMOVED lines=8> */
[----:B------:R-:W2:Y:S04]  /*3d3c0*/  LDL.LU R174, [R1+0xd88] ;  /* 0x000d880001ae7983 */ /* 0x000ea80000300800 */
[----:B------:R-:W2:Y:S01]  /*3d3d0*/  LDL.LU R175, [R1+0xd8c] ;  /* 0x000d8c0001af7983 */ /* 0x000ea20000300800 */
[----:B---3--:R-:W-:Y:S03]  /*3d3e0*/  HMMA.1688.F32.TF32 R136, R148, R16, R224 ;  /* 0x000000109488723c */ /* 0x008fe600000810e0 */
        /* <DEDUP_REMOVED lines=8> */
[----:B------:R-:W-:Y:S01]  /*3d470*/  IMAD.MOV.U32 R187, RZ, RZ, R3 ;  /* 0x000000ffffbb7224 */ /* 0x000fe200078e0003 */
[----:B------:R-:W-:Y:S01]  /*3d480*/  MOV R3, R138 ;  /* 0x0000008a00037202 */ /* 0x000fe20000000f00 */
[----:B------:R-:W-:-:S02]  /*3d490*/  IMAD.MOV.U32 R128, RZ, RZ, R136 ;  /* 0x000000ffff807224 */ /* 0x000fc400078e0088 */
[----:B------:R-:W-:Y:S02]  /*3d4a0*/  IMAD.MOV.U32 R124, RZ, RZ, R137 ;  /* 0x000000ffff7c7224 */ /* 0x000fe400078e0089 */
[----:B------:R-:W-:Y:S02]  /*3d4b0*/  IMAD.MOV.U32 R129, RZ, RZ, R139 ;  /* 0x000000ffff817224 */ /* 0x000fe400078e008b */
[----:B----4-:R-:W-:-:S15]  /*3d4c0*/  HMMA.1688.F32.TF32 R136, R148, R20, R152 ;  /* 0x000000149488723c */ /* 0x010fde0000081098 */
[----:B------:R-:W-:-:S09]  /*3d4d0*/  NOP ;  /* 0x0000000000007918 */ /* 0x000fd20000000000 */
[----:B-1----:R-:W-:Y:S02]  /*3d4e0*/  IMAD.MOV.U32 R133, RZ, RZ, R136 ;  /* 0x000000ffff857224 */ /* 0x002fe400078e0088 */
[----:B------:R-:W-:Y:S02]  /*3d4f0*/  IMAD.MOV.U32 R113, RZ, RZ, R137 ;  /* 0x000000ffff717224 */ /* 0x000fe400078e0089 */
[----:B------:R-:W-:Y:S02]  /*3d500*/  IMAD.MOV.U32 R116, RZ, RZ, R138 ;  /* 0x000000ffff747224 */ /* 0x000fe400078e008a */
[----:B------:R-:W-:Y:S02]  /*3d510*/  IMAD.MOV.U32 R117, RZ, RZ, R139 ;  /* 0x000000ffff757224 */ /* 0x000fe400078e008b */
[----:B------:R-:W-:Y:S01]  /*3d520*/  HMMA.1688.F32.TF32 R136, R148, R12, R184 ;  /* 0x0000000c9488723c */ /* 0x000fe200000810b8 */
[----:B------:R-:W-:Y:S04]  /*3d530*/  STL [R1+0x26c0], R129 ;  /* 0x0026c08101007387 */ /* 0x000fe80000100800 */
[----:B------:R-:W-:-:S15]  /*3d540*/  STL [R1+0x26bc], R3 ;  /* 0x0026bc0301007387 */ /* 0x000fde0000100800 */
[----:B------:R-:W-:-:S04]  /*3d550*/  NOP ;  /* 0x0000000000007918 */ /* 0x000fc80000000000 */
[----:B--2---:R-:W-:Y:S02]  /*3d560*/  IMAD.MOV.U32 R120, RZ, RZ, R136 ;  /* 0x000000ffff787224 */ /* 0x004fe400078e0088 */
[----:B------:R-:W-:Y:S02]  /*3d570*/  IMAD.MOV.U32 R7, RZ, RZ, R137 ;  /* 0x000000ffff077224 */ /* 0x000fe400078e0089 */
[----:B------:R-:W-:Y:S02]  /*3d580*/  IMAD.MOV.U32 R252, RZ, RZ, R138 ;  /* 0x000000fffffc7224 */ /* 0x000fe400078e008a */
[----:B------:R-:W-:Y:S01]  /*3d590*/  IMAD.MOV.U32 R2, RZ, RZ, R139 ;  /* 0x000000ffff027224 */ /* 0x000fe200078e008b */
[----:B------:R-:W-:Y:S04]  /*3d5a0*/  STL [R1+0x26b8], R124 ;  /* 0x0026b87c01007387 */ /* 0x000fe80000100800 */
[----:B------:R1:W-:Y:S04]  /*3d5b0*/  STL [R1+0x26b4], R128 ;  /* 0x0026b48001007387 */ /* 0x0003e80000100800 */
[----:B------:R-:W-:Y:S04]  /*3d5c0*/  STL [R1+0x26d0], R117 ;  /* 0x0026d07501007387 */ /* 0x000fe80000100800 */
[----:B------:R-:W-:Y:S04]  /*3d5d0*/  STL [R1+0x26cc], R116 ;  /* 0x0026cc7401007387 */ /* 0x000fe80000100800 */
[----:B------:R-:W-:Y:S04]  /*3d5e0*/  STL [R1+0x26c8], R113 ;  /* 0x0026c87101007387 */ /* 0x000fe80000100800 */
[----:B------:R2:W-:Y:S04]  /*3d5f0*/  STL [R1+0x26c4], R133 ;  /* 0x0026c48501007387 */ /* 0x0005e80000100800 */
[----:B------:R-:W-:Y:S04]  /*3d600*/  STL [R1+0x26e0], R2 ;  /* 0x0026e00201007387 */ /* 0x000fe80000100800 */
[----:B------:R-:W-:Y:S04]  /*3d610*/  STL [R1+0x26dc], R252 ;  /* 0x0026dcfc01007387 */ /* 0x000fe80000100800 */
[----:B------:R-:W-:Y:S04]  /*3d620*/  STL [R1+0x26d8], R7 ;  /* 0x0026d80701007387 */ /* 0x000fe80000100800 */
[----:B------:R4:W-:Y:S01]  /*3d630*/  STL [R1+0x26d4], R120 ;  /* 0x0026d47801007387 */ /* 0x0009e20000100800 */
[----:B------:R-:W-:-:S15]  /*3d640*/  HMMA.1688.F32.TF32 R136, R148, R8, R172 ;  /* 0x000000089488723c */ /* 0x000fde00000810ac */
[----:B------:R-:W-:-:S09]  /*3d650*/  NOP ;  /* 0x0000000000007918 */ /* 0x000fd20000000000 */
[----:B------:R-:W-:Y:S02]  /*3d660*/  IMAD.MOV.U32 R121, RZ, RZ, R139 ;  /* 0x000000ffff797224 */ /* 0x000fe400078e008b */
[----:B------:R-:W-:Y:S02]  /*3d670*/  IMAD.MOV.U32 R125, RZ, RZ, R138 ;  /* 0x000000ffff7d7224 */ /* 0x000fe400078e008a */
[----:B------:R-:W-:Y:S02]  /*3d680*/  IMAD.MOV.U32 R132, RZ, RZ, R137 ;  /* 0x000000ffff847224 */ /* 0x000fe400078e0089 */
[----:B-1----:R-:W-:Y:S01]  /*3d690*/  IMAD.MOV.U32 R128, RZ, RZ, R136 ;  /* 0x000000ffff807224 */ /* 0x002fe200078e0088 */
[----:B------:R-:W-:Y:S04]  /*3d6a0*/  STL [R1+0x26f0], R121 ;  /* 0x0026f07901007387 */ /* 0x000fe80000100800 */
[----:B------:R-:W-:Y:S04]  /*3d6b0*/  STL [R1+0x26ec], R125 ;  /* 0x0026ec7d01007387 */ /* 0x000fe80000100800 */
[----:B------:R-:W-:Y:S04]  /*3d6c0*/  STL [R1+0x26e8], R132 ;  /* 0x0026e88401007387 */ /* 0x000fe80000100800 */
[----:B------:R1:W-:Y:S01]  /*3d6d0*/  STL [R1+0x26e4], R128 ;  /* 0x0026e48001007387 */ /* 0x0003e20000100800 */
[----:B---3--:R-:W-:-:S15]  /*3d6e0*/  HMMA.1688.F32.TF32 R148, R228, R88, R164 ;  /* 0x00000058e494723c */ /* 0x008fde00000810a4 */
[----:B------:R-:W-:-:S08]  /*3d6f0*/  NOP ;  /* 0x0000000000007918 */ /* 0x000fd00000000000 */
[----:B------:R-:W-:Y:S04]  /*3d700*/  STL.64 [R1+0x2730], R150 ;  /* 0x0027309601007387 */ /* 0x000fe80000100a00 */
        /* <DEDUP_REMOVED lines=41> */
[C---:B------:R-:W-:Y:S03]  /*3d9a0*/  HMMA.1688.F32.TF32 R152, R228.reuse, R84, R224 ;  /* 0x00000054e498723c */ /* 0x040fe600000810e0 */
[----:B------:R-:W3:Y:S04]  /*3d9b0*/  LDL.LU R224, [R1+0xbf0] ;  /* 0x000bf00001e07983 */ /* 0x000ee80000300800 */
[----:B------:R-:W3:Y:S04]  /*3d9c0*/  LDL.LU R225, [R1+0xbf4] ;  /* 0x000bf40001e17983 */ /* 0x000ee80000300800 */
[----:B------:R-:W3:Y:S04]  /*3d9d0*/  LDL.LU R226, [R1+0xbf8] ;  /* 0x000bf80001e27983 */ /* 0x000ee80000300800 */
[----:B------:R-:W3:Y:S08]  /*3d9e0*/  LDL.LU R227, [R1+0xbfc] ;  /* 0x000bfc0001e37983 */ /* 0x000ef00000300800 */
[----:B------:R-:W-:Y:S04]  /*3d9f0*/  STL.64 [R1+0x2740], R154 ;  /* 0x0027409a01007387 */ /* 0x000fe80000100a00 */
[----:B------:R-:W-:Y:S01]  /*3da00*/  STL.64 [R1+0x2738], R152 ;  /* 0x0027389801007387 */ /* 0x000fe20000100a00 */
[C---:B----4-:R-:W-:Y:S06]  /*3da10*/  HMMA.1688.F32.TF32 R192, R228.reuse, R44, R196 ;  /* 0x0000002ce4c0723c */ /* 0x050fec00000810c4 */
[C---:B--2---:R-:W-:Y:S06]  /*3da20*/  HMMA.1688.F32.TF32 R176, R228.reuse, R60, R176 ;  /* 0x0000003ce4b0723c */ /* 0x044fec00000810b0 */
[C---:B---3--:R-:W-:Y:S06]  /*3da30*/  HMMA.1688.F32.TF32 R160, R228.reuse, R76, R160 ;  /* 0x0000004ce4a0723c */ /* 0x048fec00000810a0 */
[C---:B------:R-:W-:Y:S06]  /*3da40*/  HMMA.1688.F32.TF32 R156, R228.reuse, R80, R156 ;  /* 0x00000050e49c723c */ /* 0x040fec000008109c */
[C---:B------:R-:W-:Y:S06]  /*3da50*/  HMMA.1688.F32.TF32 R164, R228.reuse, R72, R164 ;  /* 0x00000048e4a4723c */ /* 0x040fec00000810a4 */
[C---:B------:R-:W-:Y:S11]  /*3da60*/  HMMA.1688.F32.TF32 R168, R228.reuse, R68, R200 ;  /* 0x00000044e4a8723c */ /* 0x040ff600000810c8 */
[----:B------:R-:W-:Y:S01]  /*3da70*/  STL.64 [R1+0x2750], R158 ;  /* 0x0027509e01007387 */ /* 0x000fe20000100a00 */
[C---:B------:R-:W-:Y:S03]  /*3da80*/  HMMA.1688.F32.TF32 R172, R228.reuse, R64, R172 ;  /* 0x00000040e4ac723c */ /* 0x040fe600000810ac */
[----:B------:R-:W-:Y:S03]  /*3da90*/  STL.64 [R1+0x2748], R156 ;  /* 0x0027489c01007387 */ /* 0x000fe60000100a00 */
[C---:B------:R-:W-:Y:S01]  /*3daa0*/  HMMA.1688.F32.TF32 R180, R228.reuse, R56, R236 ;  /* 0x00000038e4b4723c */ /* 0x040fe200000810ec */
[----:B------:R-:W-:Y:S05]  /*3dab0*/  STL.64 [R1+0x2760], R162 ;  /* 0x002760a201007387 */ /* 0x000fea0000100a00 */
[C---:B------:R-:W-:Y:S01]  /*3dac0*/  HMMA.1688.F32.TF32 R184, R228.reuse, R52, R184 ;  /* 0x00000034e4b8723c */ /* 0x040fe200000810b8 */
        /* <DEDUP_REMOVED lines=38> */
[C---:B------:R-:W-:Y:S03]  /*3dd30*/  HMMA.1688.F32.TF32 R196, R228.reuse, R40, R224 ;  /* 0x00000028e4c4723c */ /* 0x040fe600000810e0 */
        /* <DEDUP_REMOVED lines=12> */
[----:B------:R-:W-:Y:S04]  /*3de00*/  STL.64 [R1+0x2850], R198 ;  /* 0x002850c601007387 */ /* 0x000fe80000100a00 */
[----:B------:R-:W-:Y:S01]  /*3de10*/  STL.64 [R1+0x2848], R196 ;  /* 0x002848c401007387 */ /* 0x000fe20000100a00 */
[C---:B--2---:R-:W-:Y:S03]  /*3de20*/  HMMA.1688.F32.TF32 R200, R228.reuse, R36, R236 ;  /* 0x00000024e4c8723c */ /* 0x044fe600000810ec */
[----:B------:R-:W2:Y:S04]  /*3de30*/  LDL.LU R236, [R1+0xb60] ;  /* 0x000b600001ec7983 */ /* 0x000ea80000300800 */
[----:B------:R-:W2:Y:S04]  /*3de40*/  LDL.LU R237, [R1+0xb64] ;  /* 0x000b640001ed7983 */ /* 0x000ea80000300800 */
[----:B------:R-:W2:Y:S04]  /*3de50*/  LDL.LU R238, [R1+0xb68] ;  /* 0x000b680001ee7983 */ /* 0x000ea80000300800 */
[----:B------:R-:W2:Y:S01]  /*3de60*/  LDL.LU R239, [R1+0xb6c] ;  /* 0x000b6c0001ef7983 */ /* 0x000ea20000300800 */
[C---:B---3--:R-:W-:Y:S06]  /*3de70*/  HMMA.1688.F32.TF32 R204, R228.reuse, R32, R204 ;  /* 0x00000020e4cc723c */ /* 0x048fec00000810cc */
[----:B----4-:R-:W-:Y:S01]  /*3de80*/  HMMA.1688.F32.TF32 R208, R228, R28, R208 ;  /* 0x0000001ce4d0723c */ /* 0x010fe200000810d0 */
[----:B------:R-:W-:Y:S04]  /*3de90*/  STL.64 [R1+0x2860], R202 ;  /* 0x002860ca01007387 */ /* 0x000fe80000100a00 */
[----:B------:R-:W-:-:S12]  /*3dea0*/  STL.64 [R1+0x2858], R200 ;  /* 0x002858c801007387 */ /* 0x000fd80000100a00 */
[----:B------:R-:W-:Y:S04]  /*3deb0*/  STL.64 [R1+0x2870], R206 ;  /* 0x002870ce01007387 */ /* 0x000fe80000100a00 */
[----:B------:R-:W-:Y:S04]  /*3dec0*/  STL.64 [R1+0x2868], R204 ;  /* 0x002868cc01007387 */ /* 0x000fe80000100a00 */
[----:B------:R-:W-:Y:S04]  /*3ded0*/  STL.64 [R1+0x2880], R210 ;  /* 0x002880d201007387 */ /* 0x000fe80000100a00 */
[----:B------:R-:W-:Y:S04]  /*3dee0*/  STL.64 [R1+0x2878], R208 ;  /* 0x002878d001007387 */ /* 0x000fe80000100a00 */
[----:B------:R-:W3:Y:S04]  /*3def0*/  LDL.LU R244, [R1+0xb50] ;  /* 0x000b500001f47983 */ /* 0x000ee80000300800 */
[----:B------:R-:W3:Y:S04]  /*3df00*/  LDL.LU R245, [R1+0xb54] ;  /* 0x000b540001f57983 */ /* 0x000ee80000300800 */
[----:B------:R-:W3:Y:S04]  /*3df10*/  LDL.LU R246, [R1+0xb58] ;  /* 0x000b580001f67983 */ /* 0x000ee80000300800 */
[----:B------:R-:W3:Y:S01]  /*3df20*/  LDL.LU R247, [R1+0xb5c] ;  /* 0x000b5c0001f77983 */ /* 0x000ee20000300800 */
[C---:B------:R-:W-:Y:S06]  /*3df30*/  HMMA.1688.F32.TF32 R212, R228.reuse, R24, R212 ;  /* 0x00000018e4d4723c */ /* 0x040fec00000810d4 */
[C---:B------:R-:W-:Y:S06]  /*3df40*/  HMMA.1688.F32.TF32 R216, R228.reuse, R16, R216 ;  /* 0x00000010e4d8723c */ /* 0x040fec00000810d8 */
[C---:B------:R-:W-:Y:S06]  /*3df50*/  HMMA.1688.F32.TF32 R220, R228.reuse, R20, R220 ;  /* 0x00000014e4dc723c */ /* 0x040fec00000810dc */
[C---:B------:R-:W-:Y:S05]  /*3df60*/  HMMA.1688.F32.TF32 R224, R228.reuse, R12, R224 ;  /* 0x0000000ce4e0723c */ /* 0x040fea00000810e0 */
[----:B------:R-:W-:Y:S04]  /*3df70*/  STL.64 [R1+0x2890], R214 ;  /* 0x002890d601007387 */ /* 0x000fe80000100a00 */
[----:B------:R-:W-:Y:S04]  /*3df80*/  STL.64 [R1+0x2888], R212 ;  /* 0x002888d401007387 */ /* 0x000fe80000100a00 */
[----:B------:R-:W-:Y:S04]  /*3df90*/  STL.64 [R1+0x28a0], R218 ;  /* 0x0028a0da01007387 */ /* 0x000fe80000100a00 */
[----:B------:R-:W-:Y:S01]  /*3dfa0*/  STL.64 [R1+0x2898], R216 ;  /* 0x002898d801007387 */ /* 0x000fe20000100a00 */
[----:B------:R-:W-:Y:S03]  /*3dfb0*/  HMMA.1688.F32.TF32 R228, R228, R8, R248 ;  /* 0x00000008e4e4723c */ /* 0x000fe600000810f8 */
[----:B------:R-:W-:Y:S04]  /*3dfc0*/  STL.64 [R1+0x28b0], R222 ;  /* 0x0028b0de01007387 */ /* 0x000fe80000100a00 */
[----:B------:R-:W-:Y:S04]  /*3dfd0*/  STL.64 [R1+0x28a8], R220 ;  /* 0x0028a8dc01007387 */ /* 0x000fe80000100a00 */
[----:B------:R-:W-:Y:S04]  /*3dfe0*/  STL.64 [R1+0x28c0], R226 ;  /* 0x0028c0e201007387 */ /* 0x000fe80000100a00 */
[----:B------:R-:W-:Y:S04]  /*3dff0*/  STL.64 [R1+0x28b8], R224 ;  /* 0x0028b8e001007387 */ /* 0x000fe80000100a00 */
[----:B------:R-:W4:Y:S04]  /*3e000*/  LDL.LU R248, [R1+0xb40] ;  /* 0x000b400001f87983 */ /* 0x000f280000300800 */
[----:B------:R-:W4:Y:S04]  /*3e010*/  LDL.LU R249, [R1+0xb44] ;  /* 0x000b440001f97983 */ /* 0x000f280000300800 */
[----:B------:R-:W4:Y:S04]  /*3e020*/  LDL.LU R250, [R1+0xb48] ;  /* 0x000b480001fa7983 */ /* 0x000f280000300800 */
[----:B------:R-:W4:Y:S04]  /*3e030*/  LDL.LU R251, [R1+0xb4c] ;  /* 0x000b4c0001fb7983 */ /* 0x000f280000300800 */
[----:B------:R-:W-:Y:S04]  /*3e040*/  STL.64 [R1+0x28d0], R230 ;  /* 0x0028d0e601007387 */ /* 0x000fe80000100a00 */
[----:B------:R-:W-:Y:S01]  /*3e050*/  STL.64 [R1+0x28c8], R228 ;  /* 0x0028c8e401007387 */ /* 0x000fe20000100a00 */
        /* <DEDUP_REMOVED lines=21> */
[----:B------:R-:W3:Y:S09]  /*3e1b0*/  LDL.LU R247, [R1+0xb1c] ;  /* 0x000b1c0001f77983 */ /* 0x000ef20000300800 */
[----:B------:R-:W-:-:S02]  /*3e1c0*/  IMAD.MOV.U32 R124, RZ, RZ, R139 ;  /* 0x000000ffff7c7224 */ /* 0x000fc400078e008b */
[----:B------:R-:W-:Y:S02]  /*3e1d0*/  IMAD.MOV.U32 R3, RZ, RZ, R138 ;  /* 0x000000ffff037224 */ /* 0x000fe400078e008a */
[----:B------:R-:W-:Y:S02]  /*3e1e0*/  IMAD.MOV.U32 R129, RZ, RZ, R137 ;  /* 0x000000ffff817224 */ /* 0x000fe400078e0089 */
[----:B------:R-:W-:Y:S01]  /*3e1f0*/  IMAD.MOV.U32 R133, RZ, RZ, R136 ;  /* 0x000000ffff857224 */ /* 0x000fe200078e0088 */
[----:B------:R-:W-:Y:S04]  /*3e200*/  STL [R1+0x2710], R124 ;  /* 0x0027107c01007387 */ /* 0x000fe80000100800 */
[----:B------:R-:W-:Y:S04]  /*3e210*/  STL [R1+0x270c], R3 ;  /* 0x00270c0301007387 */ /* 0x000fe80000100800 */
[----:B------:R-:W-:Y:S04]  /*3e220*/  STL [R1+0x2708], R129 ;  /* 0x0027088101007387 */ /* 0x000fe80000100800 */
[----:B------:R-:W-:Y:S01]  /*3e230*/  STL [R1+0x2704], R133 ;  /* 0x0027048501007387 */ /* 0x000fe20000100800 */
[----:B----4-:R-:W-:Y:S03]  /*3e240*/  HMMA.1688.F32.TF32 R136, R232, R80, R248 ;  /* 0x00000050e888723c */ /* 0x010fe600000810f8 */
[----:B------:R-:W4:Y:S04]  /*3e250*/  LDL.LU R248, [R1+0xb00] ;  /* 0x000b000001f87983 */ /* 0x000f280000300800 */
[----:B------:R-:W4:Y:S04]  /*3e260*/  LDL.LU R249, [R1+0xb04] ;  /* 0x000b040001f97983 */ /* 0x000f280000300800 */
[----:B------:R-:W4:Y:S04]  /*3e270*/  LDL.LU R250, [R1+0xb08] ;  /* 0x000b080001fa7983 */ /* 0x000f280000300800 */
[----:B------:R-:W4:Y:S09]  /*3e280*/  LDL.LU R251, [R1+0xb0c] ;  /* 0x000b0c0001fb7983 */ /* 0x000f320000300800 */
[----:B------:R-:W-:-:S02]  /*3e290*/  IMAD.MOV.U32 R120, RZ, RZ, R136 ;  /* 0x000000ffff787224 */ /* 0x000fc400078e0088 */
[----:B------:R-:W-:Y:S02]  /*3e2a0*/  IMAD.MOV.U32 R117, RZ, RZ, R137 ;  /* 0x000000ffff757224 */ /* 0x000fe400078e0089 */
[----:B------:R-:W-:Y:S02]  /*3e2b0*/  IMAD.MOV.U32 R116, RZ, RZ, R138 ;  /* 0x000000ffff747224 */ /* 0x000fe400078e008a */
[----:B------:R-:W-:-:S05]  /*3e2c0*/  IMAD.MOV.U32 R113, RZ, RZ, R139 ;  /* 0x000000ffff717224 */ /* 0x000fca00078e008b */
[----:B------:R-:W-:Y:S04]  /*3e2d0*/  STL [R1+0x2720], R113 ;  /* 0x0027207101007387 */ /* 0x000fe80000100800 */
[----:B------:R-:W-:Y:S04]  /*3e2e0*/  STL [R1+0x271c], R116 ;  /* 0x00271c7401007387 */ /* 0x000fe80000100800 */
[----:B------:R-:W-:Y:S04]  /*3e2f0*/  STL [R1+0x2718], R117 ;  /* 0x0027187501007387 */ /* 0x000fe80000100800 */
[----:B------:R-:W-:Y:S01]  /*3e300*/  STL [R1+0x2714], R120 ;  /* 0x0027147801007387 */ /* 0x000fe20000100800 */
[----:B--2---:R-:W-:Y:S03]  /*3e310*/  HMMA.1688.F32.TF32 R136, R232, R76, R236 ;  /* 0x0000004ce888723c */ /* 0x004fe600000810ec */
[----:B------:R-:W-:Y:S04]  /*3e320*/  LDS R236, [R0+UR7+0x13000] ;  /* 0x0130000700ec7984 */ /* 0x000fe80008000800 */
[----:B------:R-:W-:-:S15]  /*3e330*/  LDS R238, [R0+UR7+0x13800] ;  /* 0x0138000700ee7984 */ /* 0x000fde0008000800 */
[----:B------:R-:W-:-:S02]  /*3e340*/  NOP ;  /* 0x0000000000007918 */ /* 0x000fc40000000000 */
[----:B-1----:R-:W-:Y:S01]  /*3e350*/  IMAD.MOV.U32 R128, RZ, RZ, R136 ;  /* 0x000000ffff807224 */ /* 0x002fe200078e0088 */
[----:B------:R-:W-:Y:S01]  /*3e360*/  MOV R252, R138 ;  /* 0x0000008a00fc7202 */ /* 0x000fe20000000f00 */
[----:B------:R-:W-:Y:S02]  /*3e370*/  IMAD.MOV.U32 R2, RZ, RZ, R137 ;  /* 0x000000ffff027224 */ /* 0x000fe400078e0089 */
[----:B------:R-:W-:Y:S02]  /*3e380*/  IMAD.MOV.U32 R7, RZ, RZ, R139 ;  /* 0x000000ffff077224 */ /* 0x000fe400078e008b */
[----:B------:R-:W-:Y:S01]  /*3e390*/  HMMA.1688.F32.TF32 R136, R232, R72, R240 ;  /* 0x00000048e888723c */ /* 0x000fe200000810f0 */
[----:B------:R-:W-:Y:S04]  /*3e3a0*/  STL [R1+0x2724], R128 ;  /* 0x0027248001007387 */ /* 0x000fe80000100800 */
[----:B------:R-:W-:-:S15]  /*3e3b0*/  STL.64 [R1+0x2900], R102 ;  /* 0x0029006601007387 */ /* 0x000fde0000100a00 */
[----:B------:R-:W-:-:S04]  /*3e3c0*/  NOP ;  /* 0x0000000000007918 */ /* 0x000fc80000000000 */
[----:B------:R-:W-:Y:S02]  /*3e3d0*/  IMAD.MOV.U32 R101, RZ, RZ, R137 ;  /* 0x000000ffff657224 */ /* 0x000fe400078e0089 */
[----:B------:R-:W-:-:S05]  /*3e3e0*/  IMAD.MOV.U32 R100, RZ, RZ, R138 ;  /* 0x000000ffff647224 */ /* 0x000fca00078e008a */
[----:B------:R4:W-:Y:S04]  /*3e3f0*/  STL.64 [R1+0x28f8], R100 ;  /* 0x0028f86401007387 */ /* 0x0009e80000100a00 */
        /* <DEDUP_REMOVED lines=9> */
[----:B------:R-:W-:Y:S01]  /*3e490*/  IMAD.MOV.U32 R97, RZ, RZ, R139 ;  /* 0x000000ffff617224 */ /* 0x000fe200078e008b */
[----:B------:R-:W2:Y:S01]  /*3e4a0*/  LDL.LU R140, [R1+0xaa0] ;  /* 0x000aa000018c7983 */ /* 0x000ea20000300800 */
[----:B---3--:R-:W-:Y:S03]  /*3e4b0*/  HMMA.1688.F32.TF32 R136, R232, R68, R244 ;  /* 0x00000044e888723c */ /* 0x008fe600000810f4 */
[----:B------:R-:W3:Y:S04]  /*3e4c0*/  LDL.LU R141, [R1+0xaa4] ;  /* 0x000aa400018d7983 */ /* 0x000ee80000300800 */
[----:B------:R-:W3:Y:S04]  /*3e4d0*/  LDL.LU R142, [R1+0xaa8] ;  /* 0x000aa800018e7983 */ /* 0x000ee80000300800 */
[----:B------:R-:W3:-:S13]  /*3e4e0*/  LDL.LU R143, [R1+0xaac] ;  /* 0x000aac00018f7983 */ /* 0x000eda0000300800 */
[----:B------:R-:W-:Y:S02]  /*3e4f0*/  IMAD.MOV.U32 R112, RZ, RZ, R136 ;  /* 0x000000ffff707224 */ /* 0x000fe400078e0088 */
[----:B------:R-:W-:Y:S01]  /*3e500*/  IMAD.MOV.U32 R121, RZ, RZ, R137 ;  /* 0x000000ffff797224 */ /* 0x000fe200078e0089 */
[----:B------:R-:W3:Y:S01]  /*3e510*/  LDL.LU R136, [R1+0xa90] ;  /* 0x000a900001887983 */ /* 0x000ee20000300800 */
[----:B------:R-:W-:Y:S02]  /*3e520*/  IMAD.MOV.U32 R125, RZ, RZ, R138 ;  /* 0x000000ffff7d7224 */ /* 0x000fe400078e008a */
[----:B------:R-:W-:Y:S01]  /*3e530*/  IMAD.MOV.U32 R132, RZ, RZ, R139 ;  /* 0x000000ffff847224 */ /* 0x000fe200078e008b */
[----:B------:R-:W3:Y:S04]  /*3e540*/  LDL.LU R137, [R1+0xa94] ;  /* 0x000a940001897983 */ /* 0x000ee80000300800 */
[----:B------:R-:W3:Y:S04]  /*3e550*/  LDL.LU R138, [R1+0xa98] ;  /* 0x000a9800018a7983 */ /* 0x000ee80000300800 */
[----:B------:R-:W3:Y:S01]  /*3e560*/  LDL.LU R139, [R1+0xa9c] ;  /* 0x000a9c00018b7983 */ /* 0x000ee20000300800 */
[----:B----4-:R-:W-:Y:S03]  /*3e570*/  HMMA.1688.F32.TF32 R100, R232, R64, R248 ;  /* 0x00000040e864723c */ /* 0x010fe600000810f8 */
        /* <DEDUP_REMOVED lines=14> */
[----:B------:R-:W-:Y:S01]  /*3e660*/  IMAD.MOV.U32 R92, RZ, RZ, R102 ;  /* 0x000000ffff5c7224 */ /* 0x000fe200078e0066 */
[----:B------:R-:W-:Y:S04]  /*3e670*/  STL.64 [R1+0x28f0], R98 ;  /* 0x0028f06201007387 */ /* 0x000fe80000100a00 */
[----:B------:R-:W-:Y:S04]  /*3e680*/  STL.64 [R1+0x28e8], R96 ;  /* 0x0028e86001007387 */ /* 0x000fe80000100a00 */
[----:B------:R-:W-:Y:S04]  /*3e690*/  STL.64 [R1+0x28e0], R94 ;  /* 0x0028e05e01007387 */ /* 0x000fe80000100a00 */
[----:B------:R2:W-:Y:S01]  /*3e6a0*/  STL.64 [R1+0x28d8], R92 ;  /* 0x0028d85c01007387 */ /* 0x0005e20000100a00 */
[----:B------:R-:W-:-:S03]  /*3e6b0*/  IMAD.MOV.U32 R89, RZ, RZ, R103 ;  /* 0x000000ffff597224 */ /* 0x000fc600078e0067 */
[----:B------:R-:W-:Y:S01]  /*3e6c0*/  STL.64 [R1+0x2910], R106 ;  /* 0x0029106a01007387 */ /* 0x000fe20000100a00 */
        /* <DEDUP_REMOVED lines=12> */
[----:B------:R-:W-:-:S15]  /*3e790*/  HMMA.1688.F32.TF32 R92, R232, R48, R136 ;  /* 0x00000030e85c723c */ /* 0x000fde0000081088 */
[----:B------:R-:W-:-:S09]  /*3e7a0*/  NOP ;  /* 0x0000000000007918 */ /* 0x000fd20000000000 */
[----:B------:R-:W-:Y:S01]  /*3e7b0*/  IMAD.MOV.U32 R88, RZ, RZ, R92 ;  /* 0x000000ffff587224 */ /* 0x000fe200078e005c */
[----:B------:R-:W-:Y:S01]  /*3e7c0*/  MOV R84, R94 ;  /* 0x0000005e00547202 */ /* 0x000fe20000000f00 */
[----:B------:R-:W-:Y:S02]  /*3e7d0*/  IMAD.MOV.U32 R85, RZ, RZ, R93 ;  /* 0x000000ffff557224 */ /* 0x000fe400078e005d */
[----:B------:R-:W-:Y:S02]  /*3e7e0*/  IMAD.MOV.U32 R81, RZ, RZ, R95 ;  /* 0x000000ffff517224 */ /* 0x000fe400078e005f */
[C---:B----4-:R-:W-:Y:S06]  /*3e7f0*/  HMMA.1688.F32.TF32 R92, R232.reuse, R44, R240 ;  /* 0x0000002ce85c723c */ /* 0x050fec00000810f0 */
[----:B------:R-:W-:-:S15]  /*3e800*/  HMMA.1688.F32.TF32 R100, R232, R60, R148 ;  /* 0x0000003ce864723c */ /* 0x000fde0000081094 */
[----:B------:R-:W-:-:S03]  /*3e810*/  NOP ;  /* 0x0000000000007918 */ /* 0x000fc60000000000 */
[----:B------:R-:W-:Y:S02]  /*3e820*/  IMAD.MOV.U32 R80, RZ, RZ, R92 ;  /* 0x000000ffff507224 */ /* 0x000fe400078e005c */
[----:B------:R-:W-:Y:S02]  /*3e830*/  IMAD.MOV.U32 R77, RZ, RZ, R93 ;  /* 0x000000ffff4d7224 */ /* 0x000fe400078e005d */
[----:B------:R-:W-:Y:S02]  /*3e840*/  IMAD.MOV.U32 R76, RZ, RZ, R94 ;  /* 0x000000ffff4c7224 */ /* 0x000fe400078e005e */
[----:B------:R-:W-:Y:S02]  /*3e850*/  IMAD.MOV.U32 R73, RZ, RZ, R95 ;  /* 0x000000ffff497224 */ /* 0x000fe400078e005f */
[----:B------:R-:W-:Y:S01]  /*3e860*/  HMMA.1688.F32.TF32 R92, R232, R40, R244 ;  /* 0x00000028e85c723c */ /* 0x000fe200000810f4 */
[----:B------:R-:W-:-:S05]  /*3e870*/  IMAD.MOV.U32 R105, RZ, RZ, R101 ;  /* 0x000000ffff697224 */ /* 0x000fca00078e0065 */
[----:B------:R-:W-:-:S15]  /*3e880*/  STL.64 [R1+0x2908], R104 ;  /* 0x0029086801007387 */ /* 0x000fde0000100a00 */
[----:B------:R-:W-:-:S03]  /*3e890*/  NOP ;  /* 0x0000000000007918 */ /* 0x000fc60000000000 */
[----:B------:R-:W-:Y:S02]  /*3e8a0*/  IMAD.MOV.U32 R72, RZ, RZ, R92 ;  /* 0x000000ffff487224 */ /* 0x000fe400078e005c */
[----:B------:R-:W-:Y:S02]  /*3e8b0*/  IMAD.MOV.U32 R69, RZ, RZ, R93 ;  /* 0x000000ffff457224 */ /* 0x000fe400078e005d */
[----:B------:R-:W-:Y:S02]  /*3e8c0*/  IMAD.MOV.U32 R68, RZ, RZ, R94 ;  /* 0x000000ffff447224 */ /* 0x000fe400078e005e */
[----:B------:R-:W-:Y:S02]  /*3e8d0*/  IMAD.MOV.U32 R65, RZ, RZ, R95 ;  /* 0x000000ffff417224 */ /* 0x000fe400078e005f */
[----:B------:R-:W-:Y:S07]  /*3e8e0*/  HMMA.1688.F32.TF32 R92, R232, R36, R248 ;  /* 0x00000024e85c723c */ /* 0x000fee00000810f8 */
[----:B------:R-:W-:-:S02]  /*3e8f0*/  IMAD.MOV.U32 R248, RZ, RZ, R119 ;  /* 0x000000fffff87224 */ /* 0x000fc400078e0077 */
[----:B------:R-:W2:Y:S01]  /*3e900*/  LDL.LU R119, [R1+0x2a9c] ;  /* 0x002a9c0001777983 */ /* 0x000ea20000300800 */
[----:B------:R-:W-:Y:S02]  /*3e910*/  IMAD.MOV.U32 R249, RZ, RZ, R122 ;  /* 0x000000fffff97224 */ /* 0x000fe400078e007a */
[----:B------:R-:W-:Y:S01]  /*3e920*/  IMAD.MOV.U32 R250, RZ, RZ, R131 ;  /* 0x000000fffffa7224 */ /* 0x000fe200078e0083 */
[----:B------:R-:W3:Y:S01]  /*3e930*/  LDL.LU R122, [R1+0x2a98] ;  /* 0x002a9800017a7983 */ /* 0x000ee20000300800 */
[----:B------:R-:W-:-:S03]  /*3e940*/  IMAD.MOV.U32 R251, RZ, RZ, R134 ;  /* 0x000000fffffb7224 */ /* 0x000fc600078e0086 */
[----:B------:R-:W4:Y:S04]  /*3e950*/  LDL.LU R131, [R1+0x2a94] ;  /* 0x002a940001837983 */ /* 0x000f280000300800 */
[----:B------:R-:W2:Y:S01]  /*3e960*/  LDL.LU R134, [R1+0x2a90] ;  /* 0x002a900001867983 */ /* 0x000ea20000300800 */
        /* <DEDUP_REMOVED lines=8> */
[----:B----4-:R-:W-:-:S03]  /*3e9f0*/  IMAD.MOV.U32 R136, RZ, RZ, R131 ;  /* 0x000000ffff887224 */ /* 0x010fc600078e0083 */
[----:B------:R-:W4:Y:S01]  /*3ea00*/  LDL.LU R131, [R1+0x2a7c] ;  /* 0x002a7c0001837983 */ /* 0x000f220000300800 */
[----:B--2---:R-:W-:-:S03]  /*3ea10*/  IMAD.MOV.U32 R137, RZ, RZ, R134 ;  /* 0x000000ffff897224 */ /* 0x004fc600078e0086 */
[----:B------:R-:W2:Y:S04]  /*3ea20*/  LDL.LU R134, [R1+0x2a78] ;  /* 0x002a780001867983 */ /* 0x000ea80000300800 */
[----:B------:R-:W2:Y:S01]  /*3ea30*/  LDL.LU R138, [R1+0x788] ;  /* 0x00078800018a7983 */ /* 0x000ea20000300800 */
[----:B---3--:R-:W-:-:S03]  /*3ea40*/  IMAD.MOV.U32 R139, RZ, RZ, R126 ;  /* 0x000000ffff8b7224 */ /* 0x008fc600078e007e */
[----:B------:R-:W3:Y:S01]  /*3ea50*/  LDL.LU R126, [R1+0x2a74] ;  /* 0x002a7400017e7983 */ /* 0x000ee20000300800 */
[----:B------:R-:W-:-:S03]  /*3ea60*/  IMAD.MOV.U32 R140, RZ, RZ, R127 ;  /* 0x000000ffff8c7224 */ /* 0x000fc600078e007f */
[----:B------:R-:W3:Y:S01]  /*3ea70*/  LDL.LU R127, [R1+0x2a70] ;  /* 0x002a7000017f7983 */ /* 0x000ee20000300800 */
[----:B------:R-:W-:-:S03]  /*3ea80*/  IMAD.MOV.U32 R141, RZ, RZ, R130 ;  /* 0x000000ffff8d7224 */ /* 0x000fc600078e0082 */
[----:B------:R-:W3:Y:S01]  /*3ea90*/  LDL.LU R130, [R1+0x2a6c] ;  /* 0x002a6c0001827983 */ /* 0x000ee20000300800 */
[----:B------:R-:W-:Y:S02]  /*3eaa0*/  IMAD.MOV.U32 R240, RZ, RZ, R135 ;  /* 0x000000fffff07224 */ /* 0x000fe400078e0087 */
[----:B------:R-:W-:Y:S02]  /*3eab0*/  IMAD.MOV.U32 R241, RZ, RZ, R4 ;  /* 0x000000fffff17224 */ /* 0x000fe400078e0004 */
[----:B------:R-:W-:Y:S02]  /*3eac0*/  IMAD.MOV.U32 R242, RZ, RZ, R5 ;  /* 0x000000fffff27224 */ /* 0x000fe400078e0005 */
[----:B----4-:R-:W-:Y:S02]  /*3ead0*/  IMAD.MOV.U32 R142, RZ, RZ, R131 ;  /* 0x000000ffff8e7224 */ /* 0x010fe400078e0083 */
[----:B------:R-:W3:Y:S01]  /*3eae0*/  LDL.LU R131, [R1+0x2a68] ;  /* 0x002a680001837983 */ /* 0x000ee20000300800 */
[----:B--2---:R-:W-:-:S03]  /*3eaf0*/  MOV R143, R134 ;  /* 0x00000086008f7202 */ /* 0x004fc60000000f00 */
        /* <DEDUP_REMOVED lines=39> */
[----:B------:R-:W-:Y:S01]  /*3ed70*/  IMAD.MOV.U32 R57, RZ, RZ, R95 ;  /* 0x000000ffff397224 */ /* 0x000fe200078e005f */
[----:B------:R-:W-:Y:S01]  /*3ed80*/  LOP3.LUT R239, R0, 0x20, RZ, 0x3c, !PT ;  /* 0x0000002000ef7812 */ /* 0x000fe200078e3cff */
[----:B------:R-:W-:-:S04]  /*3ed90*/  IMAD.MOV.U32 R243, RZ, RZ, R6 ;  /* 0x000000fffff37224 */ /* 0x000fc800078e0006 */
[----:B------:R-:W-:Y:S04]  /*3eda0*/  LDS R237, [R239+UR7+0x13000] ;  /* 0x01300007efed7984 */ /* 0x000fe80008000800 */
[----:B------:R-:W1:Y:S01]  /*3edb0*/  LDS R239, [R239+UR7+0x13800] ;  /* 0x01380007efef7984 */ /* 0x000e620008000800 */
        /* <DEDUP_REMOVED lines=15> */
[----:B--2---:R-:W-:-:S15]  /*3eeb0*/  HMMA.1688.F32.TF32 R92, R232, R24, R164 ;  /* 0x00000018e85c723c */ /* 0x004fde00000810a4 */
[----:B------:R-:W-:-:S09]  /*3eec0*/  NOP ;  /* 0x0000000000007918 */ /* 0x000fd20000000000 */
[----:B------:R-:W-:Y:S02]  /*3eed0*/  IMAD.MOV.U32 R40, RZ, RZ, R92 ;  /* 0x000000ffff287224 */ /* 0x000fe400078e005c */
[----:B------:R-:W-:Y:S02]  /*3eee0*/  IMAD.MOV.U32 R37, RZ, RZ, R93 ;  /* 0x000000ffff257224 */ /* 0x000fe400078e005d */
[----:B------:R-:W-:Y:S02]  /*3eef0*/  IMAD.MOV.U32 R36, RZ, RZ, R94 ;  /* 0x000000ffff247224 */ /* 0x000fe400078e005e */
[----:B------:R-:W-:Y:S02]  /*3ef00*/  IMAD.MOV.U32 R33, RZ, RZ, R95 ;  /* 0x000000ffff217224 */ /* 0x000fe400078e005f */
[----:B------:R-:W-:-:S15]  /*3ef10*/  HMMA.1688.F32.TF32 R92, R232, R16, R160 ;  /* 0x00000010e85c723c */ /* 0x000fde00000810a0 */
[----:B------:R-:W-:-:S08]  /*3ef20*/  NOP ;  /* 0x0000000000007918 */ /* 0x000fd00000000000 */
[----:B------:R-:W-:Y:S01]  /*3ef30*/  STL.64 [R1+0x8e0], R92 ;  /* 0x0008e05c01007387 */ /* 0x000fe20000100a00 */
[----:B------:R-:W-:-:S03]  /*3ef40*/  IMAD.MOV.U32 R6, RZ, RZ, R95 ;  /* 0x000000ffff067224 */ /* 0x000fc600078e005f */
[----:B------:R2:W-:Y:S02]  /*3ef50*/  STL [R1+0x8e8], R94 ;  /* 0x0008e85e01007387 */ /* 0x0005e40000100800 */
[C---:B--2---:R-:W-:Y:S02]  /*3ef60*/  HMMA.1688.F32.TF32 R92, R232.reuse, R20, R156 ;  /* 0x00000014e85c723c */ /* 0x044fe4000008109c */
[----:B------:R-:W-:Y:S04]  /*3ef70*/  STL [R1+0x2658], R6 ;  /* 0x0026580601007387 */ /* 0x000fe80000100800 */
[----:B------:R-:W-:Y:S01]  /*3ef80*/  STL.64 [R1+0x2650], R4 ;  /* 0x0026500401007387 */ /* 0x000fe20000100a00 */
[----:B------:R-:W-:-:S15]  /*3ef90*/  HMMA.1688.F32.TF32 R96, R232, R12, R152 ;  /* 0x0000000ce860723c */ /* 0x000fde0000081098 */
[----:B------:R-:W-:-:S01]  /*3efa0*/  NOP ;  /* 0x0000000000007918 */ /* 0x000fc20000000000 */
[----:B------:R-:W-:Y:S04]  /*3efb0*/  STL.64 [R1+0x8c0], R92 ;  /* 0x0008c05c01007387 */ /* 0x000fe80000100a00 */
[----:B------:R2:W-:Y:S02]  /*3efc0*/  STL.64 [R1+0x8c8], R94 ;  /* 0x0008c85e01007387 */ /* 0x0005e40000100a00 */
[----:B--2---:R-:W-:Y:S02]  /*3efd0*/  HMMA.1688.F32.TF32 R92, R232, R8, R148 ;  /* 0x00000008e85c723c */ /* 0x004fe40000081094 */
[----:B------:R-:W-:Y:S04]  /*3efe0*/  STL.64 [R1+0x890], R96 ;  /* 0x0008906001007387 */ /* 0x000fe80000100a00 */
[----:B-1----:R-:W-:Y:S01]  /*3eff0*/  HMMA.1688.F32.TF32 R100, R236, R134, R144 ;  /* 0x00000086ec64723c */ /* 0x002fe20000081090 */
[----:B------:R1:W-:Y:S01]  /*3f000*/  STL.64 [R1+0x898], R98 ;  /* 0x0008986201007387 */ /* 0x0003e20000100a00 */
[----:B------:R-:W-:Y:S01]  /*3f010*/  IMAD.MOV.U32 R152, RZ, RZ, R19 ;  /* 0x000000ffff987224 */ /* 0x000fe200078e0013 */
[----:B------:R-:W-:Y:S01]  /*3f020*/  MOV R154, R23 ;  /* 0x00000017009a7202 */ /* 0x000fe20000000f00 */
[----:B------:R-:W-:-:S02]  /*3f030*/  IMAD.MOV.U32 R153, RZ, RZ, R18 ;  /* 0x000000ffff997224 */ /* 0x000fc400078e0012 */
[----:B------:R-:W-:Y:S02]  /*3f040*/  IMAD.MOV.U32 R176, RZ, RZ, R47 ;  /* 0x000000ffffb07224 */ /* 0x000fe400078e002f */
[----:B------:R-:W-:Y:S02]  /*3f050*/  IMAD.MOV.U32 R177, RZ, RZ, R46 ;  /* 0x000000ffffb17224 */ /* 0x000fe400078e002e */
[----:B------:R-:W-:Y:S02]  /*3f060*/  IMAD.MOV.U32 R178, RZ, RZ, R43 ;  /* 0x000000ffffb27224 */ /* 0x000fe400078e002b */
[----:B------:R-:W-:Y:S01]  /*3f070*/  IMAD.MOV.U32 R179, RZ, RZ, R42 ;  /* 0x000000ffffb37224 */ /* 0x000fe200078e002a */
[----:B-1----:R-:W-:Y:S01]  /*3f080*/  HMMA.1688.F32.TF32 R96, R236, R130, R140 ;  /* 0x00000082ec60723c */ /* 0x002fe2000008108c */
[----:B------:R-:W-:Y:S02]  /*3f090*/  IMAD.MOV.U32 R155, RZ, RZ, R22 ;  /* 0x000000ffff9b7224 */ /* 0x000fe400078e0016 */
[----:B------:R-:W-:Y:S01]  /*3f0a0*/  IMAD.MOV.U32 R180, RZ, RZ, R55 ;  /* 0x000000ffffb47224 */ /* 0x000fe200078e0037 */
[----:B------:R-:W-:Y:S04]  /*3f0b0*/  STL.64 [R1+0x830], R92 ;  /* 0x0008305c01007387 */ /* 0x000fe80000100a00 */
[----:B------:R1:W-:Y:S01]  /*3f0c0*/  STL.64 [R1+0x838], R94 ;  /* 0x0008385e01007387 */ /* 0x0003e20000100a00 */
[----:B------:R-:W-:-:S02]  /*3f0d0*/  IMAD.MOV.U32 R160, RZ, RZ, R31 ;  /* 0x000000ffffa07224 */ /* 0x000fc400078e001f */
[----:B------:R-:W-:Y:S02]  /*3f0e0*/  IMAD.MOV.U32 R161, RZ, RZ, R30 ;  /* 0x000000ffffa17224 */ /* 0x000fe400078e001e */
[----:B------:R-:W-:Y:S02]  /*3f0f0*/  IMAD.MOV.U32 R181, RZ, RZ, R54 ;  /* 0x000000ffffb57224 */ /* 0x000fe400078e0036 */
[----:B------:R-:W-:Y:S02]  /*3f100*/  IMAD.MOV.U32 R182, RZ, RZ, R51 ;  /* 0x000000ffffb67224 */ /* 0x000fe400078e0033 */
[----:B------:R-:W-:Y:S02]  /*3f110*/  IMAD.MOV.U32 R183, RZ, RZ, R50 ;  /* 0x000000ffffb77224 */ /* 0x000fe400078e0032 */
[----:B------:R-:W-:Y:S01]  /*3f120*/  IMAD.MOV.U32 R184, RZ, RZ, R63 ;  /* 0x000000ffffb87224 */ /* 0x000fe200078e003f */
[C---:B-1----:R-:W-:Y:S01]  /*3f130*/  HMMA.1688.F32.TF32 R92, R236.reuse, R126, R136 ;  /* 0x0000007eec5c723c */ /* 0x042fe20000081088 */
[----:B------:R-:W-:Y:S04]  /*3f140*/  STL.64 [R1+0xa80], R100 ;  /* 0x000a806401007387 */ /* 0x000fe80000100a00 */
[----:B------:R1:W-:Y:S04]  /*3f150*/  STL.64 [R1+0xa88], R102 ;  /* 0x000a886601007387 */ /* 0x0003e80000100a00 */
[----:B------:R-:W-:Y:S04]  /*3f160*/  STL.64 [R1+0x870], R96 ;  /* 0x0008706001007387 */ /* 0x000fe80000100a00 */
[----:B------:R2:W-:Y:S01]  /*3f170*/  STL.64 [R1+0x878], R98 ;  /* 0x0008786201007387 */ /* 0x0005e20000100a00 */
[----:B-1----:R-:W-:Y:S01]  /*3f180*/  HMMA.1688.F32.TF32 R100, R236, R122, R240 ;  /* 0x0000007aec64723c */ /* 0x002fe200000810f0 */
[----:B------:R-:W-:-:S02]  /*3f190*/  IMAD.MOV.U32 R162, RZ, RZ, R27 ;  /* 0x000000ffffa27224 */ /* 0x000fc400078e001b */
[----:B------:R-:W-:Y:S02]  /*3f1a0*/  IMAD.MOV.U32 R185, RZ, RZ, R62 ;  /* 0x000000ffffb97224 */ /* 0x000fe400078e003e */
[----:B------:R-:W-:-:S04]  /*3f1b0*/  IMAD.MOV.U32 R186, RZ, RZ, R59 ;  /* 0x000000ffffba7224 */ /* 0x000fc800078e003b */
[----:B------:R-:W-:Y:S01]  /*3f1c0*/  STL.64 [R1+0x7d0], R92 ;  /* 0x0007d05c01007387 */ /* 0x000fe20000100a00 */
[C---:B--2---:R-:W-:Y:S03]  /*3f1d0*/  HMMA.1688.F32.TF32 R96, R236.reuse, R118, R244 ;  /* 0x00000076ec60723c */ /* 0x044fe600000810f4 */
[----:B------:R1:W-:Y:S01]  /*3f1e0*/  STL.64 [R1+0x7d8], R94 ;  /* 0x0007d85e01007387 */ /* 0x0003e20000100a00 */
[----:B------:R-:W-:Y:S02]  /*3f1f0*/  IMAD.MOV.U32 R163, RZ, RZ, R26 ;  /* 0x000000ffffa37224 */ /* 0x000fe400078e001a */
[----:B------:R-:W-:Y:S02]  /*3f200*/  IMAD.MOV.U32 R164, RZ, RZ, R71 ;  /* 0x000000ffffa47224 */ /* 0x000fe400078e0047 */
[----:B------:R-:W-:Y:S01]  /*3f210*/  IMAD.MOV.U32 R187, RZ, RZ, R58 ;  /* 0x000000ffffbb7224 */ /* 0x000fe200078e003a */
[----:B------:R-:W-:Y:S01]  /*3f220*/  LOP3.LUT R32, R0, 0x20, RZ, 0x3c, !PT ;  /* 0x0000002000207812 */ /* 0x000fe200078e3cff */
[----:B------:R-:W-:Y:S01]  /*3f230*/  IMAD.MOV.U32 R144, RZ, RZ, R79 ;  /* 0x000000ffff907224 */ /* 0x000fe200078e004f */
[----:B------:R-:W-:Y:S01]  /*3f240*/  LDS R232, [R0+UR7+0x13080] ;  /* 0x0130800700e87984 */ /* 0x000fe20008000800 */
[----:B-1----:R-:W-:Y:S03]  /*3f250*/  HMMA.1688.F32.TF32 R92, R236, R114, R248 ;  /* 0x00000072ec5c723c */ /* 0x002fe600000810f8 */
[----:B------:R-:W-:Y:S04]  /*3f260*/  STL.64 [R1+0x780], R100 ;  /* 0x0007806401007387 */ /* 0x000fe80000100a00 */
[----:B------:R-:W-:Y:S04]  /*3f270*/  STL.64 [R1+0x788], R102 ;  /* 0x0007886601007387 */ /* 0x000fe80000100a00 */
[----:B------:R-:W2:Y:S04]  /*3f280*/  LDL.LU R244, [R1+0x720] ;  /* 0x0007200001f47983 */ /* 0x000ea80000300800 */
[----:B------:R-:W-:Y:S04]  /*3f290*/  STL.64 [R1+0xbe0], R96 ;  /* 0x000be06001007387 */ /* 0x000fe80000100a00 */
[----:B------:R-:W-:Y:S01]  /*3f2a0*/  STL.64 [R1+0xbe8], R98 ;  /* 0x000be86201007387 */ /* 0x000fe20000100a00 */
[----:B------:R-:W-:-:S02]  /*3f2b0*/  IMAD.MOV.U32 R145, RZ, RZ, R78 ;  /* 0x000000ffff917224 */ /* 0x000fc400078e004e */
[----:B------:R-:W-:Y:S01]  /*3f2c0*/  IMAD.MOV.U32 R146, RZ, RZ, R75 ;  /* 0x000000ffff927224 */ /* 0x000fe200078e004b */
[----:B------:R-:W-:Y:S04]  /*3f2d0*/  LDS R234, [R0+UR7+0x13880] ;  /* 0x0138800700ea7984 */ /* 0x000fe80008000800 */
        /* <DEDUP_REMOVED lines=11> */
[----:B------:R-:W2:Y:S01]  /*3f390*/  LDL.LU R138, [R1+0x7c8] ;  /* 0x0007c800018a7983 */ /* 0x000ea20000300800 */
[----:B------:R-:W-:-:S03]  /*3f3a0*/  IMAD.MOV.U32 R147, RZ, RZ, R74 ;  /* 0x000000ffff937224 */ /* 0x000fc600078e004a */
[----:B------:R-:W2:Y:S01]  /*3f3b0*/  LDL.LU R139, [R1+0x7cc] ;  /* 0x0007cc00018b7983 */ /* 0x000ea20000300800 */
[----:B------:R-:W-:-:S03]  /*3f3c0*/  IMAD.MOV.U32 R148, RZ, RZ, R15 ;  /* 0x000000ffff947224 */ /* 0x000fc600078e000f */
[----:B------:R-:W4:Y:S01]  /*3f3d0*/  LDL.LU R79, [R1+0x2a54] ;  /* 0x002a5400014f7983 */ /* 0x000f220000300800 */
[----:B------:R-:W-:-:S03]  /*3f3e0*/  IMAD.MOV.U32 R149, RZ, RZ, R14 ;  /* 0x000000ffff957224 */ /* 0x000fc600078e000e */
[----:B------:R-:W2:Y:S01]  /*3f3f0*/  LDL.LU R78, [R1+0x2a50] ;  /* 0x002a5000014e7983 */ /* 0x000ea20000300800 */
[----:B------:R-:W-:-:S03]  /*3f400*/  IMAD.MOV.U32 R150, RZ, RZ, R11 ;  /* 0x000000ffff967224 */ /* 0x000fc600078e000b */
[----:B------:R-:W4:Y:S01]  /*3f410*/  LDL.LU R75, [R1+0x2a4c] ;  /* 0x002a4c00014b7983 */ /* 0x000f220000300800 */
[----:B------:R-:W-:-:S03]  /*3f420*/  IMAD.MOV.U32 R151, RZ, RZ, R10 ;  /* 0x000000ffff977224 */ /* 0x000fc600078e000a */
        /* <DEDUP_REMOVED lines=9> */
[----:B------:R-:W2:Y:S01]  /*3f4c0*/  LDL.LU R31, [R1+0x2a24] ;  /* 0x002a2400011f7983 */ /* 0x000ea20000300800 */
[----:B------:R-:W-:-:S03]  /*3f4d0*/  IMAD.MOV.U32 R165, RZ, RZ, R70 ;  /* 0x000000ffffa57224 */ /* 0x000fc600078e0046 */
        /* <DEDUP_REMOVED lines=31> */
[----:B------:R-:W-:Y:S01]  /*3f6d0*/  LDS R233, [R32+UR7+0x13080] ;  /* 0x0130800720e97984 */ /* 0x000fe20008000800 */
[----:B------:R-:W-:Y:S02]  /*3f6e0*/  IMAD.MOV.U32 R174, RZ, RZ, R86 ;  /* 0x000000ffffae7224 */ /* 0x000fe400078e0056 */
[----:B------:R-:W-:Y:S01]  /*3f6f0*/  IMAD.MOV.U32 R175, RZ, RZ, R87 ;  /* 0x000000ffffaf7224 */ /* 0x000fe200078e0057 */
[----:B------:R-:W1:Y:S01]  /*3f700*/  LDS R235, [R32+UR7+0x13880] ;  /* 0x0138800720eb7984 */ /* 0x000e620008000800 */
[----:B------:R-:W-:Y:S02]  /*3f710*/  IMAD.MOV.U32 R156, RZ, RZ, R90 ;  /* 0x000000ffff9c7224 */ /* 0x000fe400078e005a */
[----:B------:R-:W-:Y:S02]  /*3f720*/  IMAD.MOV.U32 R157, RZ, RZ, R91 ;  /* 0x000000ffff9d7224 */ /* 0x000fe400078e005b */
[----:B------:R-:W-:-:S02]  /*3f730*/  IMAD.MOV.U32 R158, RZ, RZ, R110 ;  /* 0x000000ffff9e7224 */ /* 0x000fc400078e006e */
[----:B------:R-:W-:Y:S02]  /*3f740*/  IMAD.MOV.U32 R159, RZ, RZ, R111 ;  /* 0x000000ffff9f7224 */ /* 0x000fe400078e006f */
[----:B---3--:R-:W-:Y:S01]  /*3f750*/  IMAD.MOV.U32 R195, RZ, RZ, R15 ;  /* 0x000000ffffc37224 */ /* 0x008fe200078e000f */
[----:B----4-:R-:W-:Y:S01]  /*3f760*/  MOV R194, R14 ;  /* 0x0000000e00c27202 */ /* 0x010fe20000000f00 */
[----:B--2---:R-:W-:Y:S02]  /*3f770*/  IMAD.MOV.U32 R193, RZ, RZ, R11 ;  /* 0x000000ffffc17224 */ /* 0x004fe400078e000b */
        /* <DEDUP_REMOVED lines=11> */
[----:B------:R-:W2:Y:S01]  /*3f830*/  LDL.LU R18, [R1+0x29ac] ;  /* 0x0029ac0001127983 */ /* 0x000ea20000300800 */
[----:B------:R-:W-:Y:S02]  /*3f840*/  IMAD.MOV.U32 R202, RZ, RZ, R30 ;  /* 0x000000ffffca7224 */ /* 0x000fe400078e001e */
[----:B------:R-:W-:Y:S01]  /*3f850*/  IMAD.MOV.U32 R201, RZ, RZ, R27 ;  /* 0x000000ffffc97224 */ /* 0x000fe200078e001b */
[----:B------:R-:W2:Y:S01]  /*3f860*/  LDL.LU R19, [R1+0x29a8] ;  /* 0x0029a80001137983 */ /* 0x000ea20000300800 */
[----:B------:R-:W-:-:S03]  /*3f870*/  IMAD.MOV.U32 R200, RZ, RZ, R26 ;  /* 0x000000ffffc87224 */ /* 0x000fc600078e001a */
[----:B------:R-:W3:Y:S01]  /*3f880*/  LDL.LU R26, [R1+0x29a4] ;  /* 0x0029a400011a7983 */ /* 0x000ee20000300800 */
[----:B------:R-:W-:-:S03]  /*3f890*/  IMAD.MOV.U32 R203, RZ, RZ, R31 ;  /* 0x000000ffffcb7224 */ /* 0x000fc600078e001f */
[----:B------:R-:W3:Y:S04]  /*3f8a0*/  LDL.LU R27, [R1+0x29a0] ;  /* 0x0029a000011b7983 */ /* 0x000ee80000300800 */
[----:B------:R-:W4:Y:S04]  /*3f8b0*/  LDL.LU R30, [R1+0x299c] ;  /* 0x00299c00011e7983 */ /* 0x000f280000300800 */
[----:B------:R-:W4:Y:S01]  /*3f8c0*/  LDL.LU R31, [R1+0x2998] ;  /* 0x00299800011f7983 */ /* 0x000f220000300800 */
[----:B------:R-:W-:Y:S02]  /*3f8d0*/  IMAD.MOV.U32 R211, RZ, RZ, R39 ;  /* 0x000000ffffd37224 */ /* 0x000fe400078e0027 */
[----:B------:R-:W-:-:S02]  /*3f8e0*/  IMAD.MOV.U32 R210, RZ, RZ, R38 ;  /* 0x000000ffffd27224 */ /* 0x000fc400078e0026 */
[----:B------:R-:W-:Y:S02]  /*3f8f0*/  IMAD.MOV.U32 R209, RZ, RZ, R35 ;  /* 0x000000ffffd17224 */ /* 0x000fe400078e0023 */
        /* <DEDUP_REMOVED lines=40> */
[----:B------:R-:W3:Y:S01]  /*3fb80*/  LDL.LU R107, [R1+0x53c] ;  /* 0x00053c00016b7983 */ /* 0x000ee20000300800 */
[----:B------:R-:W-:-:S03]  /*3fb90*/  IMAD.MOV.U32 R220, RZ, RZ, R58 ;  /* 0x000000ffffdc7224 */ /* 0x000fc600078e003a */
        /* <DEDUP_REMOVED lines=11> */
[----:B------:R-:W-:-:S03]  /*3fc50*/  MOV R206, R70 ;  /* 0x0000004600ce7202 */ /* 0x000fc60000000f00 */
        /* <DEDUP_REMOVED lines=31> */
[----:B---3--:R-:W-:-:S15]  /*3fe50*/  HMMA.1688.F32.TF32 R104, R236, R110, R104 ;  /* 0x0000006eec68723c */ /* 0x008fde0000081068 */
[----:B------:R-:W-:-:S08]  /*3fe60*/  NOP ;  /* 0x0000000000007918 */ /* 0x000fd00000000000 */
[----:B------:R-:W-:Y:S04]  /*3fe70*/  STL.64 [R1+0xbc0], R104 ;  /* 0x000bc06801007387 */ /* 0x000fe80000100a00 */
[----:B------:R1:W-:Y:S04]  /*3fe80*/  STL.64 [R1+0xbc8], R106 ;  /* 0x000bc86a01007387 */ /* 0x0003e80000100a00 */
[----:B-1----:R-:W2:Y:S04]  /*3fe90*/  LDL.LU.64 R106, [R1+0x2910] ;  /* 0x00291000016a7983 */ /* 0x002ea80000300a00 */
[----:B------:R-:W3:Y:S01]  /*3fea0*/  LDL.LU.64 R104, [R1+0x2908] ;  /* 0x0029080001687983 */ /* 0x000ee20000300a00 */
[----:B--2---:R-:W-:-:S15]  /*3feb0*/  HMMA.1688.F32.TF32 R100, R236, R106, R100 ;  /* 0x0000006aec64723c */ /* 0x004fde0000081064 */
[----:B------:R-:W-:-:S08]  /*3fec0*/  NOP ;  /* 0x0000000000007918 */ /* 0x000fd00000000000 */
[----:B------:R-:W-:Y:S04]  /*3fed0*/  STL.64 [R1+0xbb0], R100 ;  /* 0x000bb06401007387 */ /* 0x000fe80000100a00 */
[----:B------:R1:W-:Y:S04]  /*3fee0*/  STL.64 [R1+0xbb8], R102 ;  /* 0x000bb86601007387 */ /* 0x0003e80000100a00 */
[----:B-1----:R-:W4:Y:S04]  /*3fef0*/  LDL.LU.64 R102, [R1+0x2900] ;  /* 0x0029000001667983 */ /* 0x002f280000300a00 */
[----:B------:R-:W2:Y:S01]  /*3ff00*/  LDL.LU.64 R100, [R1+0x28f8] ;  /* 0x0028f80001647983 */ /* 0x000ea20000300a00 */
[----:B----4-:R-:W-:-:S15]  /*3ff10*/  HMMA.1688.F32.TF32 R96, R236, R102, R96 ;  /* 0x00000066ec60723c */ /* 0x010fde0000081060 */
        /* <DEDUP_REMOVED lines=9> */
[----:B-1----:R-:W4:Y:S01]  /*3ffb0*/  LDL.LU.64 R94, [R1+0x28e0] ;  /* 0x0028e000015e7983 */ /* 0x002f220000300a00 */
[C---:B------:R-:W-:Y:S03]  /*3ffc0*/  HMMA.1688.F32.TF32 R224, R236.reuse, R90, R224 ;  /* 0x0000005aece0723c */ /* 0x040fe600000810e0 */
[----:B------:R-:W2:Y:S03]  /*3ffd0*/  LDL.LU.64 R92, [R1+0x28d8] ;  /* 0x0028d800015c7983 */ /* 0x000ea60000300a00 */
        /* <DEDUP_REMOVED lines=19> */
[----:B------:R-:W-:Y:S06]  /*40110*/  HMMA.1688.F32.TF32 R144, R236, R10, R144 ;  /* 0x0000000aec90723c */ /* 0x000fec0000081090 */
[C---:B------:R-:W-:Y:S06]  /*40120*/  HMMA.1688.F32.TF32 R140, R232.reuse, R134, R140 ;  /* 0x00000086e88c723c */ /* 0x040fec000008108c */
[----:B------:R-:W-:Y:S06]  /*40130*/  HMMA.1688.F32.TF32 R136, R232, R130, R136 ;  /* 0x00000082e888723c */ /* 0x000fec0000081088 */
[----:B----4-:R-:W-:-:S15]  /*40140*/  HMMA.1688.F32.TF32 R228, R236, R94, R228 ;  /* 0x0000005eece4723c */ /* 0x010fde00000810e4 */
[----:B------:R-:W-:-:S08]  /*40150*/  NOP ;  /* 0x0000000000007918 */ /* 0x000fd00000000000 */
[----:B------:R-:W-:Y:S04]  /*40160*/  STL.64 [R1+0xb80], R228 ;  /* 0x000b80e401007387 */ /* 0x000fe80000100a00 */
[----:B------:R1:W-:Y:S04]  /*40170*/  STL.64 [R1+0xb88], R230 ;  /* 0x000b88e601007387 */ /* 0x0003e80000100a00 */
[----:B-1----:R-:W4:Y:S04]  /*40180*/  LDL.LU.64 R230, [R1+0x28d0] ;  /* 0x0028d00001e67983 */ /* 0x002f280000300a00 */
[----:B------:R-:W4:Y:S04]  /*40190*/  LDL.LU.64 R228, [R1+0x28c8] ;  /* 0x0028c80001e47983 */ /* 0x000f280000300a00 */
        /* <DEDUP_REMOVED lines=53> */
[----:B------:R-:W-:Y:S04]  /*404f0*/  STL.64 [R1+0xf18], R142 ;  /* 0x000f188e01007387 */ /* 0x000fe80000100a00 */
[----:B------:R1:W-:Y:S04]  /*40500*/  STL.64 [R1+0xf00], R136 ;  /* 0x000f008801007387 */ /* 0x0003e80000100a00 */
[----:B------:R2:W-:Y:S04]  /*40510*/  STL.64 [R1+0xf08], R138 ;  /* 0x000f088a01007387 */ /* 0x0005e80000100a00 */
[----:B------:R-:W3:Y:S04]  /*40520*/  LDL.LU R245, [R1+0x104] ;  /* 0x0001040001f57983 */ /* 0x000ee80000300800 */
[----:B------:R-:W3:Y:S04]  /*40530*/  LDL.LU R246, [R1+0x108] ;  /* 0x0001080001f67983 */ /* 0x000ee80000300800 */
[----:B------:R-:W3:Y:S04]  /*40540*/  LDL.LU R247, [R1+0x10c] ;  /* 0x00010c0001f77983 */ /* 0x000ee80000300800 */
[----:B------:R-:W4:Y:S04]  /*40550*/  LDL.LU R240, [R1+0x110] ;  /* 0x0001100001f07983 */ /* 0x000f280000300800 */
[----:B------:R-:W4:Y:S04]  /*40560*/  LDL.LU R241, [R1+0x114] ;  /* 0x0001140001f17983 */ /* 0x000f280000300800 */
[----:B------:R-:W4:Y:S04]  /*40570*/  LDL.LU R242, [R1+0x118] ;  /* 0x0001180001f27983 */ /* 0x000f280000300800 */
[----:B------:R-:W4:Y:S04]  /*40580*/  LDL.LU R243, [R1+0x11c] ;  /* 0x00011c0001f37983 */ /* 0x000f280000300800 */
[----:B-1----:R-:W3:Y:S04]  /*40590*/  LDL.LU R136, [R1+0x120] ;  /* 0x0001200001887983 */ /* 0x002ee80000300800 */
[----:B------:R-:W3:Y:S04]  /*405a0*/  LDL.LU R137, [R1+0x124] ;  /* 0x0001240001897983 */ /* 0x000ee80000300800 */
[----:B--2---:R-:W3:Y:S04]  /*405b0*/  LDL.LU R138, [R1+0x128] ;  /* 0x00012800018a7983 */ /* 0x004ee80000300800 */
        /* <DEDUP_REMOVED lines=112> */
[----:B------:R-:W-:Y:S01]  /*40cc0*/  STL.64 [R1+0xef0], R236 ;  /* 0x000ef0ec01007387 */ /* 0x000fe20000100a00 */
[C---:B------:R-:W-:Y:S03]  /*40cd0*/  HMMA.1688.F32.TF32 R204, R232.reuse, R90, R204 ;  /* 0x0000005ae8cc723c */ /* 0x040fe600000810cc */
[----:B------:R-:W-:Y:S04]  /*40ce0*/  STL.64 [R1+0xef8], R238 ;  /* 0x000ef8ee01007387 */ /* 0x000fe80000100a00 */
[----:B------:R-:W-:Y:S04]  /*40cf0*/  STL.64 [R1+0xee0], R224 ;  /* 0x000ee0e001007387 */ /* 0x000fe80000100a00 */
[----:B------:R-:W-:Y:S01]  /*40d00*/  STL.64 [R1+0xee8], R226 ;  /* 0x000ee8e201007387 */ /* 0x000fe20000100a00 */
[C---:B------:R-:W-:Y:S03]  /*40d10*/  HMMA.1688.F32.TF32 R188, R232.reuse, R74, R188 ;  /* 0x0000004ae8bc723c */ /* 0x040fe600000810bc */
[----:B------:R-:W-:Y:S04]  /*40d20*/  STL.64 [R1+0xed0], R220 ;  /* 0x000ed0dc01007387 */ /* 0x000fe80000100a00 */
        /* <DEDUP_REMOVED lines=9> */
[----:B------:R-:W-:Y:S03]  /*40dc0*/  STL.64 [R1+0x420], R204 ;  /* 0x000420cc01007387 */ /* 0x000fe60000100a00 */
        /* <DEDUP_REMOVED lines=41> */
[C---:B--2---:R-:W-:Y:S03]  /*41060*/  HMMA.1688.F32.TF32 R140, R232.reuse, R14, R244 ;  /* 0x0000000ee88c723c */ /* 0x044fe600000810f4 */
[----:B------:R-:W-:Y:S04]  /*41070*/  LDS R236, [R0+UR7+0x13100] ;  /* 0x0131000700ec7984 */ /* 0x000fe80008000800 */
[----:B------:R-:W-:Y:S01]  /*41080*/  LDS R238, [R0+UR7+0x13900] ;  /* 0x0139000700ee7984 */ /* 0x000fe20008000800 */
[----:B-1----:R-:W-:Y:S03]  /*41090*/  HMMA.1688.F32.TF32 R136, R232, R10, R248 ;  /* 0x0000000ae888723c */ /* 0x002fe600000810f8 */
[----:B------:R-:W-:Y:S04]  /*410a0*/  LDS R237, [R32+UR7+0x13100] ;  /* 0x0131000720ed7984 */ /* 0x000fe80008000800 */
[----:B------:R-:W1:Y:S04]  /*410b0*/  LDS R239, [R32+UR7+0x13900] ;  /* 0x0139000720ef7984 */ /* 0x000e680008000800 */
[----:B------:R-:W-:Y:S04]  /*410c0*/  STL.64 [R1+0x1a0], R144 ;  /* 0x0001a09001007387 */ /* 0x000fe80000100a00 */
[----:B------:R-:W-:Y:S04]  /*410d0*/  STL.64 [R1+0x1a8], R146 ;  /* 0x0001a89201007387 */ /* 0x000fe80000100a00 */
[----:B------:R-:W2:Y:S04]  /*410e0*/  LDL.LU R148, [R1] ;  /* 0x0000000001947983 */ /* 0x000ea80000300800 */
[----:B------:R-:W-:Y:S04]  /*410f0*/  STL.64 [R1+0x190], R140 ;  /* 0x0001908c01007387 */ /* 0x000fe80000100a00 */
[----:B------:R-:W-:Y:S04]  /*41100*/  STL.64 [R1+0x198], R142 ;  /* 0x0001988e01007387 */ /* 0x000fe80000100a00 */
[----:B------:R3:W-:Y:S04]  /*41110*/  STL.64 [R1+0x180], R136 ;  /* 0x0001808801007387 */ /* 0x0007e80000100a00 */
        /* <DEDUP_REMOVED lines=20> */
[----:B---3--:R-:W3:Y:S04]  /*41260*/  LDL.LU R136, [R1+0x70] ;  /* 0x0000700001887983 */ /* 0x008ee80000300800 */
[----:B------:R-:W3:Y:S04]  /*41270*/  LDL.LU R137, [R1+0x74] ;  /* 0x0000740001897983 */ /* 0x000ee80000300800 */
[----:B----4-:R-:W3:Y:S04]  /*41280*/  LDL.LU R138, [R1+0x78] ;  /* 0x00007800018a7983 */ /* 0x010ee80000300800 */
[----:B------:R-:W3:Y:S04]  /*41290*/  LDL.LU R139, [R1+0x7c] ;  /* 0x00007c00018b7983 */ /* 0x000ee80000300800 */
[----:B------:R-:W1:Y:S04]  /*412a0*/  LDL.LU R140, [R1+0x80] ;  /* 0x00008000018c7983 */ /* 0x000e680000300800 */
[----:B------:R-:W1:Y:S04]  /*412b0*/  LDL.LU R141, [R1+0x84] ;  /* 0x00008400018d7983 */ /* 0x000e680000300800 */
[----:B------:R-:W1:Y:S04]  /*412c0*/  LDL.LU R142, [R1+0x88] ;  /* 0x00008800018e7983 */ /* 0x000e680000300800 */
[----:B------:R-:W1:Y:S04]  /*412d0*/  LDL.LU R143, [R1+0x8c] ;  /* 0x00008c00018f7983 */ /* 0x000e680000300800 */
        /* <DEDUP_REMOVED lines=76> */
[----:B------:R-:W-:Y:S01]  /*417a0*/  STL [R1+0x2434], R0 ;  /* 0x0024340001007387 */ /* 0x000fe20000100800 */
[C---:B-1----:R-:W-:Y:S03]  /*417b0*/  HMMA.1688.F32.TF32 R140, R236.reuse, R66, R140 ;  /* 0x00000042ec8c723c */ /* 0x042fe6000008108c */
[----:B------:R-:W-:Y:S03]  /*417c0*/  LDS R233, [R32+UR7+0x13180] ;  /* 0x0131800720e97984 */ /* 0x000fe60008000800 */
[C---:B----4-:R-:W-:Y:S01]  /*417d0*/  HMMA.1688.F32.TF32 R144, R236.reuse, R70, R144 ;  /* 0x00000046ec90723c */ /* 0x050fe20000081090 */
[----:B------:R-:W-:Y:S04]  /*417e0*/  LDS R235, [R32+UR7+0x13980] ;  /* 0x0139800720eb7984 */ /* 0x000fe80008000800 */
[----:B------:R-:W-:Y:S04]  /*417f0*/  LDS R232, [R0+UR7+0x13180] ;  /* 0x0131800700e87984 */ /* 0x000fe80008000800 */
[----:B------:R-:W1:Y:S01]  /*41800*/  LDS R234, [R0+UR7+0x13980] ;  /* 0x0139800700ea7984 */ /* 0x000e620008000800 */
        /* <DEDUP_REMOVED lines=11> */
[----:B------:R-:W-:-:S15]  /*418c0*/  HMMA.1688.F32.TF32 R220, R236, R130, R220 ;  /* 0x00000082ecdc723c */ /* 0x000fde00000810dc */
[----:B------:R-:W-:-:S02]  /*418d0*/  NOP ;  /* 0x0000000000007918 */ /* 0x000fc40000000000 */
[----:B------:R-:W-:Y:S04]  /*418e0*/  STL.64 [R1+0x10a0], R224 ;  /* 0x0010a0e001007387 */ /* 0x000fe80000100a00 */
[----:B------:R2:W-:Y:S01]  /*418f0*/  STL.64 [R1+0x10a8], R226 ;  /* 0x0010a8e201007387 */ /* 0x0005e20000100a00 */
[C---:B------:R-:W-:Y:S03]  /*41900*/  HMMA.1688.F32.TF32 R204, R236.reuse, R114, R204 ;  /* 0x00000072eccc723c */ /* 0x040fe600000810cc */
[----:B--2---:R-:W2:Y:S04]  /*41910*/  LDL.LU.64 R226, [R1+0x28c0] ;  /* 0x0028c00001e27983 */ /* 0x004ea80000300a00 */
[----:B------:R-:W2:Y:S04]  /*41920*/  LDL.LU.64 R224, [R1+0x28b8] ;  /* 0x0028b80001e07983 */ /* 0x000ea80000300a00 */
[----:B------:R-:W-:Y:S04]  /*41930*/  STL.64 [R1+0x1090], R220 ;  /* 0x001090dc01007387 */ /* 0x000fe80000100a00 */
[----:B------:R3:W-:Y:S01]  /*41940*/  STL.64 [R1+0x1098], R222 ;  /* 0x001098de01007387 */ /* 0x0007e20000100a00 */
[C---:B------:R-:W-:Y:S03]  /*41950*/  HMMA.1688.F32.TF32 R188, R236.reuse, R98, R188 ;  /* 0x00000062ecbc723c */ /* 0x040fe600000810bc */
[----:B---3--:R-:W3:Y:S04]  /*41960*/  LDL.LU.64 R222, [R1+0x28b0] ;  /* 0x0028b00001de7983 */ /* 0x008ee80000300a00 */
[----:B------:R-:W3:Y:S04]  /*41970*/  LDL.LU.64 R220, [R1+0x28a8] ;  /* 0x0028a80001dc7983 */ /* 0x000ee80000300a00 */
[----:B------:R-:W-:Y:S04]  /*41980*/  STL.64 [R1+0x1080], R216 ;  /* 0x001080d801007387 */ /* 0x000fe80000100a00 */
[----:B------:R4:W-:Y:S04]  /*41990*/  STL.64 [R1+0x1088], R218 ;  /* 0x001088da01007387 */ /* 0x0009e80000100a00 */
[----:B----4-:R-:W4:Y:S04]  /*419a0*/  LDL.LU.64 R218, [R1+0x28a0] ;  /* 0x0028a00001da7983 */ /* 0x010f280000300a00 */
[----:B------:R-:W4:Y:S04]  /*419b0*/  LDL.LU.64 R216, [R1+0x2898] ;  /* 0x0028980001d87983 */ /* 0x000f280000300a00 */
[----:B------:R-:W-:Y:S04]  /*419c0*/  STL.64 [R1+0x1070], R212 ;  /* 0x001070d401007387 */ /* 0x000fe80000100a00 */
[----:B------:R1:W-:Y:S04]  /*419d0*/  STL.64 [R1+0x1078], R214 ;  /* 0x001078d601007387 */ /* 0x0003e80000100a00 */
[----:B-1----:R-:W2:Y:S04]  /*419e0*/  LDL.LU.64 R214, [R1+0x2890] ;  /* 0x0028900001d67983 */ /* 0x002ea80000300a00 */
[----:B------:R-:W2:Y:S04]  /*419f0*/  LDL.LU.64 R212, [R1+0x2888] ;  /* 0x0028880001d47983 */ /* 0x000ea80000300a00 */
[----:B------:R-:W-:Y:S04]  /*41a00*/  STL.64 [R1+0x1060], R208 ;  /* 0x001060d001007387 */ /* 0x000fe80000100a00 */
[----:B------:R1:W-:Y:S04]  /*41a10*/  STL.64 [R1+0x1068], R210 ;  /* 0x001068d201007387 */ /* 0x0003e80000100a00 */
        /* <DEDUP_REMOVED lines=8> */
[----:B------:R1:W-:Y:S04]  /*41aa0*/  STL.64 [R1+0x1048], R202 ;  /* 0x001048ca01007387 */ /* 0x0003e80000100a00 */
[----:B-1----:R-:W2:Y:S04]  /*41ab0*/  LDL.LU.64 R202, [R1+0x2860] ;  /* 0x0028600001ca7983 */ /* 0x002ea80000300a00 */
[----:B------:R-:W2:Y:S04]  /*41ac0*/  LDL.LU.64 R200, [R1+0x2858] ;  /* 0x0028580001c87983 */ /* 0x000ea80000300a00 */
[----:B------:R-:W-:Y:S04]  /*41ad0*/  STL.64 [R1+0x1030], R196 ;  /* 0x001030c401007387 */ /* 0x000fe80000100a00 */
[----:B------:R1:W-:Y:S01]  /*41ae0*/  STL.64 [R1+0x1038], R198 ;  /* 0x001038c601007387 */ /* 0x0003e20000100a00 */
[C---:B------:R-:W-:Y:S03]  /*41af0*/  HMMA.1688.F32.TF32 R164, R236.reuse, R74, R164 ;  /* 0x0000004aeca4723c */ /* 0x040fe600000810a4 */
        /* <DEDUP_REMOVED lines=21> */
[----:B------:R1:W-:Y:S01]  /*41c50*/  STL.64 [R1+0xfe8], R178 ;  /* 0x000fe8b201007387 */ /* 0x0003e20000100a00 */
[C---:B------:R-:W-:Y:S03]  /*41c60*/  HMMA.1688.F32.TF32 R244, R236.reuse, R54, R244 ;  /* 0x00000036ecf4723c */ /* 0x040fe600000810f4 */
[----:B-1----:R-:W2:Y:S04]  /*41c70*/  LDL.LU.64 R178, [R1+0x2800] ;  /* 0x0028000001b27983 */ /* 0x002ea80000300a00 */
[----:B------:R-:W2:Y:S04]  /*41c80*/  LDL.LU.64 R176, [R1+0x27f8] ;  /* 0x0027f80001b07983 */ /* 0x000ea80000300a00 */
[----:B------:R-:W3:Y:S04]  /*41c90*/  LDL R29, [R1+0x23c8] ;  /* 0x0023c800011d7983 */ /* 0x000ee80000100800 */
[----:B------:R-:W-:Y:S04]  /*41ca0*/  STL.64 [R1+0x840], R172 ;  /* 0x000840ac01007387 */ /* 0x000fe80000100a00 */
[----:B------:R1:W-:Y:S01]  /*41cb0*/  STL.64 [R1+0x848], R174 ;  /* 0x000848ae01007387 */ /* 0x0003e20000100a00 */
[C---:B------:R-:W-:Y:S03]  /*41cc0*/  HMMA.1688.F32.TF32 R248, R236.reuse, R50, R248 ;  /* 0x00000032ecf8723c */ /* 0x040fe600000810f8 */
[----:B-1----:R-:W4:Y:S04]  /*41cd0*/  LDL.LU.64 R174, [R1+0x27f0] ;  /* 0x0027f00001ae7983 */ /* 0x002f280000300a00 */
[----:B------:R-:W4:Y:S04]  /*41ce0*/  LDL.LU.64 R172, [R1+0x27e8] ;  /* 0x0027e80001ac7983 */ /* 0x000f280000300a00 */
[----:B------:R-:W2:Y:S04]  /*41cf0*/  LDL R32, [R1+0x23c4] ;  /* 0x0023c40001207983 */ /* 0x000ea80000100800 */
        /* <DEDUP_REMOVED lines=31> */
[----:B------:R-:W4:Y:S01]  /*41ef0*/  LDL.LU.64 R248, [R1+0x2768] ;  /* 0x0027680001f87983 */ /* 0x000f220000300a00 */
[----:B------:R-:W-:-:S15]  /*41f00*/  HMMA.1688.F32.TF32 R160, R236, R46, R160 ;  /* 0x0000002eeca0723c */ /* 0x000fde00000810a0 */
[----:B------:R-:W-:-:S08]  /*41f10*/  NOP ;  /* 0x0000000000007918 */ /* 0x000fd00000000000 */
[----:B------:R-:W-:Y:S04]  /*41f20*/  STL.64 [R1+0x1130], R160 ;  /* 0x001130a001007387 */ /* 0x000fe80000100a00 */
[----:B------:R1:W-:Y:S02]  /*41f30*/  STL.64 [R1+0x1138], R162 ;  /* 0x001138a201007387 */ /* 0x0003e40000100a00 */
[C---:B-1----:R-:W-:Y:S06]  /*41f40*/  HMMA.1688.F32.TF32 R160, R236.reuse, R42, R156 ;  /* 0x0000002aeca0723c */ /* 0x042fec000008109c */
[C---:B------:R-:W-:Y:S06]  /*41f50*/  HMMA.1688.F32.TF32 R156, R236.reuse, R38, R152 ;  /* 0x00000026ec9c723c */ /* 0x040fec0000081098 */
[C---:B------:R-:W-:Y:S11]  /*41f60*/  HMMA.1688.F32.TF32 R152, R236.reuse, R34, R148 ;  /* 0x00000022ec98723c */ /* 0x040ff60000081094 */
[----:B------:R-:W-:Y:S04]  /*41f70*/  STL.64 [R1+0x1120], R160 ;  /* 0x001120a001007387 */ /* 0x000fe80000100a00 */
[----:B------:R-:W-:Y:S04]  /*41f80*/  STL.64 [R1+0x1128], R162 ;  /* 0x001128a201007387 */ /* 0x000fe80000100a00 */
[----:B------:R-:W-:Y:S04]  /*41f90*/  STL.64 [R1+0x1110], R156 ;  /* 0x0011109c01007387 */ /* 0x000fe80000100a00 */
[----:B------:R-:W-:Y:S01]  /*41fa0*/  STL.64 [R1+0x1118], R158 ;  /* 0x0011189e01007387 */ /* 0x000fe20000100a00 */
[C---:B----4-:R-:W-:Y:S03]  /*41fb0*/  HMMA.1688.F32.TF32 R148, R236.reuse, R30, R248 ;  /* 0x0000001eec94723c */ /* 0x050fe600000810f8 */
[----:B------:R-:W4:Y:S04]  /*41fc0*/  LDL.LU R248, [R1+0x390] ;  /* 0x0003900001f87983 */ /* 0x000f280000300800 */
[----:B------:R-:W-:Y:S04]  /*41fd0*/  STL.64 [R1+0x1100], R152 ;  /* 0x0011009801007387 */ /* 0x000fe80000100a00 */
[----:B------:R2:W-:Y:S02]  /*41fe0*/  STL.64 [R1+0x1108], R154 ;  /* 0x0011089a01007387 */ /* 0x0005e40000100a00 */
[C---:B--2---:R-:W-:Y:S10]  /*41ff0*/  HMMA.1688.F32.TF32 R152, R236.reuse, R26, R244 ;  /* 0x0000001aec98723c */ /* 0x044ff400000810f4 */
[----:B------:R1:W-:Y:S04]  /*42000*/  STL.64 [R1+0x10f0], R148 ;  /* 0x0010f09401007387 */ /* 0x0003e80000100a00 */
[----:B------:R2:W-:Y:S04]  /*42010*/  STL.64 [R1+0x10f8], R150 ;  /* 0x0010f89601007387 */ /* 0x0005e80000100a00 */
[----:B------:R-:W4:Y:S04]  /*42020*/  LDL.LU R249, [R1+0x394] ;  /* 0x0003940001f97983 */ /* 0x000f280000300800 */
[----:B------:R-:W4:Y:S04]  /*42030*/  LDL.LU R250, [R1+0x398] ;  /* 0x0003980001fa7983 */ /* 0x000f280000300800 */
[----:B------:R-:W4:Y:S04]  /*42040*/  LDL.LU R251, [R1+0x39c] ;  /* 0x00039c0001fb7983 */ /* 0x000f280000300800 */
[----:B-1----:R-:W4:Y:S04]  /*42050*/  LDL.LU R148, [R1+0x6c0] ;  /* 0x0006c00001947983 */ /* 0x002f280000300800 */
[----:B------:R1:W-:Y:S04]  /*42060*/  STL.64 [R1+0x10e0], R152 ;  /* 0x0010e09801007387 */ /* 0x0003e80000100a00 */
[----:B------:R3:W-:Y:S04]  /*42070*/  STL.64 [R1+0x10e8], R154 ;  /* 0x0010e89a01007387 */ /* 0x0007e80000100a00 */
[----:B------:R-:W4:Y:S04]  /*42080*/  LDL.LU R149, [R1+0x6c4] ;  /* 0x0006c40001957983 */ /* 0x000f280000300800 */
[----:B--2---:R-:W4:Y:S04]  /*42090*/  LDL.LU R150, [R1+0x6c8] ;  /* 0x0006c80001967983 */ /* 0x004f280000300800 */
        /* <DEDUP_REMOVED lines=9> */
[----:B-1----:R-:W2:Y:S04]  /*42130*/  LDL.LU R152, [R1+0x740] ;  /* 0x0007400001987983 */ /* 0x002ea80000300800 */
[----:B------:R-:W2:Y:S04]  /*42140*/  LDL.LU R153, [R1+0x744] ;  /* 0x0007440001997983 */ /* 0x000ea80000300800 */
[----:B---3--:R-:W3:Y:S04]  /*42150*/  LDL.LU R154, [R1+0x748] ;  /* 0x00074800019a7983 */ /* 0x008ee80000300800 */
[----:B------:R-:W3:Y:S01]  /*42160*/  LDL.LU R155, [R1+0x74c] ;  /* 0x00074c00019b7983 */ /* 0x000ee20000300800 */
[C---:B------:R-:W-:Y:S03]  /*42170*/  HMMA.1688.F32.TF32 R240, R236.reuse, R18, R240 ;  /* 0x00000012ecf0723c */ /* 0x040fe600000810f0 */
[----:B------:R-:W3:Y:S03]  /*42180*/  LDL.LU R244, [R1+0x3d0] ;  /* 0x0003d00001f47983 */ /* 0x000ee60000300800 */
[C---:B------:R-:W-:Y:S01]  /*42190*/  HMMA.1688.F32.TF32 R136, R236.reuse, R22, R136 ;  /* 0x00000016ec88723c */ /* 0x040fe20000081088 */
[----:B------:R-:W3:Y:S04]  /*421a0*/  LDL.LU R245, [R1+0x3d4] ;  /* 0x0003d40001f57983 */ /* 0x000ee80000300800 */
[----:B------:R-:W3:Y:S01]  /*421b0*/  LDL.LU R246, [R1+0x3d8] ;  /* 0x0003d80001f67983 */ /* 0x000ee20000300800 */
[C---:B------:R-:W-:Y:S03]  /*421c0*/  HMMA.1688.F32.TF32 R140, R236.reuse, R14, R140 ;  /* 0x0000000eec8c723c */ /* 0x040fe6000008108c */
[----:B------:R-:W3:Y:S03]  /*421d0*/  LDL.LU R247, [R1+0x3dc] ;  /* 0x0003dc0001f77983 */ /* 0x000ee60000300800 */
[----:B------:R-:W-:Y:S05]  /*421e0*/  HMMA.1688.F32.TF32 R144, R236, R10, R144 ;  /* 0x0000000aec90723c */ /* 0x000fea0000081090 */
[----:B------:R1:W-:Y:S04]  /*421f0*/  STL.64 [R1+0x10d0], R240 ;  /* 0x0010d0f001007387 */ /* 0x0003e80000100a00 */
[----:B------:R1:W-:Y:S04]  /*42200*/  STL.64 [R1+0x10d8], R242 ;  /* 0x0010d8f201007387 */ /* 0x0003e80000100a00 */
[----:B-1----:R-:W3:Y:S04]  /*42210*/  LDL.LU R240, [R1+0x410] ;  /* 0x0004100001f07983 */ /* 0x002ee80000300800 */
[----:B------:R-:W3:Y:S04]  /*42220*/  LDL.LU R241, [R1+0x414] ;  /* 0x0004140001f17983 */ /* 0x000ee80000300800 */
[----:B------:R-:W3:Y:S04]  /*42230*/  LDL.LU R242, [R1+0x418] ;  /* 0x0004180001f27983 */ /* 0x000ee80000300800 */
[----:B------:R-:W3:Y:S04]  /*42240*/  LDL.LU R243, [R1+0x41c] ;  /* 0x00041c0001f37983 */ /* 0x000ee80000300800 */
        /* <DEDUP_REMOVED lines=12> */
[----:B------:R-:W3:Y:S04]  /*42310*/  LDL.LU R236, [R1+0x610] ;  /* 0x0006100001ec7983 */ /* 0x000ee80000300800 */
[----:B------:R1:W-:Y:S04]  /*42320*/  STL.64 [R1+0x650], R144 ;  /* 0x0006509001007387 */ /* 0x0003e80000100a00 */
[----:B------:R1:W-:Y:S04]  /*42330*/  STL.64 [R1+0x658], R146 ;  /* 0x0006589201007387 */ /* 0x0003e80000100a00 */
[----:B------:R-:W3:Y:S04]  /*42340*/  LDL.LU R237, [R1+0x614] ;  /* 0x0006140001ed7983 */ /* 0x000ee80000300800 */
[----:B------:R-:W3:Y:S04]  /*42350*/  LDL.LU R238, [R1+0x618] ;  /* 0x0006180001ee7983 */ /* 0x000ee80000300800 */
[----:B------:R-:W3:Y:S04]  /*42360*/  LDL.LU R239, [R1+0x61c] ;  /* 0x00061c0001ef7983 */ /* 0x000ee80000300800 */
[----:B-1----:R-:W3:Y:S04]  /*42370*/  LDL.LU R144, [R1+0x580] ;  /* 0x0005800001907983 */ /* 0x002ee80000300800 */
[----:B------:R-:W3:Y:S04]  /*42380*/  LDL.LU R145, [R1+0x584] ;  /* 0x0005840001917983 */ /* 0x000ee80000300800 */
[----:B------:R-:W3:Y:S04]  /*42390*/  LDL.LU R146, [R1+0x588] ;  /* 0x0005880001927983 */ /* 0x000ee80000300800 */
[----:B------:R-:W3:Y:S01]  /*423a0*/  LDL.LU R147, [R1+0x58c] ;  /* 0x00058c0001937983 */ /* 0x000ee20000300800 */
[C---:B----4-:R-:W-:Y:S06]  /*423b0*/  HMMA.1688.F32.TF32 R148, R232.reuse, R122, R148 ;  /* 0x0000007ae894723c */ /* 0x050fec0000081094 */
[C---:B--2---:R-:W-:Y:S06]  /*423c0*/  HMMA.1688.F32.TF32 R156, R232.reuse, R130, R156 ;  /* 0x00000082e89c723c */ /* 0x044fec000008109c */
[C---:B------:R-:W-:Y:S06]  /*423d0*/  HMMA.1688.F32.TF32 R160, R232.reuse, R134, R160 ;  /* 0x00000086e8a0723c */ /* 0x040fec00000810a0 */
[----:B---3--:R-:W-:-:S15]  /*423e0*/  HMMA.1688.F32.TF32 R152, R232, R126, R152 ;  /* 0x0000007ee898723c */ /* 0x008fde0000081098 */
[----:B------:R-:W-:-:S02]  /*423f0*/  NOP ;  /* 0x0000000000007918 */ /* 0x000fc40000000000 */
        /* <DEDUP_REMOVED lines=15> */
[----:B------:R-:W2:Y:S01]  /*424f0*/  LDL.LU.64 R148, [R1+0x2728] ;  /* 0x0027280001947983 */ /* 0x000ea20000300a00 */
[C---:B------:R-:W-:Y:S06]  /*42500*/  HMMA.1688.F32.TF32 R140, R232.reuse, R110, R140 ;  /* 0x0000006ee88c723c */ /* 0x040fec000008108c */
[C---:B------:R-:W-:Y:S06]  /*42510*/  HMMA.1688.F32.TF32 R236, R232.reuse, R118, R236 ;  /* 0x00000076e8ec723c */ /* 0x040fec00000810ec */
[----:B------:R-:W-:-:S15]  /*42520*/  HMMA.1688.F32.TF32 R144, R232, R114, R144 ;  /* 0x00000072e890723c */ /* 0x000fde0000081090 */
[----:B------:R-:W-:-:S02]  /*42530*/  NOP ;  /* 0x0000000000007918 */ /* 0x000fc40000000000 */
[----:B------:R-:W-:Y:S01]  /*42540*/  STL.64 [R1+0x1240], R236 ;  /* 0x001240ec01007387 */ /* 0x000fe20000100a00 */
[C---:B------:R-:W-:Y:S03]  /*42550*/  HMMA.1688.F32.TF32 R136, R232.reuse, R106, R136 ;  /* 0x0000006ae888723c */ /* 0x040fe60000081088 */
[----:B------:R-:W-:Y:S04]  /*42560*/  STL.64 [R1+0x1248], R238 ;  /* 0x001248ee01007387 */ /* 0x000fe80000100a00 */
[----:B------:R-:W-:Y:S04]  /*42570*/  STL.64 [R1+0x1230], R144 ;  /* 0x0012309001007387 */ /* 0x000fe80000100a00 */
[----:B------:R1:W-:Y:S04]  /*42580*/  STL.64 [R1+0x1238], R146 ;  /* 0x0012389201007387 */ /* 0x0003e80000100a00 */
[----:B------:R-:W-:Y:S04]  /*42590*/  STL.64 [R1+0x1220], R140 ;  /* 0x0012208c01007387 */ /* 0x000fe80000100a00 */
[----:B------:R1:W-:Y:S02]  /*425a0*/  STL.64 [R1+0x1228], R142 ;  /* 0x0012288e01007387 */ /* 0x0003e40000100a00 */
[C---:B-1----:R-:W-:Y:S06]  /*425b0*/  HMMA.1688.F32.TF32 R144, R232.reuse, R102, R240 ;  /* 0x00000066e890723c */ /* 0x042fec00000810f0 */
[C---:B------:R-:W-:Y:S01]  /*425c0*/  HMMA.1688.F32.TF32 R140, R232.reuse, R98, R244 ;  /* 0x00000062e88c723c */ /* 0x040fe200000810f4 */
[----:B------:R-:W-:Y:S04]  /*425d0*/  STL.64 [R1+0x1210], R136 ;  /* 0x0012108801007387 */ /* 0x000fe80000100a00 */
[----:B------:R-:W-:Y:S04]  /*425e0*/  STL.64 [R1+0x1218], R138 ;  /* 0x0012188a01007387 */ /* 0x000fe80000100a00 */
[----:B------:R-:W-:Y:S04]  /*425f0*/  LDS R136, [R29+UR7+0x13000] ;  /* 0x013000071d887984 */ /* 0x000fe80008000800 */
[----:B------:R-:W-:Y:S04]  /*42600*/  LDS R138, [R29+UR7+0x13800] ;  /* 0x013800071d8a7984 */ /* 0x000fe80008000800 */
[----:B------:R-:W-:Y:S04]  /*42610*/  STL.64 [R1+0x1200], R144 ;  /* 0x0012009001007387 */ /* 0x000fe80000100a00 */
[----:B------:R-:W-:Y:S04]  /*42620*/  STL.64 [R1+0x1208], R146 ;  /* 0x0012089201007387 */ /* 0x000fe80000100a00 */
[----:B------:R-:W-:Y:S04]  /*42630*/  STL.64 [R1+0x11f0], R140 ;  /* 0x0011f08c01007387 */ /* 0x000fe80000100a00 */
[----:B------:R1:W-:Y:S04]  /*42640*/  STL.64 [R1+0x11f8], R142 ;  /* 0x0011f88e01007387 */ /* 0x0003e80000100a00 */
[----:B------:R-:W-:Y:S04]  /*42650*/  LDS R137, [R32+UR7+0x13000] ;  /* 0x0130000720897984 */ /* 0x000fe80008000800 */
[----:B------:R-:W2:Y:S01]  /*42660*/  LDS R139, [R32+UR7+0x13800] ;  /* 0x01380007208b7984 */ /* 0x000ea20008000800 */
[----:B-1----:R-:W-:-:S15]  /*42670*/  HMMA.1688.F32.TF32 R140, R232, R94, R248 ;  /* 0x0000005ee88c723c */ /* 0x002fde00000810f8 */
[----:B------:R-:W-:-:S08]  /*42680*/  NOP ;  /* 0x0000000000007918 */ /* 0x000fd00000000000 */
[----:B------:R-:W-:Y:S04]  /*42690*/  STL.64 [R1+0x11e0], R140 ;  /* 0x0011e08c01007387 */ /* 0x000fe80000100a00 */
[----:B------:R3:W-:Y:S02]  /*426a0*/  STL.64 [R1+0x11e8], R142 ;  /* 0x0011e88e01007387 */ /* 0x0007e40000100a00 */
[C---:B---3--:R-:W-:Y:S06]  /*426b0*/  HMMA.1688.F32.TF32 R140, R232.reuse, R82, R156 ;  /* 0x00000052e88c723c */ /* 0x048fec000008109c */
[C---:B----4-:R-:W-:Y:S06]  /*426c0*/  HMMA.1688.F32.TF32 R144, R232.reuse, R86, R152 ;  /* 0x00000056e890723c */ /* 0x050fec0000081098 */
[----:B--2---:R-:W-:-:S15]  /*426d0*/  HMMA.1688.F32.TF32 R148, R232, R90, R148 ;  /* 0x0000005ae894723c */ /* 0x004fde0000081094 */
[----:B------:R-:W-:-:S08]  /*426e0*/  NOP ;  /* 0x0000000000007918 */ /* 0x000fd00000000000 */
[----:B------:R-:W-:Y:S04]  /*426f0*/  STL.64 [R1+0x11d0], R148 ;  /* 0x0011d09401007387 */ /* 0x000fe80000100a00 */
[----:B------:R1:W-:Y:S04]  /*42700*/  STL.64 [R1+0x11d8], R150 ;  /* 0x0011d89601007387 */ /* 0x0003e80000100a00 */
[----:B------:R-:W-:Y:S04]  /*42710*/  STL.64 [R1+0x11c0], R144 ;  /* 0x0011c09001007387 */ /* 0x000fe80000100a00 */
[----:B------:R2:W-:Y:S01]  /*42720*/  STL.64 [R1+0x11c8], R146 ;  /* 0x0011c89201007387 */ /* 0x0005e20000100a00 */
[C---:B-1----:R-:W-:Y:S06]  /*42730*/  HMMA.1688.F32.TF32 R148, R232.reuse, R78, R160 ;  /* 0x0000004ee894723c */ /* 0x042fec00000810a0 */
[----:B--2---:R-:W-:Y:S01]  /*42740*/  HMMA.1688.F32.TF32 R144, R232, R74, R164 ;  /* 0x0000004ae890723c */ /* 0x004fe200000810a4 */
[----:B------:R-:W-:Y:S04]  /*42750*/  STL.64 [R1+0x800], R140 ;  /* 0x0008008c01007387 */ /* 0x000fe80000100a00 */
[----:B------:R1:W-:-:S12]  /*42760*/  STL.64 [R1+0x808], R142 ;  /* 0x0008088e01007387 */ /* 0x0003d80000100a00 */
[----:B------:R-:W-:Y:S01]  /*42770*/  STL.64 [R1+0x7a0], R148 ;  /* 0x0007a09401007387 */ /* 0x000fe20000100a00 */
[C---:B-1----:R-:W-:Y:S03]  /*42780*/  HMMA.1688.F32.TF32 R140, R232.reuse, R70, R168 ;  /* 0x00000046e88c723c */ /* 0x042fe600000810a8 */
[----:B------:R1:W-:Y:S04]  /*42790*/  STL.64 [R1+0x7a8], R150 ;  /* 0x0007a89601007387 */ /* 0x0003e80000100a00 */
[----:B------:R-:W-:Y:S04]  /*427a0*/  STL.64 [R1+0x1380], R144 ;  /* 0x0013809001007387 */ /* 0x000fe80000100a00 */
[----:B------:R2:W-:Y:S01]  /*427b0*/  STL.64 [R1+0x1388], R146 ;  /* 0x0013889201007387 */ /* 0x0005e20000100a00 */
[C---:B-1----:R-:W-:Y:S06]  /*427c0*/  HMMA.1688.F32.TF32 R148, R232.reuse, R66, R172 ;  /* 0x00000042e894723c */ /* 0x042fec00000810ac */
[C---:B--2---:R-:W-:Y:S05]  /*427d0*/  HMMA.1688.F32.TF32 R144, R232.reuse, R62, R176 ;  /* 0x0000003ee890723c */ /* 0x044fea00000810b0 */
[----:B------:R1:W-:Y:S04]  /*427e0*/  STL.64 [R1+0x1370], R140 ;  /* 0x0013708c01007387 */ /* 0x0003e80000100a00 */
[----:B------:R2:W-:Y:S04]  /*427f0*/  STL.64 [R1+0x1378], R142 ;  /* 0x0013788e01007387 */ /* 0x0005e80000100a00 */
[----:B-1----:R-:W3:Y:S04]  /*42800*/  LDL.LU R140, [R1+0x750] ;  /* 0x00075000018c7983 */ /* 0x002ee80000300800 */
[----:B------:R-:W-:Y:S04]  /*42810*/  STL.64 [R1+0x1360], R148 ;  /* 0x0013609401007387 */ /* 0x000fe80000100a00 */
[----:B------:R-:W-:Y:S04]  /*42820*/  STL.64 [R1+0x1368], R150 ;  /* 0x0013689601007387 */ /* 0x000fe80000100a00 */
[----:B------:R1:W-:Y:S04]  /*42830*/  STL.64 [R1+0x1350], R144 ;  /* 0x0013509001007387 */ /* 0x0003e80000100a00 */
[----:B------:R4:W-:Y:S01]  /*42840*/  STL.64 [R1+0x1358], R146 ;  /* 0x0013589201007387 */ /* 0x0009e20000100a00 */
[C---:B------:R-:W-:Y:S03]  /*42850*/  HMMA.1688.F32.TF32 R156, R232.reuse, R58, R180 ;  /* 0x0000003ae89c723c */ /* 0x040fe600000810b4 */
[----:B------:R-:W3:Y:S04]  /*42860*/  LDL.LU R141, [R1+0x754] ;  /* 0x00075400018d7983 */ /* 0x000ee80000300800 */
[----:B--2---:R-:W3:Y:S04]  /*42870*/  LDL.LU R142, [R1+0x758] ;  /* 0x00075800018e7983 */ /* 0x004ee80000300800 */
        /* <DEDUP_REMOVED lines=23> */
[----:B------:R1:W-:Y:S04]  /*429f0*/  STL.64 [R1+0x1348], R158 ;  /* 0x0013489e01007387 */ /* 0x0003e80000100a00 */
[----:B------:R-:W4:Y:S04]  /*42a00*/  LDL.LU R245, [R1+0x6a4] ;  /* 0x0006a40001f57983 */ /* 0x000f280000300800 */
[----:B------:R-:W4:Y:S04]  /*42a10*/  LDL.LU R246, [R1+0x6a8] ;  /* 0x0006a80001f67983 */ /* 0x000f280000300800 */
[----:B------:R-:W4:Y:S01]  /*42a20*/  LDL.LU R247, [R1+0x6ac] ;  /* 0x0006ac0001f77983 */ /* 0x000f220000300800 */
[C---:B-1----:R-:W-:Y:S03]  /*42a30*/  HMMA.1688.F32.TF32 R156, R232.reuse, R54, R184 ;  /* 0x00000036e89c723c */ /* 0x042fe600000810b8 */
[----:B------:R-:W4:Y:S03]  /*42a40*/  LDL.LU R240, [R1+0x630] ;  /* 0x0006300001f07983 */ /* 0x000f260000300800 */
[----:B------:R-:W-:-:S15]  /*42a50*/  HMMA.1688.F32.TF32 R160, R232, R50, R188 ;  /* 0x00000032e8a0723c */ /* 0x000fde00000810bc */
[----:B------:R-:W-:-:S02]  /*42a60*/  NOP ;  /* 0x0000000000007918 */ /* 0x000fc40000000000 */
[----:B------:R-:W-:Y:S04]  /*42a70*/  STL.64 [R1+0x1330], R156 ;  /* 0x0013309c01007387 */ /* 0x000fe80000100a00 */
[----:B------:R1:W-:Y:S01]  /*42a80*/  STL.64 [R1+0x1338], R158 ;  /* 0x0013389e01007387 */ /* 0x0003e20000100a00 */
[C---:B------:R-:W-:Y:S03]  /*42a90*/  HMMA.1688.F32.TF32 R164, R232.reuse, R42, R196 ;  /* 0x0000002ae8a4723c */ /* 0x040fe600000810c4 */
[----:B------:R-:W4:Y:S04]  /*42aa0*/  LDL.LU R241, [R1+0x634] ;  /* 0x0006340001f17983 */ /* 0x000f280000300800 */
[----:B------:R-:W4:Y:S01]  /*42ab0*/  LDL.LU R242, [R1+0x638] ;  /* 0x0006380001f27983 */ /* 0x000f220000300800 */
[C---:B-1----:R-:W-:Y:S03]  /*42ac0*/  HMMA.1688.F32.TF32 R156, R232.reuse, R46, R192 ;  /* 0x0000002ee89c723c */ /* 0x042fe600000810c0 */
[----:B------:R-:W4:Y:S04]  /*42ad0*/  LDL.LU R243, [R1+0x63c] ;  /* 0x00063c0001f37983 */ /* 0x000f280000300800 */
[----:B------:R-:W-:Y:S04]  /*42ae0*/  STL.64 [R1+0x1320], R160 ;  /* 0x001320a001007387 */ /* 0x000fe80000100a00 */
[----:B------:R1:W-:Y:S02]  /*42af0*/  STL.64 [R1+0x1328], R162 ;  /* 0x001328a201007387 */ /* 0x0003e40000100a00 */
[C---:B-1----:R-:W-:Y:S10]  /*42b00*/  HMMA.1688.F32.TF32 R160, R232.reuse, R38, R200 ;  /* 0x00000026e8a0723c */ /* 0x042ff400000810c8 */
[----:B------:R-:W-:Y:S04]  /*42b10*/  STL.64 [R1+0x1310], R156 ;  /* 0x0013109c01007387 */ /* 0x000fe80000100a00 */
[----:B------:R1:W-:Y:S02]  /*42b20*/  STL.64 [R1+0x1318], R158 ;  /* 0x0013189e01007387 */ /* 0x0003e40000100a00 */
[C---:B-1----:R-:W-:Y:S02]  /*42b30*/  HMMA.1688.F32.TF32 R156, R232.reuse, R34, R204 ;  /* 0x00000022e89c723c */ /* 0x042fe400000810cc */
[----:B------:R-:W-:Y:S04]  /*42b40*/  STL.64 [R1+0x1300], R164 ;  /* 0x001300a401007387 */ /* 0x000fe80000100a00 */
[----:B------:R1:W-:Y:S04]  /*42b50*/  STL.64 [R1+0x1308], R166 ;  /* 0x001308a601007387 */ /* 0x0003e80000100a00 */
[----:B------:R-:W-:Y:S04]  /*42b60*/  STL.64 [R1+0x12f0], R160 ;  /* 0x0012f0a001007387 */ /* 0x000fe80000100a00 */
[----:B------:R1:W-:Y:S02]  /*42b70*/  STL.64 [R1+0x12f8], R162 ;  /* 0x0012f8a201007387 */ /* 0x0003e40000100a00 */
[C---:B-1----:R-:W-:Y:S07]  /*42b80*/  HMMA.1688.F32.TF32 R164, R232.reuse, R30, R208 ;  /* 0x0000001ee8a4723c */ /* 0x042fee00000810d0 */
[----:B------:R-:W-:Y:S01]  /*42b90*/  STL.64 [R1+0x12e0], R156 ;  /* 0x0012e09c01007387 */ /* 0x000fe20000100a00 */
[C---:B------:R-:W-:Y:S03]  /*42ba0*/  HMMA.1688.F32.TF32 R160, R232.reuse, R26, R212 ;  /* 0x0000001ae8a0723c */ /* 0x040fe600000810d4 */
[----:B------:R1:W-:Y:S03]  /*42bb0*/  STL.64 [R1+0x12e8], R158 ;  /* 0x0012e89e01007387 */ /* 0x0003e60000100a00 */
[C---:B-1----:R-:W-:Y:S09]  /*42bc0*/  HMMA.1688.F32.TF32 R156, R232.reuse, R18, R216 ;  /* 0x00000012e89c723c */ /* 0x042ff200000810d8 */
[----:B------:R-:W-:Y:S04]  /*42bd0*/  STL.64 [R1+0x12d0], R164 ;  /* 0x0012d0a401007387 */ /* 0x000fe80000100a00 */
[----:B------:R1:W-:Y:S04]  /*42be0*/  STL.64 [R1+0x12d8], R166 ;  /* 0x0012d8a601007387 */ /* 0x0003e80000100a00 */
[----:B------:R-:W-:Y:S04]  /*42bf0*/  STL.64 [R1+0x12c0], R160 ;  /* 0x0012c0a001007387 */ /* 0x000fe80000100a00 */
[----:B------:R1:W-:Y:S02]  /*42c00*/  STL.64 [R1+0x12c8], R162 ;  /* 0x0012c8a201007387 */ /* 0x0003e40000100a00 */
[C---:B-1----:R-:W-:Y:S02]  /*42c10*/  HMMA.1688.F32.TF32 R164, R232.reuse, R22, R220 ;  /* 0x00000016e8a4723c */ /* 0x042fe400000810dc */
[----:B------:R-:W-:Y:S04]  /*42c20*/  STL.64 [R1+0x12b0], R156 ;  /* 0x0012b09c01007387 */ /* 0x000fe80000100a00 */
[C---:B------:R-:W-:Y:S01]  /*42c30*/  HMMA.1688.F32.TF32 R160, R232.reuse, R14, R224 ;  /* 0x0000000ee8a0723c */ /* 0x040fe200000810e0 */
[----:B------:R1:W-:Y:S05]  /*42c40*/  STL.64 [R1+0x12b8], R158 ;  /* 0x0012b89e01007387 */ /* 0x0003ea0000100a00 */
[----:B-1----:R-:W-:Y:S11]  /*42c50*/  HMMA.1688.F32.TF32 R156, R232, R10, R228 ;  /* 0x0000000ae89c723c */ /* 0x002ff600000810e4 */
[----:B------:R-:W-:Y:S04]  /*42c60*/  STL.64 [R1+0x12a0], R164 ;  /* 0x0012a0a401007387 */ /* 0x000fe80000100a00 */
[----:B------:R-:W-:Y:S04]  /*42c70*/  STL.64 [R1+0x12a8], R166 ;  /* 0x0012a8a601007387 */ /* 0x000fe80000100a00 */
[----:B------:R-:W-:Y:S04]  /*42c80*/  STL.64 [R1+0x1290], R160 ;  /* 0x001290a001007387 */ /* 0x000fe80000100a00 */
[----:B------:R-:W-:Y:S04]  /*42c90*/  STL.64 [R1+0x1298], R162 ;  /* 0x001298a201007387 */ /* 0x000fe80000100a00 */
[----:B------:R-:W-:Y:S04]  /*42ca0*/  LDS R228, [R29+UR7+0x13080] ;  /* 0x013080071de47984 */ /* 0x000fe80008000800 */
[----:B------:R-:W-:Y:S04]  /*42cb0*/  LDS R230, [R29+UR7+0x13880] ;  /* 0x013880071de67984 */ /* 0x000fe80008000800 */
[----:B------:R-:W-:Y:S04]  /*42cc0*/  STL.64 [R1+0x11b0], R156 ;  /* 0x0011b09c01007387 */ /* 0x000fe80000100a00 */
[----:B------:R4:W-:Y:S04]  /*42cd0*/  STL.64 [R1+0x11b8], R158 ;  /* 0x0011b89e01007387 */ /* 0x0009e80000100a00 */
[----:B------:R-:W-:Y:S04]  /*42ce0*/  LDS R229, [R32+UR7+0x13080] ;  /* 0x0130800720e57984 */ /* 0x000fe80008000800 */
[----:B------:R-:W1:Y:S01]  /*42cf0*/  LDS R231, [R32+UR7+0x13880] ;  /* 0x0138800720e77984 */ /* 0x000e620008000800 */
[C---:B---3--:R-:W-:Y:S06]  /*42d00*/  HMMA.1688.F32.TF32 R140, R136.reuse, R118, R140 ;  /* 0x00000076888c723c */ /* 0x048fec000008108c */
[C---:B--2---:R-:W-:Y:S06]  /*42d10*/  HMMA.1688.F32.TF32 R144, R136.reuse, R122, R144 ;  /* 0x0000007a8890723c */ /* 0x044fec0000081090 */
[C---:B----4-:R-:W-:Y:S06]  /*42d20*/  HMMA.1688.F32.TF32 R156, R136.reuse, R134, R152 ;  /* 0x00000086889c723c */ /* 0x050fec0000081098 */
[C---:B------:R-:W-:Y:S06]  /*42d30*/  HMMA.1688.F32.TF32 R152, R136.reuse, R130, R148 ;  /* 0x000000828898723c */ /* 0x040fec0000081094 */
[C---:B------:R-:W-:Y:S06]  /*42d40*/  HMMA.1688.F32.TF32 R148, R136.reuse, R126, R236 ;  /* 0x0000007e8894723c */ /* 0x040fec00000810ec */
[C---:B------:R-:W-:Y:S05]  /*42d50*/  HMMA.1688.F32.TF32 R248, R136.reuse, R114, R248 ;  /* 0x0000007288f8723c */ /* 0x040fea00000810f8 */
[----:B------:R-:W-:Y:S04]  /*42d60*/  STL.64 [R1+0x40], R156 ;  /* 0x0000409c01007387 */ /* 0x000fe80000100a00 */
[----:B------:R-:W-:Y:S04]  /*42d70*/  STL.64 [R1+0x48], R158 ;  /* 0x0000489e01007387 */ /* 0x000fe80000100a00 */
[----:B------:R2:W-:Y:S01]  /*42d80*/  STL.64 [R1+0x30], R152 ;  /* 0x0000309801007387 */ /* 0x0005e20000100a00 */
[C---:B------:R-:W-:Y:S03]  /*42d90*/  HMMA.1688.F32.TF32 R244, R136.reuse, R110, R244 ;  /* 0x0000006e88f4723c */ /* 0x040fe600000810f4 */
[----:B------:R3:W-:Y:S04]  /*42da0*/  STL.64 [R1+0x38], R154 ;  /* 0x0000389a01007387 */ /* 0x0007e80000100a00 */
[----:B------:R-:W-:Y:S04]  /*42db0*/  STL.64 [R1+0x20], R148 ;  /* 0x0000209401007387 */ /* 0x000fe80000100a00 */
[----:B------:R-:W-:Y:S04]  /*42dc0*/  STL.64 [R1+0x28], R150 ;  /* 0x0000289601007387 */ /* 0x000fe80000100a00 */
[----:B------:R4:W-:Y:S04]  /*42dd0*/  STL.64 [R1+0x10], R144 ;  /* 0x0000109001007387 */ /* 0x0009e80000100a00 */
[----:B------:R1:W-:Y:S04]  /*42de0*/  STL.64 [R1+0x18], R146 ;  /* 0x0000189201007387 */ /* 0x0003e80000100a00 */
[----:B------:R-:W-:Y:S04]  /*42df0*/  STL [R1+0x2444], R248 ;  /* 0x002444f801007387 */ /* 0x000fe80000100800 */
[----:B------:R1:W-:Y:S04]  /*42e00*/  STL.64 [R1], R140 ;  /* 0x0000008c01007387 */ /* 0x0003e80000100a00 */
[----:B------:R1:W-:Y:S04]  /*42e10*/  STL.64 [R1+0x8], R142 ;  /* 0x0000088e01007387 */ /* 0x0003e80000100a00 */
[----:B------:R-:W-:Y:S04]  /*42e20*/  STL [R1+0x2440], R249 ;  /* 0x002440f901007387 */ /* 0x000fe80000100800 */
[----:B------:R-:W-:Y:S04]  /*42e30*/  STL [R1+0x243c], R250 ;  /* 0x00243cfa01007387 */ /* 0x000fe80000100800 */
[----:B------:R-:W-:Y:S04]  /*42e40*/  STL [R1+0x2438], R251 ;  /* 0x002438fb01007387 */ /* 0x000fe80000100800 */
[----:B------:R-:W-:Y:S04]  /*42e50*/  STL [R1+0x2454], R244 ;  /* 0x002454f401007387 */ /* 0x000fe80000100800 */
[----:B------:R-:W-:Y:S04]  /*42e60*/  STL [R1+0x2450], R245 ;  /* 0x002450f501007387 */ /* 0x000fe80000100800 */
[----:B------:R-:W-:Y:S04]  /*42e70*/  STL [R1+0x244c], R246 ;  /* 0x00244cf601007387 */ /* 0x000fe80000100800 */
[----:B------:R-:W-:Y:S04]  /*42e80*/  STL [R1+0x2448], R247 ;  /* 0x002448f701007387 */ /* 0x000fe80000100800 */
[----:B--2---:R-:W2:Y:S04]  /*42e90*/  LDL.LU R152, [R1+0x520] ;  /* 0x0005200001987983 */ /* 0x004ea80000300800 */
[----:B------:R-:W2:Y:S04]  /*42ea0*/  LDL.LU R153, [R1+0x524] ;  /* 0x0005240001997983 */ /* 0x000ea80000300800 */
[----:B---3--:R-:W2:Y:S04]  /*42eb0*/  LDL.LU R154, [R1+0x528] ;  /* 0x00052800019a7983 */ /* 0x008ea80000300800 */
[----:B------:R-:W2:Y:S04]  /*42ec0*/  LDL.LU R155, [R1+0x52c] ;  /* 0x00052c00019b7983 */ /* 0x000ea80000300800 */
[----:B------:R-:W3:Y:S04]  /*42ed0*/  LDL.LU R156, [R1+0x500] ;  /* 0x00050000019c7983 */ /* 0x000ee80000300800 */
[----:B------:R-:W3:Y:S04]  /*42ee0*/  LDL.LU R157, [R1+0x504] ;  /* 0x00050400019d7983 */ /* 0x000ee80000300800 */
[----:B------:R-:W3:Y:S04]  /*42ef0*/  LDL.LU R158, [R1+0x508] ;  /* 0x00050800019e7983 */ /* 0x000ee80000300800 */
[----:B------:R-:W3:Y:S04]  /*42f00*/  LDL.LU R159, [R1+0x50c] ;  /* 0x00050c00019f7983 */ /* 0x000ee80000300800 */
[----:B----4-:R-:W4:Y:S04]  /*42f10*/  LDL.LU R144, [R1+0x490] ;  /* 0x0004900001907983 */ /* 0x010f280000300800 */
[----:B------:R-:W4:Y:S04]  /*42f20*/  LDL.LU R145, [R1+0x494] ;  /* 0x0004940001917983 */ /* 0x000f280000300800 */
[----:B-1----:R-:W4:Y:S04]  /*42f30*/  LDL.LU R146, [R1+0x498] ;  /* 0x0004980001927983 */ /* 0x002f280000300800 */
        /* <DEDUP_REMOVED lines=33> */
[----:B------:R-:W4:Y:S08]  /*43150*/  LDL.LU R151, [R1+0x55c] ;  /* 0x00055c0001977983 */ /* 0x000f300000300800 */
[----:B------:R-:W-:Y:S04]  /*43160*/  STL [R1+0x2464], R240 ;  /* 0x002464f001007387 */ /* 0x000fe80000100800 */
[----:B------:R-:W-:Y:S04]  /*43170*/  STL [R1+0x2460], R241 ;  /* 0x002460f101007387 */ /* 0x000fe80000100800 */
[----:B------:R-:W-:Y:S04]  /*43180*/  STL [R1+0x245c], R242 ;  /* 0x00245cf201007387 */ /* 0x000fe80000100800 */
[----:B------:R-:W-:Y:S01]  /*43190*/  STL [R1+0x2458], R243 ;  /* 0x002458f301007387 */ /* 0x000fe20000100800 */
[C---:B--2---:R-:W-:Y:S06]  /*431a0*/  HMMA.1688.F32.TF32 R236, R136.reuse, R102, R236 ;  /* 0x0000006688ec723c */ /* 0x044fec00000810ec */
[----:B---3--:R-:W-:-:S15]  /*431b0*/  HMMA.1688.F32.TF32 R224, R136, R98, R140 ;  /* 0x0000006288e0723c */ /* 0x008fde000008108c */
[----:B------:R-:W-:-:S02]  /*431c0*/  NOP ;  /* 0x0000000000007918 */ /* 0x000fc40000000000 */
[----:B------:R-:W-:Y:S04]  /*431d0*/  STL [R1+0x2474], R236 ;  /* 0x002474ec01007387 */ /* 0x000fe80000100800 */
[----:B------:R-:W-:Y:S04]  /*431e0*/  STL [R1+0x2470], R237 ;  /* 0x002470ed01007387 */ /* 0x000fe80000100800 */
[----:B------:R-:W-:Y:S04]  /*431f0*/  STL [R1+0x246c], R238 ;  /* 0x00246cee01007387 */ /* 0x000fe80000100800 */
[----:B------:R-:W-:Y:S04]  /*43200*/  STL [R1+0x2468], R239 ;  /* 0x002468ef01007387 */ /* 0x000fe80000100800 */
[----:B------:R-:W2:Y:S04]  /*43210*/  LDL.LU R140, [R1+0x570] ;  /* 0x00057000018c7983 */ /* 0x000ea80000300800 */
[----:B------:R-:W2:Y:S04]  /*43220*/  LDL.LU R141, [R1+0x574] ;  /* 0x00057400018d7983 */ /* 0x000ea80000300800 */
[----:B------:R-:W2:Y:S04]  /*43230*/  LDL.LU R142, [R1+0x578] ;  /* 0x00057800018e7983 */ /* 0x000ea80000300800 */
[----:B------:R-:W2:Y:S01]  /*43240*/  LDL.LU R143, [R1+0x57c] ;  /* 0x00057c00018f7983 */ /* 0x000ea20000300800 */
[C---:B----4-:R-:W-:Y:S06]  /*43250*/  HMMA.1688.F32.TF32 R180, R136.reuse, R94, R176 ;  /* 0x0000005e88b4723c */ /* 0x050fec00000810b0 */
[C---:B------:R-:W-:Y:S06]  /*43260*/  HMMA.1688.F32.TF32 R176, R136.reuse, R90, R172 ;  /* 0x0000005a88b0723c */ /* 0x040fec00000810ac */
[C---:B------:R-:W-:Y:S06]  /*43270*/  HMMA.1688.F32.TF32 R172, R136.reuse, R86, R168 ;  /* 0x0000005688ac723c */ /* 0x040fec00000810a8 */
[C---:B------:R-:W-:Y:S01]  /*43280*/  HMMA.1688.F32.TF32 R168, R136.reuse, R82, R144 ;  /* 0x0000005288a8723c */ /* 0x040fe20000081090 */
[----:B------:R-:W-:Y:S05]  /*43290*/  STL [R1+0x2484], R224 ;  /* 0x002484e001007387 */ /* 0x000fea0000100800 */
[C---:B------:R-:W-:Y:S06]  /*432a0*/  HMMA.1688.F32.TF32 R160, R136.reuse, R74, R160 ;  /* 0x0000004a88a0723c */ /* 0x040fec00000810a0 */
[C---:B------:R-:W-:Y:S01]  /*432b0*/  HMMA.1688.F32.TF32 R164, R136.reuse, R78, R164 ;  /* 0x0000004e88a4723c */ /* 0x040fe200000810a4 */
[----:B------:R-:W-:Y:S05]  /*432c0*/  STL [R1+0x2480], R225 ;  /* 0x002480e101007387 */ /* 0x000fea0000100800 */
[C---:B------:R-:W-:Y:S01]  /*432d0*/  HMMA.1688.F32.TF32 R156, R136.reuse, R70, R156 ;  /* 0x00000046889c723c */ /* 0x040fe2000008109c */
[----:B------:R-:W-:Y:S05]  /*432e0*/  STL [R1+0x247c], R226 ;  /* 0x00247ce201007387 */ /* 0x000fea0000100800 */
[C---:B------:R-:W-:Y:S01]  /*432f0*/  HMMA.1688.F32.TF32 R152, R136.reuse, R66, R152 ;  /* 0x000000428898723c */ /* 0x040fe20000081098 */
[----:B------:R-:W-:Y:S04]  /*43300*/  STL [R1+0x2478], R227 ;  /* 0x002478e301007387 */ /* 0x000fe80000100800 */
[----:B------:R-:W-:Y:S04]  /*43310*/  STL.64 [R1+0xc0], R180 ;  /* 0x0000c0b401007387 */ /* 0x000fe80000100a00 */
[----:B------:R-:W-:Y:S04]  /*43320*/  STL.64 [R1+0xc8], R182 ;  /* 0x0000c8b601007387 */ /* 0x000fe80000100a00 */
[----:B------:R-:W-:Y:S04]  /*43330*/  STL.64 [R1+0xb0], R176 ;  /* 0x0000b0b001007387 */ /* 0x000fe80000100a00 */
[----:B------:R-:W-:Y:S04]  /*43340*/  STL.64 [R1+0xb8], R178 ;  /* 0x0000b8b201007387 */ /* 0x000fe80000100a00 */
        /* <DEDUP_REMOVED lines=8> */
[----:B------:R-:W-:Y:S04]  /*433d0*/  STL.64 [R1+0x80], R164 ;  /* 0x000080a401007387 */ /* 0x000fe80000100a00 */
[----:B------:R-:W-:Y:S04]  /*433e0*/  STL.64 [R1+0x88], R166 ;  /* 0x000088a601007387 */ /* 0x000fe80000100a00 */
[----:B------:R-:W-:Y:S04]  /*433f0*/  STL.64 [R1+0x70], R160 ;  /* 0x000070a001007387 */ /* 0x000fe80000100a00 */
[----:B------:R-:W-:Y:S04]  /*43400*/  STL.64 [R1+0x78], R162 ;  /* 0x000078a201007387 */ /* 0x000fe80000100a00 */
[----:B------:R1:W-:Y:S04]  /*43410*/  STL.64 [R1+0x60], R156 ;  /* 0x0000609c01007387 */ /* 0x0003e80000100a00 */
[----:B------:R4:W-:Y:S04]  /*43420*/  STL.64 [R1+0x68], R158 ;  /* 0x0000689e01007387 */ /* 0x0009e80000100a00 */
[----:B-1----:R-:W3:Y:S04]  /*43430*/  LDL.LU R156, [R1+0x5b0] ;  /* 0x0005b000019c7983 */ /* 0x002ee80000300800 */
[----:B------:R1:W-:Y:S04]  /*43440*/  STL.64 [R1+0x50], R152 ;  /* 0x0000509801007387 */ /* 0x0003e80000100a00 */
[----:B------:R1:W-:Y:S04]  /*43450*/  STL.64 [R1+0x58], R154 ;  /* 0x0000589a01007387 */ /* 0x0003e80000100a00 */
[----:B------:R-:W3:Y:S04]  /*43460*/  LDL.LU R157, [R1+0x5b4] ;  /* 0x0005b400019d7983 */ /* 0x000ee80000300800 */
[----:B----4-:R-:W4:Y:S04]  /*43470*/  LDL.LU R158, [R1+0x5b8] ;  /* 0x0005b800019e7983 */ /* 0x010f280000300800 */
[----:B------:R-:W4:Y:S04]  /*43480*/  LDL.LU R159, [R1+0x5bc] ;  /* 0x0005bc00019f7983 */ /* 0x000f280000300800 */
[----:B-1----:R-:W4:Y:S04]  /*43490*/  LDL.LU R152, [R1+0x5f0] ;  /* 0x0005f00001987983 */ /* 0x002f280000300800 */
        /* <DEDUP_REMOVED lines=8> */
[----:B------:R1:W-:Y:S04]  /*43520*/  STL [R1+0x2494], R220 ;  /* 0x002494dc01007387 */ /* 0x0003e80000100800 */
[----:B------:R1:W-:Y:S04]  /*43530*/  STL [R1+0x2490], R221 ;  /* 0x002490dd01007387 */ /* 0x0003e80000100800 */
[----:B------:R1:W-:Y:S04]  /*43540*/  STL [R1+0x248c], R222 ;  /* 0x00248cde01007387 */ /* 0x0003e80000100800 */
[----:B------:R1:W-:Y:S01]  /*43550*/  STL [R1+0x2488], R223 ;  /* 0x002488df01007387 */ /* 0x0003e20000100800 */
[C---:B--2---:R-:W-:Y:S03]  /*43560*/  HMMA.1688.F32.TF32 R216, R136.reuse, R58, R140 ;  /* 0x0000003a88d8723c */ /* 0x044fe6000008108c */
[----:B------:R-:W2:Y:S04]  /*43570*/  LDL.LU R140, [R1+0x620] ;  /* 0x00062000018c7983 */ /* 0x000ea80000300800 */
[----:B------:R-:W2:Y:S04]  /*43580*/  LDL.LU R141, [R1+0x624] ;  /* 0x00062400018d7983 */ /* 0x000ea80000300800 */
[----:B------:R-:W2:Y:S04]  /*43590*/  LDL.LU R142, [R1+0x628] ;  /* 0x00062800018e7983 */ /* 0x000ea80000300800 */
[----:B------:R-:W2:Y:S08]  /*435a0*/  LDL.LU R143, [R1+0x62c] ;  /* 0x00062c00018f7983 */ /* 0x000eb00000300800 */
[----:B------:R1:W-:Y:S04]  /*435b0*/  STL [R1+0x24a4], R216 ;  /* 0x0024a4d801007387 */ /* 0x0003e80000100800 */
[----:B------:R1:W-:Y:S04]  /*435c0*/  STL [R1+0x24a0], R217 ;  /* 0x0024a0d901007387 */ /* 0x0003e80000100800 */
[----:B------:R1:W-:Y:S04]  /*435d0*/  STL [R1+0x249c], R218 ;  /* 0x00249cda01007387 */ /* 0x0003e80000100800 */
[----:B------:R1:W-:Y:S01]  /*435e0*/  STL [R1+0x2498], R219 ;  /* 0x002498db01007387 */ /* 0x0003e20000100800 */
[C---:B---3--:R-:W-:Y:S03]  /*435f0*/  HMMA.1688.F32.TF32 R212, R136.reuse, R54, R144 ;  /* 0x0000003688d4723c */ /* 0x048fe60000081090 */
[----:B------:R-:W3:Y:S04]  /*43600*/  LDL.LU R144, [R1+0x640] ;  /* 0x0006400001907983 */ /* 0x000ee80000300800 */
[----:B------:R-:W3:Y:S04]  /*43610*/  LDL.LU R145, [R1+0x644] ;  /* 0x0006440001917983 */ /* 0x000ee80000300800 */
[----:B------:R-:W3:Y:S04]  /*43620*/  LDL.LU R146, [R1+0x648] ;  /* 0x0006480001927983 */ /* 0x000ee80000300800 */
[----:B------:R-:W3:Y:S08]  /*43630*/  LDL.LU R147, [R1+0x64c] ;  /* 0x00064c0001937983 */ /* 0x000ef00000300800 */
[----:B------:R1:W-:Y:S04]  /*43640*/  STL [R1+0x24b4], R212 ;  /* 0x0024b4d401007387 */ /* 0x0003e80000100800 */
[----:B------:R1:W-:Y:S04]  /*43650*/  STL [R1+0x24b0], R213 ;  /* 0x0024b0d501007387 */ /* 0x0003e80000100800 */
[----:B------:R1:W-:Y:S01]  /*43660*/  STL [R1+0x24ac], R214 ;  /* 0x0024acd601007387 */ /* 0x0003e20000100800 */
[C---:B----4-:R-:W-:Y:S06]  /*43670*/  HMMA.1688.F32.TF32 R208, R136.reuse, R50, R156 ;  /* 0x0000003288d0723c */ /* 0x050fec000008109c */
[----:B------:R-:W-:Y:S01]  /*43680*/  HMMA.1688.F32.TF32 R204, R136, R46, R152 ;  /* 0x0000002e88cc723c */ /* 0x000fe20000081098 */
[----:B------:R4:W-:-:S15]  /*43690*/  STL [R1+0x24a8], R215 ;  /* 0x0024a8d701007387 */ /* 0x0009de0000100800 */
[----:B------:R-:W-:-:S01]  /*436a0*/  NOP ;  /* 0x0000000000007918 */ /* 0x000fc20000000000 */
[----:B------:R-:W-:Y:S04]  /*436b0*/  STL [R1+0x24c4], R208 ;  /* 0x0024c4d001007387 */ /* 0x000fe80000100800 */
[----:B------:R-:W-:Y:S04]  /*436c0*/  STL [R1+0x24c0], R209 ;  /* 0x0024c0d101007387 */ /* 0x000fe80000100800 */
[----:B------:R-:W-:Y:S04]  /*436d0*/  STL [R1+0x24bc], R210 ;  /* 0x0024bcd201007387 */ /* 0x000fe80000100800 */
[----:B------:R-:W-:Y:S01]  /*436e0*/  STL [R1+0x24b8], R211 ;  /* 0x0024b8d301007387 */ /* 0x000fe20000100800 */
[C---:B------:R-:W-:Y:S03]  /*436f0*/  HMMA.1688.F32.TF32 R200, R136.reuse, R42, R148 ;  /* 0x0000002a88c8723c */ /* 0x040fe60000081094 */
[----:B------:R4:W-:Y:S04]  /*43700*/  STL [R1+0x24d4], R204 ;  /* 0x0024d4cc01007387 */ /* 0x0009e80000100800 */
[----:B------:R4:W-:Y:S04]  /*43710*/  STL [R1+0x24d0], R205 ;  /* 0x0024d0cd01007387 */ /* 0x0009e80000100800 */
[----:B------:R4:W-:Y:S04]  /*43720*/  STL [R1+0x24cc], R206 ;  /* 0x0024ccce01007387 */ /* 0x0009e80000100800 */
[----:B------:R4:W-:Y:S04]  /*43730*/  STL [R1+0x24c8], R207 ;  /* 0x0024c8cf01007387 */ /* 0x0009e80000100800 */
[----:B------:R-:W4:Y:S04]  /*43740*/  LDL.LU R160, [R1+0x670] ;  /* 0x0006700001a07983 */ /* 0x000f280000300800 */
[----:B------:R-:W4:Y:S04]  /*43750*/  LDL.LU R161, [R1+0x674] ;  /* 0x0006740001a17983 */ /* 0x000f280000300800 */
[----:B------:R-:W4:Y:S04]  /*43760*/  LDL.LU R162, [R1+0x678] ;  /* 0x0006780001a27983 */ /* 0x000f280000300800 */
[----:B------:R-:W4:Y:S04]  /*43770*/  LDL.LU R163, [R1+0x67c] ;  /* 0x00067c0001a37983 */ /* 0x000f280000300800 */
        /* <DEDUP_REMOVED lines=12> */
[----:B------:R1:W-:Y:S04]  /*43840*/  STL [R1+0x24e8], R199 ;  /* 0x0024e8c701007387 */ /* 0x0003e80000100800 */
        /* <DEDUP_REMOVED lines=12> */
[C---:B---3--:R-:W-:Y:S03]  /*43910*/  HMMA.1688.F32.TF32 R192, R136.reuse, R34, R144 ;  /* 0x0000002288c0723c */ /* 0x048fe60000081090 */
[----:B------:R-:W3:Y:S04]  /*43920*/  LDL.LU R144, [R1+0x6e0] ;  /* 0x0006e00001907983 */ /* 0x000ee80000300800 */
[----:B------:R-:W3:Y:S04]  /*43930*/  LDL.LU R145, [R1+0x6e4] ;  /* 0x0006e40001917983 */ /* 0x000ee80000300800 */
[----:B------:R-:W3:Y:S04]  /*43940*/  LDL.LU R146, [R1+0x6e8] ;  /* 0x0006e80001927983 */ /* 0x000ee80000300800 */
[----:B------:R-:W3:Y:S08]  /*43950*/  LDL.LU R147, [R1+0x6ec] ;  /* 0x0006ec0001937983 */ /* 0x000ef00000300800 */
[----:B------:R-:W-:Y:S04]  /*43960*/  STL [R1+0x2504], R192 ;  /* 0x002504c001007387 */ /* 0x000fe80000100800 */
[----:B------:R-:W-:Y:S04]  /*43970*/  STL [R1+0x2500], R193 ;  /* 0x002500c101007387 */ /* 0x000fe80000100800 */
[----:B------:R-:W-:Y:S04]  /*43980*/  STL [R1+0x24fc], R194 ;  /* 0x0024fcc201007387 */ /* 0x000fe80000100800 */
[----:B------:R-:W-:Y:S01]  /*43990*/  STL [R1+0x24f8], R195 ;  /* 0x0024f8c301007387 */ /* 0x000fe20000100800 */
[----:B----4-:R-:W-:-:S15]  /*439a0*/  HMMA.1688.F32.TF32 R188, R136, R30, R160 ;  /* 0x0000001e88bc723c */ /* 0x010fde00000810a0 */
[----:B------:R-:W-:-:S08]  /*439b0*/  NOP ;  /* 0x0000000000007918 */ /* 0x000fd00000000000 */
        /* <DEDUP_REMOVED lines=8> */
[----:B------:R-:W2:Y:S01]  /*43a40*/  LDL.LU R143, [R1+0x16bc] ;  /* 0x0016bc00018f7983 */ /* 0x000ea20000300800 */
[C---:B------:R-:W-:Y:S07]  /*43a50*/  HMMA.1688.F32.TF32 R180, R136.reuse, R18, R156 ;  /* 0x0000001288b4723c */ /* 0x040fee000008109c */
[----:B------:R4:W-:Y:S01]  /*43a60*/  STL [R1+0x2524], R184 ;  /* 0x002524b801007387 */ /* 0x0009e20000100800 */
[C---:B------:R-:W-:Y:S03]  /*43a70*/  HMMA.1688.F32.TF32 R176, R136.reuse, R22, R152 ;  /* 0x0000001688b0723c */ /* 0x040fe60000081098 */
[----:B------:R4:W-:Y:S03]  /*43a80*/  STL [R1+0x2520], R185 ;  /* 0x002520b901007387 */ /* 0x0009e60000100800 */
[C---:B------:R-:W-:Y:S01]  /*43a90*/  HMMA.1688.F32.TF32 R172, R136.reuse, R14, R148 ;  /* 0x0000000e88ac723c */ /* 0x040fe20000081094 */
[----:B------:R4:W-:Y:S04]  /*43aa0*/  STL [R1+0x251c], R186 ;  /* 0x00251cba01007387 */ /* 0x0009e80000100800 */
[----:B------:R4:W-:Y:S04]  /*43ab0*/  STL [R1+0x2518], R187 ;  /* 0x002518bb01007387 */ /* 0x0009e80000100800 */
[----:B------:R4:W-:Y:S04]  /*43ac0*/  STL [R1+0x2534], R180 ;  /* 0x002534b401007387 */ /* 0x0009e80000100800 */
[----:B------:R4:W-:Y:S04]  /*43ad0*/  STL [R1+0x2530], R181 ;  /* 0x002530b501007387 */ /* 0x0009e80000100800 */
[----:B------:R4:W-:Y:S04]  /*43ae0*/  STL [R1+0x252c], R182 ;  /* 0x00252cb601007387 */ /* 0x0009e80000100800 */
[----:B------:R4:W-:Y:S04]  /*43af0*/  STL [R1+0x2528], R183 ;  /* 0x002528b701007387 */ /* 0x0009e80000100800 */
[----:B------:R-:W-:Y:S01]  /*43b00*/  STL [R1+0x2544], R176 ;  /* 0x002544b001007387 */ /* 0x000fe20000100800 */
[----:B---3--:R-:W-:Y:S03]  /*43b10*/  HMMA.1688.F32.TF32 R168, R136, R10, R144 ;  /* 0x0000000a88a8723c */ /* 0x008fe60000081090 */
[----:B------:R-:W-:Y:S04]  /*43b20*/  STL [R1+0x2540], R177 ;  /* 0x002540b101007387 */ /* 0x000fe80000100800 */
[----:B------:R-:W-:Y:S04]  /*43b30*/  STL [R1+0x253c], R178 ;  /* 0x00253cb201007387 */ /* 0x000fe80000100800 */
[----:B------:R-:W-:Y:S04]  /*43b40*/  STL [R1+0x2538], R179 ;  /* 0x002538b301007387 */ /* 0x000fe80000100800 */
        /* <DEDUP_REMOVED lines=40> */
[----:B------:R-:W-:Y:S01]  /*43dd0*/  STL [R1+0x2568], R167 ;  /* 0x002568a701007387 */ /* 0x000fe20000100800 */
[C---:B----4-:R-:W-:Y:S06]  /*43de0*/  HMMA.1688.F32.TF32 R160, R228.reuse, R130, R160 ;  /* 0x00000082e4a0723c */ /* 0x050fec00000810a0 */
[----:B---3--:R-:W-:-:S15]  /*43df0*/  HMMA.1688.F32.TF32 R136, R228, R126, R232 ;  /* 0x0000007ee488723c */ /* 0x008fde00000810e8 */
[----:B------:R-:W-:-:S02]  /*43e00*/  NOP ;  /* 0x0000000000007918 */ /* 0x000fc40000000000 */
[----:B------:R-:W-:Y:S04]  /*43e10*/  STL [R1+0x2584], R160 ;  /* 0x002584a001007387 */ /* 0x000fe80000100800 */
[----:B------:R-:W-:Y:S04]  /*43e20*/  STL [R1+0x2580], R161 ;  /* 0x002580a101007387 */ /* 0x000fe80000100800 */
[----:B------:R-:W-:Y:S04]  /*43e30*/  STL [R1+0x257c], R162 ;  /* 0x00257ca201007387 */ /* 0x000fe80000100800 */
[----:B------:R-:W-:Y:S04]  /*43e40*/  STL [R1+0x2578], R163 ;  /* 0x002578a301007387 */ /* 0x000fe80000100800 */
[----:B------:R3:W-:Y:S04]  /*43e50*/  STL [R1+0x2594], R136 ;  /* 0x0025948801007387 */ /* 0x0007e80000100800 */
[----:B------:R4:W-:Y:S04]  /*43e60*/  STL [R1+0x2590], R137 ;  /* 0x0025908901007387 */ /* 0x0009e80000100800 */
[----:B------:R4:W-:Y:S04]  /*43e70*/  STL [R1+0x258c], R138 ;  /* 0x00258c8a01007387 */ /* 0x0009e80000100800 */
[----:B------:R4:W-:Y:S01]  /*43e80*/  STL [R1+0x2588], R139 ;  /* 0x0025888b01007387 */ /* 0x0009e20000100800 */
[C---:B--2---:R-:W-:Y:S06]  /*43e90*/  HMMA.1688.F32.TF32 R140, R228.reuse, R122, R140 ;  /* 0x0000007ae48c723c */ /* 0x044fec000008108c */
[C---:B------:R-:W-:Y:S06]  /*43ea0*/  HMMA.1688.F32.TF32 R144, R228.reuse, R118, R144 ;  /* 0x00000076e490723c */ /* 0x040fec0000081090 */
[C---:B------:R-:W-:Y:S11]  /*43eb0*/  HMMA.1688.F32.TF32 R148, R228.reuse, R114, R148 ;  /* 0x00000072e494723c */ /* 0x040ff60000081094 */
[----:B------:R-:W-:Y:S01]  /*43ec0*/  STL [R1+0x25a4], R140 ;  /* 0x0025a48c01007387 */ /* 0x000fe20000100800 */
[C---:B------:R-:W-:Y:S03]  /*43ed0*/  HMMA.1688.F32.TF32 R152, R228.reuse, R110, R152 ;  /* 0x0000006ee498723c */ /* 0x040fe60000081098 */
[----:B------:R-:W-:Y:S04]  /*43ee0*/  STL [R1+0x25a0], R141 ;  /* 0x0025a08d01007387 */ /* 0x000fe80000100800 */
        /* <DEDUP_REMOVED lines=74> */
[----:B---3--:R-:W2:Y:S04]  /*44390*/  LDL.LU R136, [R1+0x960] ;  /* 0x0009600001887983 */ /* 0x008ea80000300800 */
[----:B----4-:R-:W2:Y:S04]  /*443a0*/  LDL.LU R137, [R1+0x964] ;  /* 0x0009640001897983 */ /* 0x010ea80000300800 */
        /* <DEDUP_REMOVED lines=30> */
[----:B------:R-:W-:-:S15]  /*44590*/  HMMA.1688.F32.TF32 R156, R228, R106, R156 ;  /* 0x0000006ae49c723c */ /* 0x000fde000008109c */
[----:B------:R-:W-:-:S08]  /*445a0*/  NOP ;  /* 0x0000000000007918 */ /* 0x000fd00000000000 */
[----:B------:R-:W-:Y:S04]  /*445b0*/  STL [R1+0x25e4], R156 ;  /* 0x0025e49c01007387 */ /* 0x000fe80000100800 */
[----:B------:R-:W-:Y:S04]  /*445c0*/  STL [R1+0x25e0], R157 ;  /* 0x0025e09d01007387 */ /* 0x000fe80000100800 */
[----:B------:R-:W-:Y:S04]  /*445d0*/  STL [R1+0x25dc], R158 ;  /* 0x0025dc9e01007387 */ /* 0x000fe80000100800 */
[----:B------:R-:W-:Y:S01]  /*445e0*/  STL [R1+0x25d8], R159 ;  /* 0x0025d89f01007387 */ /* 0x000fe20000100800 */
[C---:B--2---:R-:W-:Y:S06]  /*445f0*/  HMMA.1688.F32.TF32 R140, R228.reuse, R102, R136 ;  /* 0x00000066e48c723c */ /* 0x044fec0000081088 */
[C---:B------:R-:W-:Y:S01]  /*44600*/  HMMA.1688.F32.TF32 R136, R228.reuse, R98, R232 ;  /* 0x00000062e488723c */ /* 0x040fe200000810e8 */
[----:B------:R-:W-:Y:S04]  /*44610*/  LDS R232, [R29+UR7+0x13100] ;  /* 0x013100071de87984 */ /* 0x000fe80008000800 */
[----:B------:R-:W-:Y:S04]  /*44620*/  LDS R234, [R29+UR7+0x13900] ;  /* 0x013900071dea7984 */ /* 0x000fe80008000800 */
[----:B------:R-:W-:Y:S04]  /*44630*/  LDS R233, [R32+UR7+0x13100] ;  /* 0x0131000720e97984 */ /* 0x000fe80008000800 */
[----:B------:R-:W1:Y:S04]  /*44640*/  LDS R235, [R32+UR7+0x13900] ;  /* 0x0139000720eb7984 */ /* 0x000e680008000800 */
[----:B------:R-:W-:Y:S04]  /*44650*/  STL.64 [R1+0xd0], R140 ;  /* 0x0000d08c01007387 */ /* 0x000fe80000100a00 */
[----:B------:R3:W-:Y:S01]  /*44660*/  STL.64 [R1+0xd8], R142 ;  /* 0x0000d88e01007387 */ /* 0x0007e20000100a00 */
[C---:B----4-:R-:W-:Y:S03]  /*44670*/  HMMA.1688.F32.TF32 R144, R228.reuse, R94, R160 ;  /* 0x0000005ee490723c */ /* 0x050fe600000810a0 */
[----:B------:R-:W-:Y:S04]  /*44680*/  STL.64 [R1+0xe0], R136 ;  /* 0x0000e08801007387 */ /* 0x000fe80000100a00 */
[----:B------:R2:W-:Y:S01]  /*44690*/  STL.64 [R1+0xe8], R138 ;  /* 0x0000e88a01007387 */ /* 0x0005e20000100a00 */
[C---:B---3--:R-:W-:Y:S06]  /*446a0*/  HMMA.1688.F32.TF32 R140, R228.reuse, R90, R164 ;  /* 0x0000005ae48c723c */ /* 0x048fec00000810a4 */
[C---:B--2---:R-:W-:Y:S09]  /*446b0*/  HMMA.1688.F32.TF32 R136, R228.reuse, R86, R168 ;  /* 0x00000056e488723c */ /* 0x044ff200000810a8 */
[----:B------:R-:W-:Y:S04]  /*446c0*/  STL.64 [R1+0xf0], R144 ;  /* 0x0000f09001007387 */ /* 0x000fe80000100a00 */
[----:B------:R2:W-:Y:S04]  /*446d0*/  STL.64 [R1+0xf8], R146 ;  /* 0x0000f89201007387 */ /* 0x0005e80000100a00 */
[----:B------:R-:W-:Y:S04]  /*446e0*/  STL.64 [R1+0x100], R140 ;  /* 0x0001008c01007387 */ /* 0x000fe80000100a00 */
[----:B------:R3:W-:Y:S01]  /*446f0*/  STL.64 [R1+0x108], R142 ;  /* 0x0001088e01007387 */ /* 0x0007e20000100a00 */
[C---:B--2---:R-:W-:Y:S03]  /*44700*/  HMMA.1688.F32.TF32 R144, R228.reuse, R82, R172 ;  /* 0x00000052e490723c */ /* 0x044fe600000810ac */
        /* <DEDUP_REMOVED lines=48> */
[----:B--2---:R-:W-:Y:S09]  /*44a10*/  HMMA.1688.F32.TF32 R136, R228, R14, R248 ;  /* 0x0000000ee488723c */ /* 0x004ff200000810f8 */
        /* <DEDUP_REMOVED lines=66> */
[----:B---3--:R-:W1:Y:S04]  /*44e40*/  LDL.LU R136, [R1+0x16c0] ;  /* 0x0016c00001887983 */ /* 0x008e680000300800 */
[----:B------:R-:W1:Y:S04]  /*44e50*/  LDL.LU R137, [R1+0x16c4] ;  /* 0x0016c40001897983 */ /* 0x000e680000300800 */
[----:B----4-:R-:W1:Y:S04]  /*44e60*/  LDL.LU R138, [R1+0x16c8] ;  /* 0x0016c800018a7983 */ /* 0x010e680000300800 */
[----:B------:R-:W1:Y:S04]  /*44e70*/  LDL.LU R139, [R1+0x16cc] ;  /* 0x0016cc00018b7983 */ /* 0x000e680000300800 */
        /* <DEDUP_REMOVED lines=44> */
[C---:B-1----:R-:W-:Y:S06]  /*45140*/  HMMA.1688.F32.TF32 R136, R232.reuse, R118, R136 ;  /* 0x00000076e888723c */ /* 0x042fec0000081088 */
[C---:B---3--:R-:W-:Y:S06]  /*45150*/  HMMA.1688.F32.TF32 R140, R232.reuse, R122, R140 ;  /* 0x0000007ae88c723c */ /* 0x048fec000008108c */
[----:B----4-:R-:W-:Y:S06]  /*45160*/  HMMA.1688.F32.TF32 R144, R232, R126, R144 ;  /* 0x0000007ee890723c */ /* 0x010fec0000081090 */
[----:B--2---:R-:W-:Y:S01]  /*45170*/  HMMA.1688.F32.TF32 R156, R228, R10, R156 ;  /* 0x0000000ae49c723c */ /* 0x004fe2000008109c */
[----:B------:R-:W-:Y:S04]  /*45180*/  LDS R228, [R29+UR7+0x13180] ;  /* 0x013180071de47984 */ /* 0x000fe80008000800 */
[----:B------:R-:W-:Y:S04]  /*45190*/  LDS R230, [R29+UR7+0x13980] ;  /* 0x013980071de67984 */ /* 0x000fe80008000800 */
[----:B------:R-:W-:Y:S04]  /*451a0*/  LDS R229, [R32+UR7+0x13180] ;  /* 0x0131800720e57984 */ /* 0x000fe80008000800 */
[----:B------:R-:W1:Y:S01]  /*451b0*/  LDS R231, [R32+UR7+0x13980] ;  /* 0x0139800720e77984 */ /* 0x000e620008000800 */
[C---:B------:R-:W-:Y:S06]  /*451c0*/  HMMA.1688.F32.TF32 R152, R232.reuse, R134, R152 ;  /* 0x00000086e898723c */ /* 0x040fec0000081098 */
[C---:B------:R-:W-:Y:S03]  /*451d0*/  HMMA.1688.F32.TF32 R148, R232.reuse, R130, R148 ;  /* 0x00000082e894723c */ /* 0x040fe60000081094 */
[----:B------:R-:W-:Y:S04]  /*451e0*/  STL.64 [R1+0x530], R156 ;  /* 0x0005309c01007387 */ /* 0x000fe80000100a00 */
[----:B------:R-:W-:Y:S10]  /*451f0*/  STL.64 [R1+0x538], R158 ;  /* 0x0005389e01007387 */ /* 0x000ff40000100a00 */
        /* <DEDUP_REMOVED lines=66> */
[----:B--2---:R-:W-:Y:S01]  /*45620*/  HMMA.1688.F32.TF32 R136, R232, R34, R248 ;  /* 0x00000022e888723c */ /* 0x004fe200000810f8 */
[----:B------:R-:W-:-:S08]  /*45630*/  IMAD.MOV.U32 R244, RZ, RZ, R128 ;  /* 0x000000fffff47224 */ /* 0x000fd000078e0080 */
[----:B------:R-:W-:Y:S04]  /*45640*/  STL.64 [R1+0x6f0], R144 ;  /* 0x0006f09001007387 */ /* 0x000fe80000100a00 */
[----:B------:R-:W-:Y:S04]  /*45650*/  STL.64 [R1+0x6f8], R146 ;  /* 0x0006f89201007387 */ /* 0x000fe80000100a00 */
[----:B------:R2:W-:Y:S01]  /*45660*/  STL.64 [R1+0x700], R140 ;  /* 0x0007008c01007387 */ /* 0x0005e20000100a00 */
[----:B------:R-:W-:-:S03]  /*45670*/  IMAD.MOV.U32 R245, RZ, RZ, R113 ;  /* 0x000000fffff57224 */ /* 0x000fc600078e0071 */
[----:B------:R3:W-:Y:S01]  /*45680*/  STL.64 [R1+0x708], R142 ;  /* 0x0007088e01007387 */ /* 0x0007e20000100a00 */
[----:B------:R-:W-:-:S03]  /*45690*/  IMAD.MOV.U32 R246, RZ, RZ, R116 ;  /* 0x000000fffff67224 */ /* 0x000fc600078e0074 */
[----:B------:R-:W4:Y:S01]  /*456a0*/  LDL.LU R128, [R1+0x2724] ;  /* 0x0027240001807983 */ /* 0x000f220000300800 */
[----:B------:R-:W-:-:S03]  /*456b0*/  IMAD.MOV.U32 R247, RZ, RZ, R117 ;  /* 0x000000fffff77224 */ /* 0x000fc600078e0075 */
[----:B------:R-:W-:Y:S01]  /*456c0*/  STL.64 [R1+0x710], R136 ;  /* 0x0007108801007387 */ /* 0x000fe20000100a00 */
[----:B------:R-:W-:-:S03]  /*456d0*/  IMAD.MOV.U32 R240, RZ, RZ, R120 ;  /* 0x000000fffff07224 */ /* 0x000fc600078e0078 */
[----:B------:R1:W-:Y:S01]  /*456e0*/  STL.64 [R1+0x718], R138 ;  /* 0x0007188a01007387 */ /* 0x0003e20000100a00 */
[----:B------:R-:W-:-:S03]  /*456f0*/  IMAD.MOV.U32 R241, RZ, RZ, R124 ;  /* 0x000000fffff17224 */ /* 0x000fc600078e007c */
[----:B------:R-:W2:Y:S01]  /*45700*/  LDL.LU R113, [R1+0x2720] ;  /* 0x0027200001717983 */ /* 0x000ea20000300800 */
        /* <DEDUP_REMOVED lines=9> */
[----:B------:R-:W3:Y:S01]  /*457a0*/  LDL.LU R133, [R1+0x2704] ;  /* 0x0027040001857983 */ /* 0x000ee20000300800 */
[----:B------:R-:W-:-:S02]  /*457b0*/  IMAD.MOV.U32 R237, RZ, RZ, R105 ;  /* 0x000000ffffed7224 */ /* 0x000fc400078e0069 */
[----:B------:R-:W-:Y:S01]  /*457c0*/  IMAD.MOV.U32 R238, RZ, RZ, R108 ;  /* 0x000000ffffee7224 */ /* 0x000fe200078e006c */
[----:B------:R-:W3:Y:S01]  /*457d0*/  LDL.LU R105, [R1+0x2700] ;  /* 0x0027000001697983 */ /* 0x000ee20000300800 */
[----:B------:R-:W-:Y:S02]  /*457e0*/  IMAD.MOV.U32 R239, RZ, RZ, R109 ;  /* 0x000000ffffef7224 */ /* 0x000fe400078e006d */
[----:B------:R-:W-:Y:S01]  /*457f0*/  IMAD.MOV.U32 R220, RZ, RZ, R112 ;  /* 0x000000ffffdc7224 */ /* 0x000fe200078e0070 */
[----:B------:R-:W3:Y:S01]  /*45800*/  LDL.LU R108, [R1+0x26fc] ;  /* 0x0026fc00016c7983 */ /* 0x000ee20000300800 */
[----:B------:R-:W-:Y:S01]  /*45810*/  IMAD.MOV.U32 R221, RZ, RZ, R121 ;  /* 0x000000ffffdd7224 */ /* 0x000fe200078e0079 */
[----:B------:R-:W-:Y:S02]  /*45820*/  MOV R222, R125 ;  /* 0x0000007d00de7202 */ /* 0x000fe40000000f00 */
        /* <DEDUP_REMOVED lines=9> */
[----:B------:R-:W-:Y:S01]  /*458c0*/  UIADD3 UR5, UR5, 0x1, URZ ;  /* 0x0000000105057890 */ /* 0x000fe2000fffe03f */
[----:B------:R-:W-:Y:S01]  /*458d0*/  BAR.SYNC.DEFER_BLOCKING 0x0 ;  /* 0x0000000000007b1d */ /* 0x000fe20000010000 */
[----:B----4-:R-:W-:-:S05]  /*458e0*/  IMAD.MOV.U32 R212, RZ, RZ, R128 ;  /* 0x000000ffffd47224 */ /* 0x010fca00078e0080 */
[----:B------:R-:W4:Y:S04]  /*458f0*/  LDL.LU R128, [R1+0x26e4] ;  /* 0x0026e40001807983 */ /* 0x000f280000300800 */
[----:B------:R-:W4:Y:S04]  /*45900*/  LDL.LU R2, [R1+0x26e0] ;  /* 0x0026e00001027983 */ /* 0x000f280000300800 */
[----:B------:R-:W4:Y:S04]  /*45910*/  LDL.LU R252, [R1+0x26dc] ;  /* 0x0026dc0001fc7983 */ /* 0x000f280000300800 */
[----:B------:R-:W4:Y:S01]  /*45920*/  LDL.LU R7, [R1+0x26d8] ;  /* 0x0026d80001077983 */ /* 0x000f220000300800 */
[----:B--2---:R-:W-:-:S02]  /*45930*/  IMAD.MOV.U32 R211, RZ, RZ, R113 ;  /* 0x000000ffffd37224 */ /* 0x004fc400078e0071 */
[----:B---3--:R-:W-:Y:S02]  /*45940*/  IMAD.MOV.U32 R210, RZ, RZ, R116 ;  /* 0x000000ffffd27224 */ /* 0x008fe400078e0074 */
[----:B------:R-:W-:Y:S02]  /*45950*/  IMAD.MOV.U32 R209, RZ, RZ, R117 ;  /* 0x000000ffffd17224 */ /* 0x000fe400078e0075 */
[----:B------:R-:W-:Y:S02]  /*45960*/  IMAD.MOV.U32 R208, RZ, RZ, R120 ;  /* 0x000000ffffd07224 */ /* 0x000fe400078e0078 */
[----:B------:R-:W2:Y:S04]  /*45970*/  LDL.LU R120, [R1+0x26d4] ;  /* 0x0026d40001787983 */ /* 0x000ea80000300800 */
[----:B------:R-:W3:Y:S04]  /*45980*/  LDL.LU R117, [R1+0x26d0] ;  /* 0x0026d00001757983 */ /* 0x000ee80000300800 */
[----:B------:R-:W3:Y:S04]  /*45990*/  LDL.LU R116, [R1+0x26cc] ;  /* 0x0026cc0001747983 */ /* 0x000ee80000300800 */
[----:B------:R-:W3:Y:S01]  /*459a0*/  LDL.LU R113, [R1+0x26c8] ;  /* 0x0026c80001717983 */ /* 0x000ee20000300800 */
[----:B------:R-:W-:-:S03]  /*459b0*/  IMAD.MOV.U32 R204, RZ, RZ, R133 ;  /* 0x000000ffffcc7224 */ /* 0x000fc600078e0085 */
[----:B------:R-:W3:Y:S01]  /*459c0*/  LDL.LU R133, [R1+0x26c4] ;  /* 0x0026c40001857983 */ /* 0x000ee20000300800 */
[----:B------:R-:W-:Y:S02]  /*459d0*/  IMAD.MOV.U32 R205, RZ, RZ, R129 ;  /* 0x000000ffffcd7224 */ /* 0x000fe400078e0081 */
[----:B------:R-:W-:Y:S01]  /*459e0*/  IMAD.MOV.U32 R206, RZ, RZ, R3 ;  /* 0x000000ffffce7224 */ /* 0x000fe200078e0003 */
        /* <DEDUP_REMOVED lines=39> */
[----:B----4-:R-:W-:-:S03]  /*45c60*/  IMAD.MOV.U32 R140, RZ, RZ, R128 ;  /* 0x000000ffff8c7224 */ /* 0x010fc600078e0080 */
[----:B------:R-:W4:Y:S04]  /*45c70*/  LDL.LU R128, [R1+0x26b4] ;  /* 0x0026b40001807983 */ /* 0x000f280000300800 */
[----:B------:R-:W4:Y:S04]  /*45c80*/  LDL.LU R132, [R1+0x26b0] ;  /* 0x0026b00001847983 */ /* 0x000f280000300800 */
[----:B------:R-:W4:Y:S01]  /*45c90*/  LDL.LU R125, [R1+0x26ac] ;  /* 0x0026ac00017d7983 */ /* 0x000f220000300800 */
[----:B------:R-:W-:Y:S02]  /*45ca0*/  IMAD.MOV.U32 R146, RZ, RZ, R252 ;  /* 0x000000ffff927224 */ /* 0x000fe400078e00fc */
[----:B------:R-:W-:Y:S01]  /*45cb0*/  IMAD.MOV.U32 R145, RZ, RZ, R7 ;  /* 0x000000ffff917224 */ /* 0x000fe200078e0007 */
[----:B------:R-:W4:Y:S01]  /*45cc0*/  LDL.LU R121, [R1+0x26a8] ;  /* 0x0026a80001797983 */ /* 0x000f220000300800 */
[----:B------:R-:W-:-:S02]  /*45cd0*/  IMAD.MOV.U32 R147, RZ, RZ, R2 ;  /* 0x000000ffff937224 */ /* 0x000fc400078e0002 */
[----:B--2---:R-:W-:Y:S02]  /*45ce0*/  IMAD.MOV.U32 R144, RZ, RZ, R120 ;  /* 0x000000ffff907224 */ /* 0x004fe400078e0078 */
[----:B------:R-:W2:Y:S04]  /*45cf0*/  LDL.LU R120, [R1+0x26a4] ;  /* 0x0026a40001787983 */ /* 0x000ea80000300800 */
[----:B------:R-:W2:Y:S04]  /*45d00*/  LDL.LU R7, [R1+0x26a0] ;  /* 0x0026a00001077983 */ /* 0x000ea80000300800 */
[----:B------:R-:W2:Y:S04]  /*45d10*/  LDL.LU R252, [R1+0x269c] ;  /* 0x00269c0001fc7983 */ /* 0x000ea80000300800 */
[----:B------:R-:W2:Y:S01]  /*45d20*/  LDL.LU R2, [R1+0x2698] ;  /* 0x0026980001027983 */ /* 0x000ea20000300800 */
[----:B---3--:R-:W-:-:S03]  /*45d30*/  IMAD.MOV.U32 R148, RZ, RZ, R133 ;  /* 0x000000ffff947224 */ /* 0x008fc600078e0085 */
[----:B------:R-:W3:Y:S01]  /*45d40*/  LDL.LU R133, [R1+0x2694] ;  /* 0x0026940001857983 */ /* 0x000ee20000300800 */
[----:B------:R-:W-:Y:S02]  /*45d50*/  IMAD.MOV.U32 R149, RZ, RZ, R113 ;  /* 0x000000ffff957224 */ /* 0x000fe400078e0071 */
[----:B------:R-:W-:Y:S01]  /*45d60*/  IMAD.MOV.U32 R150, RZ, RZ, R116 ;  /* 0x000000ffff967224 */ /* 0x000fe200078e0074 */
[----:B------:R-:W3:Y:S01]  /*45d70*/  LDL.LU R113, [R1+0x2690] ;  /* 0x0026900001717983 */ /* 0x000ee20000300800 */
[----:B------:R-:W-:-:S03]  /*45d80*/  IMAD.MOV.U32 R151, RZ, RZ, R117 ;  /* 0x000000ffff977224 */ /* 0x000fc600078e0075 */
[----:B------:R-:W3:Y:S04]  /*45d90*/  LDL.LU R116, [R1+0x268c] ;  /* 0x00268c0001747983 */ /* 0x000ee80000300800 */
[----:B------:R-:W3:Y:S01]  /*45da0*/  LDL.LU R117, [R1+0x2688] ;  /* 0x0026880001757983 */ /* 0x000ee20000300800 */
[----:B------:R-:W-:Y:S02]  /*45db0*/  IMAD.MOV.U32 R153, RZ, RZ, R124 ;  /* 0x000000ffff997224 */ /* 0x000fe400078e007c */
[----:B----4-:R-:W-:Y:S01]  /*45dc0*/  IMAD.MOV.U32 R159, RZ, RZ, R132 ;  /* 0x000000ffff9f7224 */ /* 0x010fe200078e0084 */
[----:B------:R-:W-:Y:S01]  /*45dd0*/  MOV R158, R125 ;  /* 0x0000007d009e7202 */ /* 0x000fe20000000f00 */
[----:B------:R-:W-:Y:S02]  /*45de0*/  IMAD.MOV.U32 R157, RZ, RZ, R121 ;  /* 0x000000ffff9d7224 */ /* 0x000fe400078e0079 */
[----:B--2---:R-:W-:-:S02]  /*45df0*/  IMAD.MOV.U32 R156, RZ, RZ, R120 ;  /* 0x000000ffff9c7224 */ /* 0x004fc400078e0078 */
[----:B------:R-:W2:Y:S04]  /*45e00*/  LDL.LU R120, [R1+0x2684] ;  /* 0x0026840001787983 */ /* 0x000ea80000300800 */
[----:B------:R-:W4:Y:S04]  /*45e10*/  LDL.LU R121, [R1+0x2680] ;  /* 0x0026800001797983 */ /* 0x000f280000300800 */
[----:B------:R-:W2:Y:S01]  /*45e20*/  LDL.LU R125, [R1+0x267c] ;  /* 0x00267c00017d7983 */ /* 0x000ea20000300800 */
[----:B------:R-:W-:Y:S02]  /*45e30*/  IMAD.MOV.U32 R6, RZ, RZ, R252 ;  /* 0x000000ffff067224 */ /* 0x000fe400078e00fc */
[----:B------:R-:W-:Y:S01]  /*45e40*/  IMAD.MOV.U32 R5, RZ, RZ, R2 ;  /* 0x000000ffff057224 */ /* 0x000fe200078e0002 */
[----:B------:R-:W2:Y:S01]  /*45e50*/  LDL.LU R132, [R1+0x2678] ;  /* 0x0026780001847983 */ /* 0x000ea20000300800 */
[----:B---3--:R-:W-:-:S03]  /*45e60*/  IMAD.MOV.U32 R4, RZ, RZ, R133 ;  /* 0x000000ffff047224 */ /* 0x008fc600078e0085 */
[----:B------:R-:W3:Y:S04]  /*45e70*/  LDL.LU R133, [R1+0x2674] ;  /* 0x0026740001857983 */ /* 0x000ee80000300800 */
[----:B------:R-:W3:Y:S04]  /*45e80*/  LDL.LU R2, [R1+0x2670] ;  /* 0x0026700001027983 */ /* 0x000ee80000300800 */
[----:B------:R-:W3:Y:S01]  /*45e90*/  LDL.LU R252, [R1+0x266c] ;  /* 0x00266c0001fc7983 */ /* 0x000ee20000300800 */
[----:B------:R-:W-:-:S03]  /*45ea0*/  IMAD.MOV.U32 R152, RZ, RZ, R128 ;  /* 0x000000ffff987224 */ /* 0x000fc600078e0080 */
[----:B------:R-:W3:Y:S04]  /*45eb0*/  LDL.LU R128, [R1+0x2668] ;  /* 0x0026680001807983 */ /* 0x000ee80000300800 */
[----:B------:R-:W3:Y:S01]  /*45ec0*/  LDL.LU R124, [R1+0x2664] ;  /* 0x00266400017c7983 */ /* 0x000ee20000300800 */
[----:B------:R-:W-:Y:S01]  /*45ed0*/  IMAD.MOV.U32 R154, RZ, RZ, R3 ;  /* 0x000000ffff9a7224 */ /* 0x000fe200078e0003 */
[C---:B------:R-:W-:Y:S01]  /*45ee0*/  HMMA.1688.F32.TF32 R4, R232.reuse, R30, R4 ;  /* 0x0000001ee804723c */ /* 0x040fe20000081004 */
[----:B------:R-:W-:Y:S01]  /*45ef0*/  IMAD.MOV.U32 R155, RZ, RZ, R129 ;  /* 0x000000ffff9b7224 */ /* 0x000fe200078e0081 */
[----:B------:R-:W3:Y:S04]  /*45f00*/  LDL.LU R3, [R1+0x2660] ;  /* 0x0026600001037983 */ /* 0x000ee80000300800 */
[C---:B------:R-:W-:Y:S06]  /*45f10*/  HMMA.1688.F32.TF32 R156, R232.reuse, R26, R156 ;  /* 0x0000001ae89c723c */ /* 0x040fec000008109c */
[C---:B------:R-:W-:Y:S06]  /*45f20*/  HMMA.1688.F32.TF32 R152, R232.reuse, R18, R152 ;  /* 0x00000012e898723c */ /* 0x040fec0000081098 */
[C---:B------:R-:W-:Y:S06]  /*45f30*/  HMMA.1688.F32.TF32 R148, R232.reuse, R22, R148 ;  /* 0x00000016e894723c */ /* 0x040fec0000081094 */
[C---:B------:R-:W-:Y:S06]  /*45f40*/  HMMA.1688.F32.TF32 R144, R232.reuse, R14, R144 ;  /* 0x0000000ee890723c */ /* 0x040fec0000081090 */
[----:B------:R-:W-:Y:S01]  /*45f50*/  HMMA.1688.F32.TF32 R140, R232, R10, R140 ;  /* 0x0000000ae88c723c */ /* 0x000fe2000008108c */
        /* <DEDUP_REMOVED lines=9> */
[----:B------:R-:W-:Y:S01]  /*45ff0*/  IMAD.MOV.U32 R218, RZ, RZ, R100 ;  /* 0x000000ffffda7224 */ /* 0x000fe200078e0064 */
[----:B------:R-:W-:Y:S01]  /*46000*/  MOV R219, R97 ;  /* 0x0000006100db7202 */ /* 0x000fe20000000f00 */
[----:B------:R-:W-:Y:S02]  /*46010*/  IMAD.MOV.U32 R224, RZ, RZ, R96 ;  /* 0x000000ffffe07224 */ /* 0x000fe400078e0060 */
[----:B------:R-:W-:Y:S02]  /*46020*/  IMAD.MOV.U32 R227, RZ, RZ, R89 ;  /* 0x000000ffffe37224 */ /* 0x000fe400078e0059 */
[----:B------:R-:W-:-:S02]  /*46030*/  IMAD.MOV.U32 R248, RZ, RZ, R88 ;  /* 0x000000fffff87224 */ /* 0x000fc400078e0058 */
[----:B-1----:R-:W-:Y:S01]  /*46040*/  HMMA.1688.F32.TF32 R88, R228, R90, R200 ;  /* 0x0000005ae458723c */ /* 0x002fe200000810c8 */
[----:B------:R-:W-:Y:S02]  /*46050*/  IMAD.MOV.U32 R225, RZ, RZ, R93 ;  /* 0x000000ffffe17224 */ /* 0x000fe400078e005d */
[----:B------:R-:W-:Y:S02]  /*46060*/  IMAD.MOV.U32 R226, RZ, RZ, R92 ;  /* 0x000000ffffe27224 */ /* 0x000fe400078e005c */
[----:B------:R-:W-:Y:S02]  /*46070*/  IMAD.MOV.U32 R249, RZ, RZ, R85 ;  /* 0x000000fffff97224 */ /* 0x000fe400078e0055 */
[----:B------:R-:W-:Y:S02]  /*46080*/  IMAD.MOV.U32 R250, RZ, RZ, R84 ;  /* 0x000000fffffa7224 */ /* 0x000fe400078e0054 */
[----:B----4-:R-:W-:Y:S02]  /*46090*/  IMAD.MOV.U32 R175, RZ, RZ, R121 ;  /* 0x000000ffffaf7224 */ /* 0x010fe400078e0079 */
[----:B--2---:R-:W-:-:S02]  /*460a0*/  IMAD.MOV.U32 R139, RZ, RZ, R132 ;  /* 0x000000ffff8b7224 */ /* 0x004fc400078e0084 */
[----:B---3--:R-:W-:Y:S02]  /*460b0*/  IMAD.MOV.U32 R138, RZ, RZ, R133 ;  /* 0x000000ffff8a7224 */ /* 0x008fe400078e0085 */
[----:B------:R-:W-:Y:S02]  /*460c0*/  IMAD.MOV.U32 R136, RZ, RZ, R2 ;  /* 0x000000ffff887224 */ /* 0x000fe400078e0002 */
[----:B------:R-:W-:Y:S01]  /*460d0*/  IMAD.MOV.U32 R173, RZ, RZ, R125 ;  /* 0x000000ffffad7224 */ /* 0x000fe200078e007d */
[----:B------:R-:W2:Y:S01]  /*460e0*/  LDL.LU R2, [R1+0x265c] ;  /* 0x00265c0001027983 */ /* 0x000ea20000300800 */
[----:B------:R-:W-:Y:S02]  /*460f0*/  IMAD.MOV.U32 R137, RZ, RZ, R252 ;  /* 0x000000ffff897224 */ /* 0x000fe400078e00fc */
[----:B------:R-:W-:-:S05]  /*46100*/  IMAD.MOV.U32 R172, RZ, RZ, R128 ;  /* 0x000000ffffac7224 */ /* 0x000fca00078e0080 */
[----:B------:R-:W-:Y:S01]  /*46110*/  HMMA.1688.F32.TF32 R136, R228, R134, R136 ;  /* 0x00000086e488723c */ /* 0x000fe20000081088 */
[----:B------:R-:W-:-:S05]  /*46120*/  IMAD.MOV.U32 R174, RZ, RZ, R124 ;  /* 0x000000ffffae7224 */ /* 0x000fca00078e007c */
[----:B------:R-:W-:Y:S01]  /*46130*/  HMMA.1688.F32.TF32 R132, R228, R130, R160 ;  /* 0x00000082e484723c */ /* 0x000fe200000810a0 */
[----:B------:R-:W-:-:S05]  /*46140*/  IMAD.MOV.U32 R184, RZ, RZ, R120 ;  /* 0x000000ffffb87224 */ /* 0x000fca00078e0078 */
[C---:B------:R-:W-:Y:S01]  /*46150*/  HMMA.1688.F32.TF32 R128, R228.reuse, R126, R164 ;  /* 0x0000007ee480723c */ /* 0x040fe200000810a4 */
[----:B------:R-:W-:Y:S05]  /*46160*/  STL.64 [R1+0x720], R4 ;  /* 0x0007200401007387 */ /* 0x000fea0000100a00 */
[C---:B------:R-:W-:Y:S01]  /*46170*/  HMMA.1688.F32.TF32 R124, R228.reuse, R122, R168 ;  /* 0x0000007ae47c723c */ /* 0x040fe200000810a8 */
[----:B------:R1:W-:Y:S05]  /*46180*/  STL.64 [R1+0x728], R6 ;  /* 0x0007280601007387 */ /* 0x0003ea0000100a00 */
[C---:B------:R-:W-:Y:S06]  /*46190*/  HMMA.1688.F32.TF32 R120, R228.reuse, R118, R172 ;  /* 0x00000076e478723c */ /* 0x040fec00000810ac */
[C---:B------:R-:W-:Y:S01]  /*461a0*/  HMMA.1688.F32.TF32 R116, R228.reuse, R114, R176 ;  /* 0x00000072e474723c */ /* 0x040fe200000810b0 */
[----:B-1----:R-:W3:Y:S01]  /*461b0*/  LDL.LU R6, [R1+0x2658] ;  /* 0x0026580001067983 */ /* 0x002ee20000300800 */
[----:B------:R-:W-:Y:S01]  /*461c0*/  IMAD.MOV.U32 R251, RZ, RZ, R81 ;  /* 0x000000fffffb7224 */ /* 0x000fe200078e0051 */
[----:B------:R-:W1:Y:S02]  /*461d0*/  LDC R7, c[0x0][0x230] ;  /* 0x00008c00ff077b82 */ /* 0x000e640000000800 */
[----:B------:R-:W4:Y:S01]  /*461e0*/  LDL.LU.64 R4, [R1+0x2650] ;  /* 0x0026500001047983 */ /* 0x000f220000300a00 */
        /* <DEDUP_REMOVED lines=17> */
[----:B------:R1:W-:Y:S04]  /*46300*/  STL.64 [R1+0xeb0], R132 ;  /* 0x000eb08401007387 */ /* 0x0003e80000100a00 */
[----:B------:R-:W-:Y:S04]  /*46310*/  STL.64 [R1+0xeb8], R134 ;  /* 0x000eb88601007387 */ /* 0x000fe80000100a00 */
[----:B------:R-:W-:Y:S04]  /*46320*/  STL.64 [R1+0x880], R128 ;  /* 0x0008808001007387 */ /* 0x000fe80000100a00 */
[----:B------:R-:W-:Y:S01]  /*46330*/  STL.64 [R1+0x888], R130 ;  /* 0x0008888201007387 */ /* 0x000fe20000100a00 */
[C---:B------:R-:W-:Y:S01]  /*46340*/  HMMA.1688.F32.TF32 R92, R228.reuse, R86, R204 ;  /* 0x00000056e45c723c */ /* 0x040fe200000810cc */
[----:B-1----:R-:W1:Y:S02]  /*46350*/  LDC R133, c[0x0][0x230] ;  /* 0x00008c00ff857b82 */ /* 0x002e640000000800 */
[----:B------:R-:W-:Y:S04]  /*46360*/  STL.64 [R1+0xea0], R124 ;  /* 0x000ea07c01007387 */ /* 0x000fe80000100a00 */
[----:B------:R-:W-:Y:S04]  /*46370*/  STL.64 [R1+0xea8], R126 ;  /* 0x000ea87e01007387 */ /* 0x000fe80000100a00 */
[----:B------:R-:W-:Y:S04]  /*46380*/  STL.64 [R1+0x8a0], R120 ;  /* 0x0008a07801007387 */ /* 0x000fe80000100a00 */
[----:B------:R-:W-:Y:S04]  /*46390*/  STL.64 [R1+0x8a8], R122 ;  /* 0x0008a87a01007387 */ /* 0x000fe80000100a00 */
[----:B------:R-:W2:Y:S04]  /*463a0*/  LDL.LU R252, [R1+0x1ca8] ;  /* 0x001ca80001fc7983 */ /* 0x000ea80000300800 */
        /* <DEDUP_REMOVED lines=13> */
[----:B------:R-:W-:Y:S04]  /*46480*/  STL.64 [R1+0xa00], R88 ;  /* 0x000a005801007387 */ /* 0x000fe80000100a00 */
[----:B------:R1:W-:Y:S02]  /*46490*/  STL.64 [R1+0xa08], R90 ;  /* 0x000a085a01007387 */ /* 0x0003e40000100a00 */
[C---:B-1----:R-:W-:Y:S02]  /*464a0*/  HMMA.1688.F32.TF32 R88, R228.reuse, R78, R212 ;  /* 0x0000004ee458723c */ /* 0x042fe400000810d4 */
[----:B------:R-:W-:Y:S04]  /*464b0*/  STL.64 [R1+0x9f0], R92 ;  /* 0x0009f05c01007387 */ /* 0x000fe80000100a00 */
[----:B------:R-:W-:Y:S04]  /*464c0*/  STL.64 [R1+0x9f8], R94 ;  /* 0x0009f85e01007387 */ /* 0x000fe80000100a00 */
[----:B------:R-:W3:Y:S04]  /*464d0*/  LDL.LU R12, [R1+0x1cb0] ;  /* 0x001cb000010c7983 */ /* 0x000ee80000300800 */
[----:B------:R-:W-:Y:S04]  /*464e0*/  STL.64 [R1+0x9d0], R84 ;  /* 0x0009d05401007387 */ /* 0x000fe80000100a00 */
[----:B------:R1:W-:Y:S05]  /*464f0*/  STL.64 [R1+0x9d8], R86 ;  /* 0x0009d85601007387 */ /* 0x0003ea0000100a00 */
[----:B------:R-:W-:Y:S04]  /*46500*/  STL.64 [R1+0x9c0], R88 ;  /* 0x0009c05801007387 */ /* 0x000fe80000100a00 */
[----:B------:R1:W-:Y:S04]  /*46510*/  STL.64 [R1+0x9c8], R90 ;  /* 0x0009c85a01007387 */ /* 0x0003e80000100a00 */
[----:B------:R-:W4:Y:S01]  /*46520*/  LDL.LU R13, [R1+0x1cac] ;  /* 0x001cac00010d7983 */ /* 0x000f220000300800 */
[C---:B-1----:R-:W-:Y:S06]  /*46530*/  HMMA.1688.F32.TF32 R84, R228.reuse, R74, R216 ;  /* 0x0000004ae454723c */ /* 0x042fec00000810d8 */
[C---:B------:R-:W-:Y:S06]  /*46540*/  HMMA.1688.F32.TF32 R92, R228.reuse, R70, R220 ;  /* 0x00000046e45c723c */ /* 0x040fec00000810dc */
[C---:B------:R-:W-:Y:S11]  /*46550*/  HMMA.1688.F32.TF32 R88, R228.reuse, R66, R224 ;  /* 0x00000042e458723c */ /* 0x040ff600000810e0 */
        /* <DEDUP_REMOVED lines=11> */
[----:B-1----:R-:W-:Y:S09]  /*46610*/  HMMA.1688.F32.TF32 R84, R228, R50, R248 ;  /* 0x00000032e454723c */ /* 0x002ff200000810f8 */
[----:B------:R-:W-:Y:S04]  /*46620*/  STL.64 [R1+0x980], R92 ;  /* 0x0009805c01007387 */ /* 0x000fe80000100a00 */
[----:B------:R-:W-:Y:S04]  /*46630*/  STL.64 [R1+0x988], R94 ;  /* 0x0009885e01007387 */ /* 0x000fe80000100a00 */
        /* <DEDUP_REMOVED lines=12> */
[----:B--2---:R-:W-:Y:S01]  /*46700*/  STL [R1+0x25e8], R252 ;  /* 0x0025e8fc01007387 */ /* 0x004fe20000100800 */
[----:B---3--:R-:W-:-:S05]  /*46710*/  IADD3 R12, P2, R12, R3, RZ ;  /* 0x000000030c0c7210 */ /* 0x008fca0007f5e0ff */
[----:B------:R1:W-:Y:S01]  /*46720*/  STL [R1+0x1cb0], R12 ;  /* 0x001cb00c01007387 */ /* 0x0003e20000100800 */
[----:B----4-:R-:W-:-:S05]  /*46730*/  IMAD.X R13, R13, 0x1, R2, P2 ;  /* 0x000000010d0d7824 */ /* 0x010fca00010e0602 */
[----:B------:R2:W-:Y:S04]  /*46740*/  STL [R1+0x1cac], R13 ;  /* 0x001cac0d01007387 */ /* 0x0005e80000100800 */
[----:B------:R-:W3:Y:S04]  /*46750*/  LDL.LU R50, [R1+0x1d34] ;  /* 0x001d340001327983 */ /* 0x000ee80000300800 */
[----:B------:R-:W4:Y:S04]  /*46760*/  LDL.LU R29, [R1+0x1d38] ;  /* 0x001d3800011d7983 */ /* 0x000f280000300800 */
[----:B------:R-:W3:Y:S04]  /*46770*/  LDL.LU R28, [R1+0x1d3c] ;  /* 0x001d3c00011c7983 */ /* 0x000ee80000300800 */
[----:B------:R-:W3:Y:S01]  /*46780*/  LDL.LU R20, [R1+0x1d40] ;  /* 0x001d400001147983 */ /* 0x000ee20000300800 */
[----:B------:R-:W-:Y:S01]  /*46790*/  VIADD R133, R133, 0x1f ;  /* 0x0000001f85857836 */ /* 0x000fe20000000000 */
[----:B------:R-:W1:Y:S04]  /*467a0*/  S2R R132, SR_TID.X ;  /* 0x0000000000847919 */ /* 0x000e680000002100 */
[----:B------:R-:W-:Y:S01]  /*467b0*/  SHF.R.S32.HI R8, RZ, 0x1f, R133 ;  /* 0x0000001fff087819 */ /* 0x000fe20000011485 */
[----:B------:R-:W-:-:S03]  /*467c0*/  VIADD R7, R7, 0xffffffc0 ;  /* 0xffffffc007077836 */ /* 0x000fc60000000000 */
[----:B------:R-:W-:Y:S01]  /*467d0*/  LEA.HI R8, R8, R133, RZ, 0x5 ;  /* 0x0000008508087211 */ /* 0x000fe200078f28ff */
[----:B------:R-:W-:-:S03]  /*467e0*/  IMAD R7, R252, -0x20, R7 ;  /* 0xffffffe0fc077824 */ /* 0x000fc600078e0207 */
[----:B------:R-:W-:Y:S02]  /*467f0*/  SHF.R.S32.HI R8, RZ, 0x5, R8 ;  /* 0x00000005ff087819 */ /* 0x000fe40000011408 */
[----:B------:R-:W-:-:S03]  /*46800*/  ISETP.GT.AND P1, PT, R7, RZ, PT ;  /* 0x000000ff0700720c */ /* 0x000fc60003f24270 */
[----:B------:R-:W-:Y:S01]  /*46810*/  VIADD R8, R8, 0xfffffffe ;  /* 0xfffffffe08087836 */ /* 0x000fe20000000000 */
[----:B------:R-:W-:-:S04]  /*46820*/  UISETP.GT.AND UP0, UPT, UR5, 0x1, UPT ;  /* 0x000000010500788c */ /* 0x000fc8000bf04270 */
[----:B------:R-:W-:Y:S02]  /*46830*/  ISETP.GE.AND P0, PT, R252, R8, PT ;  /* 0x00000008fc00720c */ /* 0x000fe40003f06270 */
[----:B------:R-:W-:Y:S01]  /*46840*/  SEL R8, RZ, 0x4, !P1 ;  /* 0x00000004ff087807 */ /* 0x000fe20004800000 */
[----:B------:R-:W-:-:S03]  /*46850*/  USEL UR5, UR5, URZ, !UP0 ;  /* 0x0000003f05057287 */ /* 0x000fc6000c000000 */
[----:B------:R-:W-:Y:S01]  /*46860*/  SEL R8, R8, RZ, !P0 ;  /* 0x000000ff08087207 */ /* 0x000fe20004000000 */
[----:B------:R-:W-:-:S03]  /*46870*/  ULEA UR7, UR5, UR4, 0xe ;  /* 0x0000000405077291 */ /* 0x000fc6000f8e703f */
[----:B------:R-:W-:Y:S02]  /*46880*/  ISETP.NE.U32.AND P1, PT, R8, RZ, PT ;  /* 0x000000ff0800720c */ /* 0x000fe40003f25070 */
[----:B-1----:R-:W-:-:S05]  /*46890*/  LOP3.LUT R133, R132, 0x1f, RZ, 0xc0, !PT ;  /* 0x0000001f84857812 */ /* 0x002fca00078ec0ff */
[----:B------:R-:W-:-:S04]  /*468a0*/  IMAD.SHL.U32 R17, R133, 0x4, RZ ;  /* 0x0000000485117824 */ /* 0x000fc800078e00ff */
[----:B------:R-:W-:-:S05]  /*468b0*/  VIADD R8, R17, UR7 ;  /* 0x0000000711087c36 */ /* 0x000fca0008000000 */
[----:B------:R-:W-:Y:S01]  /*468c0*/  @!PT LDS RZ, [RZ] ;  /* 0x00000000fffff984 */ /* 0x000fe20000000800 */
[----:B------:R-:W-:Y:S01]  /*468d0*/  @!PT LDS RZ, [RZ] ;  /* 0x00000000fffff984 */ /* 0x000fe20000000800 */
[----:B------:R-:W-:Y:S01]  /*468e0*/  @!PT LDS RZ, [RZ] ;  /* 0x00000000fffff984 */ /* 0x000fe20000000800 */
[----:B------:R1:W-:Y:S01]  /*468f0*/  LDGSTS.E [R8+0x10000], desc[UR58][R12.64], P1 ;  /* 0x100000000c087fae */ /* 0x0003e2000892187a */
[-C--:B------:R-:W-:Y:S02]  /*46900*/  IADD3 R24, P2, R24, R3.reuse, RZ ;  /* 0x0000000318187210 */ /* 0x080fe40007f5e0ff */
[----:B------:R-:W-:-:S03]  /*46910*/  IADD3 R0, P3, R0, R3, RZ ;  /* 0x0000000300007210 */ /* 0x000fc60007f7e0ff */
[----:B------:R-:W-:Y:S01]  /*46920*/  IMAD.X R25, R25, 0x1, R2, P2 ;  /* 0x0000000119197824 */ /* 0x000fe200010e0602 */
[----:B------:R-:W-:Y:S01]  /*46930*/  STL [R1+0x1cb8], R24 ;  /* 0x001cb81801007387 */ /* 0x000fe20000100800 */
[----:B-1----:R-:W-:Y:S02]  /*46940*/  IMAD.MOV.U32 R12, RZ, RZ, R24 ;  /* 0x000000ffff0c7224 */ /* 0x002fe400078e0018 */
[----:B------:R-:W-:Y:S01]  /*46950*/  IMAD.X R9, R9, 0x1, R2, P3 ;  /* 0x0000000109097824 */ /* 0x000fe200018e0602 */
[----:B------:R1:W-:Y:S01]  /*46960*/  STL [R1+0x1cb4], R25 ;  /* 0x001cb41901007387 */ /* 0x0003e20000100800 */
[----:B--2---:R-:W-:-:S03]  /*46970*/  IMAD.MOV.U32 R13, RZ, RZ, R25 ;  /* 0x000000ffff0d7224 */ /* 0x004fc600078e0019 */
[----:B------:R2:W-:Y:S04]  /*46980*/  STL [R1+0x1cc0], R0 ;  /* 0x001cc00001007387 */ /* 0x0005e80000100800 */
[----:B------:R-:W-:Y:S04]  /*46990*/  STL [R1+0x1cbc], R9 ;  /* 0x001cbc0901007387 */ /* 0x000fe80000100800 */
[----:B------:R-:W3:Y:S04]  /*469a0*/  LDL.LU R32, [R1+0x1d44] ;  /* 0x001d440001207983 */ /* 0x000ee80000300800 */
[----:B------:R2:W-:Y:S04]  /*469b0*/  LDGSTS.E [R8+0x10080], desc[UR58][R12.64], P1 ;  /* 0x100800000c087fae */ /* 0x0005e8000892187a */
[----:B-1----:R-:W3:Y:S04]  /*469c0*/  LDL.LU R25, [R1+0x1d48] ;  /* 0x001d480001197983 */ /* 0x002ee80000300800 */
[----:B------:R-:W3:Y:S01]  /*469d0*/  LDL.LU R24, [R1+0x1dac] ;  /* 0x001dac0001187983 */ /* 0x000ee20000300800 */
[----:B--2---:R-:W-:-:S03]  /*469e0*/  IMAD.MOV.U32 R12, RZ, RZ, R0 ;  /* 0x000000ffff0c7224 */ /* 0x004fc600078e0000 */
[----:B------:R-:W2:Y:S01]  /*469f0*/  LDL.LU R0, [R1+0x1db0] ;  /* 0x001db00001007983 */ /* 0x000ea20000300800 */
[-C--:B------:R-:W-:Y:S01]  /*46a00*/  IADD3 R51, P3, R51, R3.reuse, RZ ;  /* 0x0000000333337210 */ /* 0x080fe20007f7e0ff */
[----:B------:R-:W-:Y:S01]  /*46a10*/  IMAD.MOV.U32 R13, RZ, RZ, R9 ;  /* 0x000000ffff0d7224 */ /* 0x000fe200078e0009 */
[----:B------:R-:W-:-:S03]  /*46a20*/  IADD3 R16, P4, R16, R3, RZ ;  /* 0x0000000310107210 */ /* 0x000fc60007f9e0ff */
[--C-:B------:R-:W-:Y:S01]  /*46a30*/  IMAD.X R54, R54, 0x1, R2.reuse, P3 ;  /* 0x0000000136367824 */ /* 0x100fe200018e0602 */
[----:B------:R1:W-:Y:S01]  /*46a40*/  LDGSTS.E [R8+0x10100], desc[UR58][R12.64], P1 ;  /* 0x101000000c087fae */ /* 0x0003e2000892187a */
[----:B------:R-:W-:-:S03]  /*46a50*/  IMAD.X R21, R21, 0x1, R2, P4 ;  /* 0x0000000115157824 */ /* 0x000fc600020e0602 */
[----:B------:R-:W-:Y:S04]  /*46a60*/  STL [R1+0x1cc8], R51 ;  /* 0x001cc83301007387 */ /* 0x000fe80000100800 */
[----:B------:R1:W-:Y:S02]  /*46a70*/  STL [R1+0x1cc4], R54 ;  /* 0x001cc43601007387 */ /* 0x0003e40000100800 */
[----:B-1----:R-:W-:Y:S02]  /*46a80*/  IMAD.MOV.U32 R12, RZ, RZ, R51 ;  /* 0x000000ffff0c7224 */ /* 0x002fe400078e0033 */
[----:B------:R-:W-:Y:S01]  /*46a90*/  IMAD.MOV.U32 R13, RZ, RZ, R54 ;  /* 0x000000ffff0d7224 */ /* 0x000fe200078e0036 */
[----:B------:R-:W-:Y:S04]  /*46aa0*/  STL [R1+0x1d30], R16 ;  /* 0x001d301001007387 */ /* 0x000fe80000100800 */
[----:B------:R1:W-:Y:S04]  /*46ab0*/  STL [R1+0x1d2c], R21 ;  /* 0x001d2c1501007387 */ /* 0x0003e80000100800 */
[----:B------:R-:W2:Y:S04]  /*46ac0*/  LDL.LU R54, [R1+0x1db4] ;  /* 0x001db40001367983 */ /* 0x000ea80000300800 */
[----:B------:R1:W-:Y:S04]  /*46ad0*/  LDGSTS.E [R8+0x10180], desc[UR58][R12.64], P1 ;  /* 0x101800000c087fae */ /* 0x0003e8000892187a */
[----:B------:R-:W2:Y:S01]  /*46ae0*/  LDL.LU R51, [R1+0x1db8] ;  /* 0x001db80001337983 */ /* 0x000ea20000300800 */
[----:B------:R-:W-:Y:S01]  /*46af0*/  ISETP.GT.AND P2, PT, R7, 0x4, PT ;  /* 0x000000040700780c */ /* 0x000fe20003f44270 */
[----:B-1----:R-:W-:-:S02]  /*46b00*/  IMAD.MOV.U32 R13, RZ, RZ, R21 ;  /* 0x000000ffff0d7224 */ /* 0x002fc400078e0015 */
[----:B------:R-:W-:Y:S01]  /*46b10*/  IMAD.MOV.U32 R12, RZ, RZ, R16 ;  /* 0x000000ffff0c7224 */ /* 0x000fe200078e0010 */
[----:B------:R-:W2:Y:S04]  /*46b20*/  LDL.LU R21, [R1+0x1dbc] ;  /* 0x001dbc0001157983 */ /* 0x000ea80000300800 */
[----:B------:R-:W2:Y:S01]  /*46b30*/  LDL.LU R16, [R1+0x1dc0] ;  /* 0x001dc00001107983 */ /* 0x000ea20000300800 */
[----:B------:R-:W-:-:S04]  /*46b40*/  SEL R9, RZ, 0x4, !P2 ;  /* 0x00000004ff097807 */ /* 0x000fc80005000000 */
[----:B------:R-:W-:-:S04]  /*46b50*/  SEL R9, R9, RZ, !P0 ;  /* 0x000000ff09097207 */ /* 0x000fc80004000000 */
[----:B------:R-:W-:-:S13]  /*46b60*/  ISETP.NE.U32.AND P2, PT, R9, RZ, PT ;  /* 0x000000ff0900720c */ /* 0x000fda0003f45070 */
[----:B------:R1:W-:Y:S01]  /*46b70*/  LDGSTS.E [R8+0x10800], desc[UR58][R12.64], P2 ;  /* 0x108000000c087fae */ /* 0x0003e2000912187a */
[----:B----4-:R-:W-:-:S05]  /*46b80*/  IADD3 R29, P1, R29, R3, RZ ;  /* 0x000000031d1d7210 */ /* 0x010fca0007f3e0ff */
[----:B---3--:R-:W-:Y:S01]  /*46b90*/  IMAD.X R50, R50, 0x1, R2, P1 ;  /* 0x0000000132327824 */ /* 0x008fe200008e0602 */
[----:B------:R-:W-:Y:S01]  /*46ba0*/  IADD3 R20, P3, R20, R3, RZ ;  /* 0x0000000314147210 */ /* 0x000fe20007f7e0ff */
[----:B-1----:R-:W-:Y:S01]  /*46bb0*/  IMAD.MOV.U32 R12, RZ, RZ, R29 ;  /* 0x000000ffff0c7224 */ /* 0x002fe200078e001d */
[----:B------:R-:W-:Y:S01]  /*46bc0*/  STL [R1+0x1d38], R29 ;  /* 0x001d381d01007387 */ /* 0x000fe20000100800 */
[----:B------:R-:W-:Y:S01]  /*46bd0*/  IMAD.MOV.U32 R13, RZ, RZ, R50 ;  /* 0x000000ffff0d7224 */ /* 0x000fe200078e0032 */
[----:B------:R-:W-:Y:S02]  /*46be0*/  IADD3.X R28, R28, R2, RZ, P3, !PT ;  /* 0x000000021c1c7210 */ /* 0x000fe40001ffe4ff */
[----:B------:R1:W-:Y:S04]  /*46bf0*/  STL [R1+0x1d34], R50 ;  /* 0x001d343201007387 */ /* 0x0003e80000100800 */
[----:B------:R-:W-:Y:S04]  /*46c00*/  STL [R1+0x1d40], R20 ;  /* 0x001d401401007387 */ /* 0x000fe80000100800 */
[----:B------:R3:W-:Y:S04]  /*46c10*/  STL [R1+0x1d3c], R28 ;  /* 0x001d3c1c01007387 */ /* 0x0007e80000100800 */
[----:B------:R4:W-:Y:S04]  /*46c20*/  LDGSTS.E [R8+0x10880], desc[UR58][R12.64], P2 ;  /* 0x108800000c087fae */ /* 0x0009e8000912187a */
[----:B-1----:R-:W2:Y:S04]  /*46c30*/  LDL.LU R50, [R1+0x1dc4] ;  /* 0x001dc40001327983 */ /* 0x002ea80000300800 */
[----:B------:R-:W2:Y:S01]  /*46c40*/  LDL.LU R29, [R1+0x1dc8] ;  /* 0x001dc800011d7983 */ /* 0x000ea20000300800 */
[----:B----4-:R-:W-:-:S02]  /*46c50*/  IMAD.MOV.U32 R13, RZ, RZ, R28 ;  /* 0x000000ffff0d7224 */ /* 0x010fc400078e001c */
[----:B------:R-:W-:Y:S01]  /*46c60*/  IMAD.MOV.U32 R12, RZ, RZ, R20 ;  /* 0x000000ffff0c7224 */ /* 0x000fe200078e0014 */
[----:B---3--:R-:W3:Y:S04]  /*46c70*/  LDL.LU R28, [R1+0x1e2c] ;  /* 0x001e2c00011c7983 */ /* 0x008ee80000300800 */
[----:B------:R-:W4:Y:S04]  /*46c80*/  LDL.LU R20, [R1+0x1e30] ;  /* 0x001e300001147983 */ /* 0x000f280000300800 */
[----:B------:R1:W-:Y:S01]  /*46c90*/  LDGSTS.E [R8+0x10900], desc[UR58][R12.64], P2 ;  /* 0x109000000c087fae */ /* 0x0003e2000912187a */
[----:B------:R-:W-:-:S04]  /*46ca0*/  ISETP.GT.AND P1, PT, R7, 0x8, PT ;  /* 0x000000080700780c */ /* 0x000fc80003f24270 */
[----:B------:R-:W-:-:S04]  /*46cb0*/  SEL R9, RZ, 0x4, !P1 ;  /* 0x00000004ff097807 */ /* 0x000fc80004800000 */
[----:B------:R-:W-:-:S04]  /*46cc0*/  SEL R9, R9, RZ, !P0 ;  /* 0x000000ff09097207 */ /* 0x000fc80004000000 */
[----:B------:R-:W-:Y:S02]  /*46cd0*/  ISETP.NE.U32.AND P1, PT, R9, RZ, PT ;  /* 0x000000ff0900720c */ /* 0x000fe40003f25070 */
[----:B------:R-:W-:-:S05]  /*46ce0*/  IADD3 R25, P3, R25, R3, RZ ;  /* 0x0000000319197210 */ /* 0x000fca0007f7e0ff */
[----:B------:R-:W-:Y:S01]  /*46cf0*/  IMAD.X R32, R32, 0x1, R2, P3 ;  /* 0x0000000120207824 */ /* 0x000fe200018e0602 */
[----:B--2---:R-:W-:Y:S01]  /*46d00*/  IADD3 R0, P4, R0, R3, RZ ;  /* 0x0000000300007210 */ /* 0x004fe20007f9e0ff */
[----:B------:R-:W-:Y:S01]  /*46d10*/  STL [R1+0x1d48], R25 ;  /* 0x001d481901007387 */ /* 0x000fe20000100800 */
[----:B-1----:R-:W-:-:S03]  /*46d20*/  IMAD.MOV.U32 R12, RZ, RZ, R25 ;  /* 0x000000ffff0c7224 */ /* 0x002fc600078e0019 */
[----:B------:R-:W-:Y:S01]  /*46d30*/  IMAD.X R24, R24, 0x1, R2, P4 ;  /* 0x0000000118187824 */ /* 0x000fe200020e0602 */
[----:B------:R1:W-:Y:S01]  /*46d40*/  STL [R1+0x1d44], R32 ;  /* 0x001d442001007387 */ /* 0x0003e20000100800 */
[----:B------:R-:W-:-:S03]  /*46d50*/  IMAD.MOV.U32 R13, RZ, RZ, R32 ;  /* 0x000000ffff0d7224 */ /* 0x000fc600078e0020 */
[----:B------:R-:W-:Y:S04]  /*46d60*/  STL [R1+0x1db0], R0 ;  /* 0x001db00001007387 */ /* 0x000fe80000100800 */
[----:B------:R2:W-:Y:S04]  /*46d70*/  STL [R1+0x1dac], R24 ;  /* 0x001dac1801007387 */ /* 0x0005e80000100800 */
[----:B-1----:R-:W3:Y:S04]  /*46d80*/  LDL.LU R32, [R1+0x1e34] ;  /* 0x001e340001207983 */ /* 0x002ee80000300800 */
[----:B------:R-:W3:Y:S04]  /*46d90*/  LDL.LU R25, [R1+0x1e38] ;  /* 0x001e380001197983 */ /* 0x000ee80000300800 */
[----:B------:R1:W-:Y:S02]  /*46da0*/  LDGSTS.E [R8+0x10980], desc[UR58][R12.64], P2 ;  /* 0x109800000c087fae */ /* 0x0003e4000912187a */
[----:B-1----:R-:W-:-:S02]  /*46db0*/  IMAD.MOV.U32 R13, RZ, RZ, R24 ;  /* 0x000000ffff0d7224 */ /* 0x002fc400078e0018 */
[----:B------:R-:W-:Y:S01]  /*46dc0*/  IMAD.MOV.U32 R12, RZ, RZ, R0 ;  /* 0x000000ffff0c7224 */ /* 0x000fe200078e0000 */
[----:B--2---:R-:W2:Y:S04]  /*46dd0*/  LDL.LU R24, [R1+0x1e3c] ;  /* 0x001e3c0001187983 */ /* 0x004ea80000300800 */
[----:B------:R-:W2:Y:S01]  /*46de0*/  LDL.LU R0, [R1+0x1e40] ;  /* 0x001e400001007983 */ /* 0x000ea20000300800 */
[----:B------:R-:W-:-:S03]  /*46df0*/  IADD3 R51, P2, R51, R3, RZ ;  /* 0x0000000333337210 */ /* 0x000fc60007f5e0ff */
[----:B------:R1:W-:Y:S02]  /*46e00*/  LDGSTS.E [R8+0x11000], desc[UR58][R12.64], P1 ;  /* 0x110000000c087fae */ /* 0x0003e4000892187a */
[--C-:B------:R-:W-:Y:S01]  /*46e10*/  IMAD.X R54, R54, 0x1, R2.reuse, P2 ;  /* 0x0000000136367824 */ /* 0x100fe200010e0602 */
[----:B------:R-:W-:Y:S01]  /*46e20*/  IADD3 R16, P3, R16, R3, RZ ;  /* 0x0000000310107210 */ /* 0x000fe20007f7e0ff */
[----:B------:R-:W-:Y:S04]  /*46e30*/  STL [R1+0x1db8], R51 ;  /* 0x001db83301007387 */ /* 0x000fe80000100800 */
[----:B------:R-:W-:Y:S01]  /*46e40*/  IMAD.X R21, R21, 0x1, R2, P3 ;  /* 0x0000000115157824 */ /* 0x000fe200018e0602 */
[----:B------:R1:W-:Y:S02]  /*46e50*/  STL [R1+0x1db4], R54 ;  /* 0x001db43601007387 */ /* 0x0003e40000100800 */
[----:B-1----:R-:W-:-:S02]  /*46e60*/  IMAD.MOV.U32 R12, RZ, RZ, R51 ;  /* 0x000000ffff0c7224 */ /* 0x002fc400078e0033 */
[----:B------:R-:W-:Y:S01]  /*46e70*/  IMAD.MOV.U32 R13, RZ, RZ, R54 ;  /* 0x000000ffff0d7224 */ /* 0x000fe200078e0036 */
[----:B------:R-:W-:Y:S04]  /*46e80*/  STL [R1+0x1dc0], R16 ;  /* 0x001dc01001007387 */ /* 0x000fe80000100800 */
[----:B------:R1:W-:Y:S04]  /*46e90*/  STL [R1+0x1dbc], R21 ;  /* 0x001dbc1501007387 */ /* 0x0003e80000100800 */
[----:B------:R1:W-:Y:S04]  /*46ea0*/  LDGSTS.E [R8+0x11080], desc[UR58][R12.64], P1 ;  /* 0x110800000c087fae */ /* 0x0003e8000892187a */
[----:B------:R-:W2:Y:S04]  /*46eb0*/  LDL.LU R54, [R1+0x1e44] ;  /* 0x001e440001367983 */ /* 0x000ea80000300800 */
[----:B------:R-:W2:Y:S01]  /*46ec0*/  LDL.LU R51, [R1+0x1e48] ;  /* 0x001e480001337983 */ /* 0x000ea20000300800 */
[----:B-1----:R-:W-:-:S02]  /*46ed0*/  IMAD.MOV.U32 R13, RZ, RZ, R21 ;  /* 0x000000ffff0d7224 */ /* 0x002fc400078e0015 */
[----:B------:R-:W-:Y:S01]  /*46ee0*/  IMAD.MOV.U32 R12, RZ, RZ, R16 ;  /* 0x000000ffff0c7224 */ /* 0x000fe200078e0010 */
[----:B------:R-:W2:Y:S04]  /*46ef0*/  LDL.LU R21, [R1+0x1eac] ;  /* 0x001eac0001157983 */ /* 0x000ea80000300800 */
[----:B------:R-:W2:Y:S04]  /*46f00*/  LDL.LU R16, [R1+0x1eb0] ;  /* 0x001eb00001107983 */ /* 0x000ea80000300800 */
[----:B------:R1:W-:Y:S01]  /*46f10*/  LDGSTS.E [R8+0x11100], desc[UR58][R12.64], P1 ;  /* 0x111000000c087fae */ /* 0x0003e2000892187a */
[----:B------:R-:W-:-:S05]  /*46f20*/  IADD3 R29, P3, R29, R3, RZ ;  /* 0x000000031d1d7210 */ /* 0x000fca0007f7e0ff */
[----:B------:R-:W-:Y:S01]  /*46f30*/  IMAD.X R50, R50, 0x1, R2, P3 ;  /* 0x0000000132327824 */ /* 0x000fe200018e0602 */
[----:B----4-:R-:W-:Y:S01]  /*46f40*/  IADD3 R20, P4, R20, R3, RZ ;  /* 0x0000000314147210 */ /* 0x010fe20007f9e0ff */
[----:B------:R-:W-:Y:S01]  /*46f50*/  STL [R1+0x1dc8], R29 ;  /* 0x001dc81d01007387 */ /* 0x000fe20000100800 */
[----:B-1----:R-:W-:-:S03]  /*46f60*/  IMAD.MOV.U32 R12, RZ, RZ, R29 ;  /* 0x000000ffff0c7224 */ /* 0x002fc600078e001d */
[----:B---3--:R-:W-:Y:S01]  /*46f70*/  IMAD.X R28, R28, 0x1, R2, P4 ;  /* 0x000000011c1c7824 */ /* 0x008fe200020e0602 */
[----:B------:R1:W-:Y:S01]  /*46f80*/  STL [R1+0x1dc4], R50 ;  /* 0x001dc43201007387 */ /* 0x0003e20000100800 */
[----:B------:R-:W-:-:S03]  /*46f90*/  IMAD.MOV.U32 R13, RZ, RZ, R50 ;  /* 0x000000ffff0d7224 */ /* 0x000fc600078e0032 */
[----:B------:R-:W-:Y:S04]  /*46fa0*/  STL [R1+0x1e30], R20 ;  /* 0x001e301401007387 */ /* 0x000fe80000100800 */
[----:B------:R3:W-:Y:S04]  /*46fb0*/  STL [R1+0x1e2c], R28 ;  /* 0x001e2c1c01007387 */ /* 0x0007e80000100800 */
[----:B-1----:R-:W4:Y:S04]  /*46fc0*/  LDL.LU R50, [R1+0x1eb4] ;  /* 0x001eb40001327983 */ /* 0x002f280000300800 */
[----:B------:R1:W-:Y:S04]  /*46fd0*/  LDGSTS.E [R8+0x11180], desc[UR58][R12.64], P1 ;  /* 0x111800000c087fae */ /* 0x0003e8000892187a */
[----:B------:R-:W4:Y:S01]  /*46fe0*/  LDL.LU R29, [R1+0x1eb8] ;  /* 0x001eb800011d7983 */ /* 0x000f220000300800 */
[----:B-1----:R-:W-:-:S02]  /*46ff0*/  IMAD.MOV.U32 R13, RZ, RZ, R28 ;  /* 0x000000ffff0d7224 */ /* 0x002fc400078e001c */
[----:B------:R-:W-:Y:S01]  /*47000*/  IMAD.MOV.U32 R12, RZ, RZ, R20 ;  /* 0x000000ffff0c7224 */ /* 0x000fe200078e0014 */
[----:B---3--:R-:W3:Y:S04]  /*47010*/  LDL.LU R28, [R1+0x1ebc] ;  /* 0x001ebc00011c7983 */ /* 0x008ee80000300800 */
[----:B------:R-:W3:Y:S01]  /*47020*/  LDL.LU R20, [R1+0x1ec0] ;  /* 0x001ec00001147983 */ /* 0x000ee20000300800 */
[----:B------:R-:W-:-:S04]  /*47030*/  ISETP.GT.AND P2, PT, R7, 0xc, PT ;  /* 0x0000000c0700780c */ /* 0x000fc80003f44270 */
[----:B------:R-:W-:-:S04]  /*47040*/  SEL R9, RZ, 0x4, !P2 ;  /* 0x00000004ff097807 */ /* 0x000fc80005000000 */
[----:B------:R-:W-:-:S04]  /*47050*/  SEL R9, R9, RZ, !P0 ;  /* 0x000000ff09097207 */ /* 0x000fc80004000000 */
[----:B------:R-:W-:-:S13]  /*47060*/  ISETP.NE.U32.AND P2, PT, R9, RZ, PT ;  /* 0x000000ff0900720c */ /* 0x000fda0003f45070 */
[----:B------:R1:W-:Y:S01]  /*47070*/  LDGSTS.E [R8+0x11800], desc[UR58][R12.64], P2 ;  /* 0x118000000c087fae */ /* 0x0003e2000912187a */
[----:B------:R-:W-:-:S05]  /*47080*/  IADD3 R25, P1, R25, R3, RZ ;  /* 0x0000000319197210 */ /* 0x000fca0007f3e0ff */
[----:B------:R-:W-:Y:S02]  /*47090*/  IMAD.X R32, R32, 0x1, R2, P1 ;  /* 0x0000000120207824 */ /* 0x000fe400008e0602 */
[----:B-1----:R-:W-:Y:S02]  /*470a0*/  IMAD.MOV.U32 R12, RZ, RZ, R25 ;  /* 0x000000ffff0c7224 */ /* 0x002fe400078e0019 */
[----:B------:R-:W-:Y:S01]  /*470b0*/  IMAD.MOV.U32 R13, RZ, RZ, R32 ;  /* 0x000000ffff0d7224 */ /* 0x000fe200078e0020 */
[----:B------:R1:W-:Y:S04]  /*470c0*/  STL [R1+0x1e38], R25 ;  /* 0x001e381901007387 */ /* 0x0003e80000100800 */
[----:B------:R-:W-:Y:S04]  /*470d0*/  STL [R1+0x1e34], R32 ;  /* 0x001e342001007387 */ /* 0x000fe80000100800 */
[----:B------:R1:W-:Y:S01]  /*470e0*/  LDGSTS.E [R8+0x11880], desc[UR58][R12.64], P2 ;  /* 0x118800000c087fae */ /* 0x0003e2000912187a */
[----:B--2---:R-:W-:-:S05]  /*470f0*/  IADD3 R0, P3, R0, R3, RZ ;  /* 0x0000000300007210 */ /* 0x004fca0007f7e0ff */
[----:B------:R-:W-:Y:S01]  /*47100*/  IMAD.X R24, R24, 0x1, R2, P3 ;  /* 0x0000000118187824 */ /* 0x000fe200018e0602 */
[----:B------:R2:W-:Y:S01]  /*47110*/  STL [R1+0x1e40], R0 ;  /* 0x001e400001007387 */ /* 0x0005e20000100800 */
[----:B-1----:R-:W-:-:S03]  /*47120*/  IMAD.MOV.U32 R12, RZ, RZ, R0 ;  /* 0x000000ffff0c7224 */ /* 0x002fc600078e0000 */
[----:B------:R1:W-:Y:S04]  /*47130*/  STL [R1+0x1e3c], R24 ;  /* 0x001e3c1801007387 */ /* 0x0003e80000100800 */
[----:B------:R-:W3:Y:S01]  /*47140*/  LDL.LU R25, [R1+0x1ec4] ;  /* 0x001ec40001197983 */ /* 0x000ee20000300800 */
[----:B------:R-:W-:-:S03]  /*47150*/  MOV R13, R24 ;  /* 0x00000018000d7202 */ /* 0x000fc60000000f00 */
[----:B--2---:R-:W2:Y:S04]  /*47160*/  LDL.LU R0, [R1+0x1ec8] ;  /* 0x001ec80001007983 */ /* 0x004ea80000300800 */
[----:B------:R-:W2:Y:S04]  /*47170*/  LDL.LU R32, [R1+0x1f2c] ;  /* 0x001f2c0001207983 */ /* 0x000ea80000300800 */
[----:B-1----:R-:W2:Y:S04]  /*47180*/  LDL.LU R24, [R1+0x1f30] ;  /* 0x001f300001187983 */ /* 0x002ea80000300800 */
[----:B------:R1:W-:Y:S01]  /*47190*/  LDGSTS.E [R8+0x11900], desc[UR58][R12.64], P2 ;  /* 0x119000000c087fae */ /* 0x0003e2000912187a */
[----:B------:R-:W-:-:S05]  /*471a0*/  IADD3 R51, P3, R51, R3, RZ ;  /* 0x0000000333337210 */ /* 0x000fca0007f7e0ff */
[--C-:B------:R-:W-:Y:S01]  /*471b0*/  IMAD.X R54, R54, 0x1, R2.reuse, P3 ;  /* 0x0000000136367824 */ /* 0x100fe200018e0602 */
[----:B------:R-:W-:Y:S01]  /*471c0*/  IADD3 R16, P4, R16, R3, RZ ;  /* 0x0000000310107210 */ /* 0x000fe20007f9e0ff */
[----:B------:R-:W-:Y:S04]  /*471d0*/  STL [R1+0x1e48], R51 ;  /* 0x001e483301007387 */ /* 0x000fe80000100800 */
[----:B------:R-:W-:Y:S01]  /*471e0*/  IMAD.X R21, R21, 0x1, R2, P4 ;  /* 0x0000000115157824 */ /* 0x000fe200020e0602 */
[----:B------:R1:W-:Y:S02]  /*471f0*/  STL [R1+0x1e44], R54 ;  /* 0x001e443601007387 */ /* 0x0003e40000100800 */
[----:B-1----:R-:W-:Y:S02]  /*47200*/  IMAD.MOV.U32 R12, RZ, RZ, R51 ;  /* 0x000000ffff0c7224 */ /* 0x002fe400078e0033 */
[----:B------:R-:W-:Y:S01]  /*47210*/  IMAD.MOV.U32 R13, RZ, RZ, R54 ;  /* 0x000000ffff0d7224 */ /* 0x000fe200078e0036 */
[----:B------:R-:W-:Y:S04]  /*47220*/  STL [R1+0x1eb0], R16 ;  /* 0x001eb01001007387 */ /* 0x000fe80000100800 */
[----:B------:R1:W-:Y:S04]  /*47230*/  STL [R1+0x1eac], R21 ;  /* 0x001eac1501007387 */ /* 0x0003e80000100800 */
[----:B------:R-:W2:Y:S04]  /*47240*/  LDL.LU R54, [R1+0x1f34] ;  /* 0x001f340001367983 */ /* 0x000ea80000300800 */
[----:B------:R-:W2:Y:S01]  /*47250*/  LDL.LU R51, [R1+0x1f38] ;  /* 0x001f380001337983 */ /* 0x000ea20000300800 */
[----:B------:R-:W-:-:S03]  /*47260*/  ISETP.GT.AND P1, PT, R7, 0x10, PT ;  /* 0x000000100700780c */ /* 0x000fc60003f24270 */
[----:B------:R1:W-:Y:S01]  /*47270*/  LDGSTS.E [R8+0x11980], desc[UR58][R12.64], P2 ;  /* 0x119800000c087fae */ /* 0x0003e2000912187a */
[----:B------:R-:W-:Y:S01]  /*47280*/  SEL R9, RZ, 0x4, !P1 ;  /* 0x00000004ff097807 */ /* 0x000fe20004800000 */
[----:B-1----:R-:W-:Y:S02]  /*47290*/  IMAD.MOV.U32 R13, RZ, RZ, R21 ;  /* 0x000000ffff0d7224 */ /* 0x002fe400078e0015 */
[----:B------:R-:W-:Y:S01]  /*472a0*/  IMAD.MOV.U32 R12, RZ, RZ, R16 ;  /* 0x000000ffff0c7224 */ /* 0x000fe200078e0010 */
[----:B------:R-:W2:Y:S04]  /*472b0*/  LDL.LU R21, [R1+0x1f3c] ;  /* 0x001f3c0001157983 */ /* 0x000ea80000300800 */
[----:B------:R-:W2:Y:S01]  /*472c0*/  LDL.LU R16, [R1+0x1f40] ;  /* 0x001f400001107983 */ /* 0x000ea20000300800 */
[----:B------:R-:W-:-:S04]  /*472d0*/  SEL R9, R9, RZ, !P0 ;  /* 0x000000ff09097207 */ /* 0x000fc80004000000 */
[----:B------:R-:W-:-:S13]  /*472e0*/  ISETP.NE.U32.AND P1, PT, R9, RZ, PT ;  /* 0x000000ff0900720c */ /* 0x000fda0003f25070 */
[----:B------:R1:W-:Y:S01]  /*472f0*/  LDGSTS.E [R8+0x12000], desc[UR58][R12.64], P1 ;  /* 0x120000000c087fae */ /* 0x0003e2000892187a */
[----:B----4-:R-:W-:-:S05]  /*47300*/  IADD3 R29, P2, R29, R3, RZ ;  /* 0x000000031d1d7210 */ /* 0x010fca0007f5e0ff */
[----:B------:R-:W-:Y:S01]  /*47310*/  IMAD.X R50, R50, 0x1, R2, P2 ;  /* 0x0000000132327824 */ /* 0x000fe200010e0602 */
[----:B------:R-:W-:Y:S01]  /*47320*/  STL [R1+0x1eb8], R29 ;  /* 0x001eb81d01007387 */ /* 0x000fe20000100800 */
[----:B-1----:R-:W-:Y:S02]  /*47330*/  IMAD.MOV.U32 R12, RZ, RZ, R29 ;  /* 0x000000ffff0c7224 */ /* 0x002fe400078e001d */
[----:B------:R-:W-:Y:S01]  /*47340*/  IMAD.MOV.U32 R13, RZ, RZ, R50 ;  /* 0x000000ffff0d7224 */ /* 0x000fe200078e0032 */
[----:B---3--:R-:W-:Y:S01]  /*47350*/  IADD3 R20, P3, R20, R3, RZ ;  /* 0x0000000314147210 */ /* 0x008fe20007f7e0ff */
[----:B------:R1:W-:Y:S04]  /*47360*/  STL [R1+0x1eb4], R50 ;  /* 0x001eb43201007387 */ /* 0x0003e80000100800 */
[----:B------:R-:W-:Y:S01]  /*47370*/  IMAD.X R28, R28, 0x1, R2, P3 ;  /* 0x000000011c1c7824 */ /* 0x000fe200018e0602 */
        /* <DEDUP_REMOVED lines=14> */
[----:B--2---:R-:W-:-:S05]  /*47460*/  IADD3 R0, P3, R0, R3, RZ ;  /* 0x0000000300007210 */ /* 0x004fca0007f7e0ff */
[----:B------:R-:W-:Y:S01]  /*47470*/  IMAD.X R25, R25, 0x1, R2, P3 ;  /* 0x0000000119197824 */ /* 0x000fe200018e0602 */
[----:B------:R-:W-:Y:S01]  /*47480*/  IADD3 R24, P4, R24, R3, RZ ;  /* 0x0000000318187210 */ /* 0x000fe20007f9e0ff */
[----:B------:R-:W-:Y:S01]  /*47490*/  STL [R1+0x1ec8], R0 ;  /* 0x001ec80001007387 */ /* 0x000fe20000100800 */
[----:B-1----:R-:W-:Y:S02]  /*474a0*/  IMAD.MOV.U32 R12, RZ, RZ, R0 ;  /* 0x000000ffff0c7224 */ /* 0x002fe400078e0000 */
[----:B------:R-:W-:Y:S01]  /*474b0*/  IMAD.MOV.U32 R13, RZ, RZ, R25 ;  /* 0x000000ffff0d7224 */ /* 0x000fe200078e0019 */
[----:B------:R1:W-:Y:S01]  /*474c0*/  STL [R1+0x1ec4], R25 ;  /* 0x001ec41901007387 */ /* 0x0003e20000100800 */
[----:B------:R-:W-:-:S03]  /*474d0*/  IMAD.X R32, R32, 0x1, R2, P4 ;  /* 0x0000000120207824 */ /* 0x000fc600020e0602 */
[----:B------:R-:W-:Y:S04]  /*474e0*/  STL [R1+0x1f30], R24 ;  /* 0x001f301801007387 */ /* 0x000fe80000100800 */
[----:B------:R2:W-:Y:S04]  /*474f0*/  LDGSTS.E [R8+0x12180], desc[UR58][R12.64], P1 ;  /* 0x121800000c087fae */ /* 0x0005e8000892187a */
[----:B-1----:R-:W3:Y:S04]  /*47500*/  LDL.LU R25, [R1+0x1fb8] ;  /* 0x001fb80001197983 */ /* 0x002ee80000300800 */
[----:B------:R1:W-:Y:S04]  /*47510*/  STL [R1+0x1f2c], R32 ;  /* 0x001f2c2001007387 */ /* 0x0003e80000100800 */
[----:B------:R-:W3:Y:S01]  /*47520*/  LDL.LU R0, [R1+0x1fc0] ;  /* 0x001fc00001007983 */ /* 0x000ee20000300800 */
[----:B--2---:R-:W-:-:S02]  /*47530*/  IMAD.MOV.U32 R13, RZ, RZ, R32 ;  /* 0x000000ffff0d7224 */ /* 0x004fc400078e0020 */
[----:B------:R-:W-:Y:S01]  /*47540*/  IMAD.MOV.U32 R12, RZ, RZ, R24 ;  /* 0x000000ffff0c7224 */ /* 0x000fe200078e0018 */
[----:B-1----:R-:W2:Y:S04]  /*47550*/  LDL.LU R32, [R1+0x1fb4] ;  /* 0x001fb40001207983 */ /* 0x002ea80000300800 */
[----:B------:R-:W2:Y:S04]  /*47560*/  LDL.LU R24, [R1+0x1fbc] ;  /* 0x001fbc0001187983 */ /* 0x000ea80000300800 */
[----:B------:R1:W-:Y:S01]  /*47570*/  LDGSTS.E [R8+0x12800], desc[UR58][R12.64], P2 ;  /* 0x128000000c087fae */ /* 0x0003e2000912187a */
[----:B------:R-:W-:-:S05]  /*47580*/  IADD3 R51, P1, R51, R3, RZ ;  /* 0x0000000333337210 */ /* 0x000fca0007f3e0ff */
[----:B------:R-:W-:Y:S01]  /*47590*/  IMAD.X R54, R54, 0x1, R2, P1 ;  /* 0x0000000136367824 */ /* 0x000fe200008e0602 */
[----:B------:R-:W-:Y:S01]  /*475a0*/  STL [R1+0x1f38], R51 ;  /* 0x001f383301007387 */ /* 0x000fe20000100800 */
[----:B-1----:R-:W-:Y:S02]  /*475b0*/  IMAD.MOV.U32 R12, RZ, RZ, R51 ;  /* 0x000000ffff0c7224 */ /* 0x002fe400078e0033 */
[----:B------:R-:W-:Y:S01]  /*475c0*/  IMAD.MOV.U32 R13, RZ, RZ, R54 ;  /* 0x000000ffff0d7224 */ /* 0x000fe200078e0036 */
[----:B------:R-:W-:Y:S04]  /*475d0*/  STL [R1+0x1f34], R54 ;  /* 0x001f343601007387 */ /* 0x000fe80000100800 */
[----:B------:R1:W-:Y:S01]  /*475e0*/  LDGSTS.E [R8+0x12880], desc[UR58][R12.64], P2 ;  /* 0x128800000c087fae */ /* 0x0003e2000912187a */
[----:B------:R-:W-:-:S05]  /*475f0*/  IADD3 R16, P3, R16, R3, RZ ;  /* 0x0000000310107210 */ /* 0x000fca0007f7e0ff */
[----:B------:R-:W-:Y:S01]  /*47600*/  IMAD.X R21, R21, 0x1, R2, P3 ;  /* 0x0000000115157824 */ /* 0x000fe200018e0602 */
[----:B------:R-:W-:Y:S01]  /*47610*/  STL [R1+0x1f40], R16 ;  /* 0x001f401001007387 */ /* 0x000fe20000100800 */
[----:B-1----:R-:W-:Y:S02]  /*47620*/  IMAD.MOV.U32 R12, RZ, RZ, R16 ;  /* 0x000000ffff0c7224 */ /* 0x002fe400078e0010 */
[----:B------:R-:W-:Y:S01]  /*47630*/  IMAD.MOV.U32 R13, RZ, RZ, R21 ;  /* 0x000000ffff0d7224 */ /* 0x000fe200078e0015 */
[----:B------:R1:W-:Y:S04]  /*47640*/  STL [R1+0x1f3c], R21 ;  /* 0x001f3c1501007387 */ /* 0x0003e80000100800 */
[----:B------:R4:W-:Y:S04]  /*47650*/  LDGSTS.E [R8+0x12900], desc[UR58][R12.64], P2 ;  /* 0x129000000c087fae */ /* 0x0009e8000912187a */
[----:B-1----:R-:W2:Y:S04]  /*47660*/  LDL.LU R21, [R1+0x1fc4] ;  /* 0x001fc40001157983 */ /* 0x002ea80000300800 */
[----:B------:R-:W2:Y:S01]  /*47670*/  LDL.LU R16, [R1+0x1fc8] ;  /* 0x001fc80001107983 */ /* 0x000ea20000300800 */
[----:B------:R-:W-:-:S05]  /*47680*/  IADD3 R29, P3, R29, R3, RZ ;  /* 0x000000031d1d7210 */ /* 0x000fca0007f7e0ff */
[----:B------:R-:W-:Y:S01]  /*47690*/  IMAD.X R50, R50, 0x1, R2, P3 ;  /* 0x0000000132327824 */ /* 0x000fe200018e0602 */
[----:B----4-:R-:W-:Y:S01]  /*476a0*/  IADD3 R20, P4, R20, R3, RZ ;  /* 0x0000000314147210 */ /* 0x010fe20007f9e0ff */
[----:B------:R-:W-:Y:S01]  /*476b0*/  STL [R1+0x1f48], R29 ;  /* 0x001f481d01007387 */ /* 0x000fe20000100800 */
[----:B------:R-:W-:-:S03]  /*476c0*/  IMAD.MOV.U32 R12, RZ, RZ, R29 ;  /* 0x000000ffff0c7224 */ /* 0x000fc600078e001d */
[----:B---3--:R-:W-:Y:S01]  /*476d0*/  IMAD.X R28, R28, 0x1, R2, P4 ;  /* 0x000000011c1c7824 */ /* 0x008fe200020e0602 */
[----:B------:R1:W-:Y:S01]  /*476e0*/  STL [R1+0x1f44], R50 ;  /* 0x001f443201007387 */ /* 0x0003e20000100800 */
[----:B------:R-:W-:-:S03]  /*476f0*/  MOV R13, R50 ;  /* 0x00000032000d7202 */ /* 0x000fc60000000f00 */
[----:B------:R-:W-:Y:S04]  /*47700*/  STL [R1+0x1fb0], R20 ;  /* 0x001fb01401007387 */ /* 0x000fe80000100800 */
[----:B------:R3:W-:Y:S04]  /*47710*/  STL [R1+0x1fac], R28 ;  /* 0x001fac1c01007387 */ /* 0x0007e80000100800 */
[----:B-1----:R-:W4:Y:S04]  /*47720*/  LDL.LU R50, [R1+0x202c] ;  /* 0x00202c0001327983 */ /* 0x002f280000300800 */
[----:B------:R-:W4:Y:S04]  /*47730*/  LDL.LU R29, [R1+0x2030] ;  /* 0x00203000011d7983 */ /* 0x000f280000300800 */
[----:B------:R1:W-:Y:S02]  /*47740*/  LDGSTS.E [R8+0x12980], desc[UR58][R12.64], P2 ;  /* 0x129800000c087fae */ /* 0x0003e4000912187a */
        /* <DEDUP_REMOVED lines=9> */
[-C--:B------:R-:W-:Y:S02]  /*477e0*/  IADD3 R25, P2, R25, R3.reuse, RZ ;  /* 0x0000000319197210 */ /* 0x080fe40007f5e0ff */
[----:B------:R-:W-:-:S03]  /*477f0*/  IADD3 R0, P3, R0, R3, RZ ;  /* 0x0000000300007210 */ /* 0x000fc60007f7e0ff */
[----:B-1----:R-:W-:Y:S02]  /*47800*/  IMAD.MOV.U32 R12, RZ, RZ, R25 ;  /* 0x000000ffff0c7224 */ /* 0x002fe400078e0019 */
[--C-:B--2---:R-:W-:Y:S01]  /*47810*/  IMAD.X R32, R32, 0x1, R2.reuse, P2 ;  /* 0x0000000120207824 */ /* 0x104fe200010e0602 */
[----:B------:R1:W-:Y:S01]  /*47820*/  STL [R1+0x1fb8], R25 ;  /* 0x001fb81901007387 */ /* 0x0003e20000100800 */
[----:B------:R-:W-:Y:S02]  /*47830*/  IMAD.X R24, R24, 0x1, R2, P3 ;  /* 0x0000000118187824 */ /* 0x000fe400018e0602 */
[----:B------:R-:W-:Y:S01]  /*47840*/  IMAD.MOV.U32 R13, RZ, RZ, R32 ;  /* 0x000000ffff0d7224 */ /* 0x000fe200078e0020 */
[----:B------:R-:W-:Y:S04]  /*47850*/  STL [R1+0x1fb4], R32 ;  /* 0x001fb42001007387 */ /* 0x000fe80000100800 */
[----:B------:R2:W-:Y:S04]  /*47860*/  STL [R1+0x1fc0], R0 ;  /* 0x001fc00001007387 */ /* 0x0005e80000100800 */
[----:B------:R2:W-:Y:S04]  /*47870*/  STL [R1+0x1fbc], R24 ;  /* 0x001fbc1801007387 */ /* 0x0005e80000100800 */
[----:B------:R2:W-:Y:S04]  /*47880*/  LDGSTS.E [R8+0x13080], desc[UR58][R12.64], P1 ;  /* 0x130800000c087fae */ /* 0x0005e8000892187a */
[----:B-1----:R-:W3:Y:S01]  /*47890*/  LDL.LU R25, [R1+0x2040] ;  /* 0x0020400001197983 */ /* 0x002ee20000300800 */
[----:B--2---:R-:W-:-:S03]  /*478a0*/  IMAD.MOV.U32 R12, RZ, RZ, R0 ;  /* 0x000000ffff0c7224 */ /* 0x004fc600078e0000 */
[----:B------:R-:W2:Y:S01]  /*478b0*/  LDL.LU R0, [R1+0x2048] ;  /* 0x0020480001007983 */ /* 0x000ea20000300800 */
[----:B------:R-:W-:-:S03]  /*478c0*/  IMAD.MOV.U32 R13, RZ, RZ, R24 ;  /* 0x000000ffff0d7224 */ /* 0x000fc600078e0018 */
[----:B------:R-:W2:Y:S04]  /*478d0*/  LDL.LU R32, [R1+0x203c] ;  /* 0x00203c0001207983 */ /* 0x000ea80000300800 */
[----:B------:R-:W2:Y:S04]  /*478e0*/  LDL.LU R24, [R1+0x2044] ;  /* 0x0020440001187983 */ /* 0x000ea80000300800 */
[----:B------:R1:W-:Y:S01]  /*478f0*/  LDGSTS.E [R8+0x13100], desc[UR58][R12.64], P1 ;  /* 0x131000000c087fae */ /* 0x0003e2000892187a */
[----:B------:R-:W-:-:S05]  /*47900*/  IADD3 R16, P3, R16, R3, RZ ;  /* 0x0000000310107210 */ /* 0x000fca0007f7e0ff */
[----:B------:R-:W-:Y:S01]  /*47910*/  IMAD.X R21, R21, 0x1, R2, P3 ;  /* 0x0000000115157824 */ /* 0x000fe200018e0602 */
[----:B------:R-:W-:Y:S01]  /*47920*/  STL [R1+0x1fc8], R16 ;  /* 0x001fc81001007387 */ /* 0x000fe20000100800 */
[----:B-1----:R-:W-:Y:S02]  /*47930*/  IMAD.MOV.U32 R12, RZ, RZ, R16 ;  /* 0x000000ffff0c7224 */ /* 0x002fe400078e0010 */
[----:B------:R-:W-:Y:S01]  /*47940*/  IMAD.MOV.U32 R13, RZ, RZ, R21 ;  /* 0x000000ffff0d7224 */ /* 0x000fe200078e0015 */
[----:B------:R1:W-:Y:S01]  /*47950*/  STL [R1+0x1fc4], R21 ;  /* 0x001fc41501007387 */ /* 0x0003e20000100800 */
[----:B------:R-:W-:-:S03]  /*47960*/  ISETP.GT.AND P2, PT, R7, 0x1c, PT ;  /* 0x0000001c0700780c */ /* 0x000fc60003f44270 */
[----:B------:R4:W-:Y:S04]  /*47970*/  LDGSTS.E [R8+0x13180], desc[UR58][R12.64], P1 ;  /* 0x131800000c087fae */ /* 0x0009e8000892187a */
[----:B-1----:R-:W2:Y:S04]  /*47980*/  LDL.LU R21, [R1+0x1ccc] ;  /* 0x001ccc0001157983 */ /* 0x002ea80000300800 */
[----:B------:R-:W2:Y:S01]  /*47990*/  LDL.LU R16, [R1+0x1cd0] ;  /* 0x001cd00001107983 */ /* 0x000ea20000300800 */
[----:B------:R-:W-:-:S04]  /*479a0*/  SEL R9, RZ, 0x4, !P2 ;  /* 0x00000004ff097807 */ /* 0x000fc80005000000 */
[----:B------:R-:W-:-:S04]  /*479b0*/  SEL R9, R9, RZ, !P0 ;  /* 0x000000ff09097207 */ /* 0x000fc80004000000 */
[----:B------:R-:W-:Y:S02]  /*479c0*/  ISETP.NE.U32.AND P2, PT, R9, RZ, PT ;  /* 0x000000ff0900720c */ /* 0x000fe40003f45070 */
[----:B----4-:R-:W-:-:S05]  /*479d0*/  IADD3 R29, P1, R29, R3, RZ ;  /* 0x000000031d1d7210 */ /* 0x010fca0007f3e0ff */
[----:B------:R-:W-:Y:S02]  /*479e0*/  IMAD.X R50, R50, 0x1, R2, P1 ;  /* 0x0000000132327824 */ /* 0x000fe400008e0602 */
[----:B------:R-:W-:Y:S02]  /*479f0*/  IMAD.MOV.U32 R12, RZ, RZ, R29 ;  /* 0x000000ffff0c7224 */ /* 0x000fe400078e001d */
[----:B------:R-:W-:Y:S01]  /*47a00*/  IMAD.MOV.U32 R13, RZ, RZ, R50 ;  /* 0x000000ffff0d7224 */ /* 0x000fe200078e0032 */
[----:B------:R1:W-:Y:S04]  /*47a10*/  STL [R1+0x2030], R29 ;  /* 0x0020301d01007387 */ /* 0x0003e80000100800 */
[----:B------:R-:W-:Y:S04]  /*47a20*/  STL [R1+0x202c], R50 ;  /* 0x00202c3201007387 */ /* 0x000fe80000100800 */
[----:B------:R4:W-:Y:S01]  /*47a30*/  LDGSTS.E [R8+0x13800], desc[UR58][R12.64], P2 ;  /* 0x138000000c087fae */ /* 0x0009e2000912187a */
[----:B---3--:R-:W-:-:S05]  /*47a40*/  IADD3 R20, P3, R20, R3, RZ ;  /* 0x0000000314147210 */ /* 0x008fca0007f7e0ff */
[----:B------:R-:W-:Y:S01]  /*47a50*/  IMAD.X R28, R28, 0x1, R2, P3 ;  /* 0x000000011c1c7824 */ /* 0x000fe200018e0602 */
[----:B------:R-:W-:Y:S01]  /*47a60*/  STL [R1+0x2038], R20 ;  /* 0x0020381401007387 */ /* 0x000fe20000100800 */
[----:B----4-:R-:W-:Y:S02]  /*47a70*/  IMAD.MOV.U32 R12, RZ, RZ, R20 ;  /* 0x000000ffff0c7224 */ /* 0x010fe400078e0014 */
[----:B------:R-:W-:Y:S01]  /*47a80*/  IMAD.MOV.U32 R13, RZ, RZ, R28 ;  /* 0x000000ffff0d7224 */ /* 0x000fe200078e001c */
[----:B------:R3:W-:Y:S04]  /*47a90*/  STL [R1+0x2034], R28 ;  /* 0x0020341c01007387 */ /* 0x0007e80000100800 */
[----:B-1----:R-:W4:Y:S01]  /*47aa0*/  LDL.LU R29, [R1+0x1cd4] ;  /* 0x001cd400011d7983 */ /* 0x002f220000300800 */
[----:B------:R-:W-:-:S02]  /*47ab0*/  IMAD.MOV.U32 R244, RZ, RZ, R80 ;  /* 0x000000fffff47224 */ /* 0x000fc400078e0050 */
[----:B------:R-:W-:Y:S01]  /*47ac0*/  IMAD.MOV.U32 R245, RZ, RZ, R77 ;  /* 0x000000fffff57224 */ /* 0x000fe200078e004d */
[----:B------:R1:W-:Y:S04]  /*47ad0*/  LDGSTS.E [R8+0x13880], desc[UR58][R12.64], P2 ;  /* 0x138800000c087fae */ /* 0x0003e8000912187a */
[----:B---3--:R-:W3:Y:S04]  /*47ae0*/  LDL.LU R28, [R1+0x1cd8] ;  /* 0x001cd800011c7983 */ /* 0x008ee80000300800 */
[----:B------:R-:W4:Y:S04]  /*47af0*/  LDL.LU R20, [R1+0x1cdc] ;  /* 0x001cdc0001147983 */ /* 0x000f280000300800 */
[----:B------:R-:W4:Y:S01]  /*47b00*/  LDL.LU R9, [R1+0x1ce0] ;  /* 0x001ce00001097983 */ /* 0x000f220000300800 */
[----:B------:R-:W-:-:S02]  /*47b10*/  IMAD.MOV.U32 R246, RZ, RZ, R76 ;  /* 0x000000fffff67224 */ /* 0x000fc400078e004c */
[----:B------:R-:W-:Y:S02]  /*47b20*/  IMAD.MOV.U32 R247, RZ, RZ, R73 ;  /* 0x000000fffff77224 */ /* 0x000fe400078e0049 */
[----:B------:R-:W-:Y:S02]  /*47b30*/  IMAD.MOV.U32 R249, RZ, RZ, R69 ;  /* 0x000000fffff97224 */ /* 0x000fe400078e0045 */
[----:B------:R-:W-:-:S03]  /*47b40*/  IMAD.MOV.U32 R250, RZ, RZ, R68 ;  /* 0x000000fffffa7224 */ /* 0x000fc600078e0044 */
[----:B------:R-:W-:Y:S01]  /*47b50*/  HMMA.1688.F32.TF32 R68, R228, R46, R244 ;  /* 0x0000002ee444723c */ /* 0x000fe200000810f4 */
[----:B------:R-:W-:Y:S02]  /*47b60*/  IMAD.MOV.U32 R248, RZ, RZ, R72 ;  /* 0x000000fffff87224 */ /* 0x000fe400078e0048 */
[----:B------:R-:W-:Y:S01]  /*47b70*/  IMAD.MOV.U32 R251, RZ, RZ, R65 ;  /* 0x000000fffffb7224 */ /* 0x000fe200078e0041 */
[----:B------:R-:W-:-:S05]  /*47b80*/  LOP3.LUT R132, R132, 0x1f, RZ, 0xc0, !PT ;  /* 0x0000001f84847812 */ /* 0x000fca00078ec0ff */
[----:B------:R-:W-:Y:S01]  /*47b90*/  IMAD.SHL.U32 R132, R132, 0x4, RZ ;  /* 0x0000000484847824 */ /* 0x000fe200078e00ff */
[-C--:B------:R-:W-:Y:S02]  /*47ba0*/  IADD3 R25, P1, R25, R3.reuse, RZ ;  /* 0x0000000319197210 */ /* 0x080fe40007f3e0ff */
[----:B--2---:R-:W-:-:S03]  /*47bb0*/  IADD3 R0, P3, R0, R3, RZ ;  /* 0x0000000300007210 */ /* 0x004fc60007f7e0ff */
[--C-:B------:R-:W-:Y:S01]  /*47bc0*/  IMAD.X R32, R32, 0x1, R2.reuse, P1 ;  /* 0x0000000120207824 */ /* 0x100fe200008e0602 */
[----:B------:R2:W-:Y:S01]  /*47bd0*/  STL [R1+0x2040], R25 ;  /* 0x0020401901007387 */ /* 0x0005e20000100800 */
[----:B------:R-:W-:-:S03]  /*47be0*/  IMAD.X R24, R24, 0x1, R2, P3 ;  /* 0x0000000118187824 */ /* 0x000fc600018e0602 */
[----:B------:R-:W-:Y:S04]  /*47bf0*/  STL [R1+0x203c], R32 ;  /* 0x00203c2001007387 */ /* 0x000fe80000100800 */
[----:B------:R-:W-:Y:S04]  /*47c00*/  STL [R1+0x2048], R0 ;  /* 0x0020480001007387 */ /* 0x000fe80000100800 */
[----:B------:R-:W-:Y:S04]  /*47c10*/  STL [R1+0x2044], R24 ;  /* 0x0020441801007387 */ /* 0x000fe80000100800 */
[----:B------:R-:W4:Y:S04]  /*47c20*/  LDL.LU R51, [R1+0x1ce4] ;  /* 0x001ce40001337983 */ /* 0x000f280000300800 */
[----:B------:R-:W4:Y:S04]  /*47c30*/  LDL.LU R50, [R1+0x1ce8] ;  /* 0x001ce80001327983 */ /* 0x000f280000300800 */
[----:B------:R-:W-:Y:S04]  /*47c40*/  STL.64 [R1+0x950], R68 ;  /* 0x0009504401007387 */ /* 0x000fe80000100a00 */
[----:B------:R2:W-:Y:S01]  /*47c50*/  STL.64 [R1+0x958], R70 ;  /* 0x0009584601007387 */ /* 0x0005e20000100a00 */
[----:B-1----:R-:W-:Y:S01]  /*47c60*/  MOV R12, R25 ;  /* 0x00000019000c7202 */ /* 0x002fe20000000f00 */
[----:B------:R-:W-:-:S02]  /*47c70*/  IMAD.MOV.U32 R13, RZ, RZ, R32 ;  /* 0x000000ffff0d7224 */ /* 0x000fc400078e0020 */
[----:B--2---:R-:W2:Y:S04]  /*47c80*/  LDL.LU R25, [R1+0x1d4c] ;  /* 0x001d4c0001197983 */ /* 0x004ea80000300800 */
[----:B------:R1:W-:Y:S01]  /*47c90*/  LDGSTS.E [R8+0x13900], desc[UR58][R12.64], P2 ;  /* 0x139000000c087fae */ /* 0x0003e2000912187a */
[----:B------:R-:W-:Y:S01]  /*47ca0*/  HMMA.1688.F32.TF32 R68, R228, R42, R248 ;  /* 0x0000002ae444723c */ /* 0x000fe200000810f8 */
[----:B------:R-:W-:Y:S01]  /*47cb0*/  ISETP.GT.AND P1, PT, R7, 0x1, PT ;  /* 0x000000010700780c */ /* 0x000fe20003f24270 */
[----:B-1----:R-:W-:Y:S02]  /*47cc0*/  IMAD.MOV.U32 R12, RZ, RZ, R0 ;  /* 0x000000ffff0c7224 */ /* 0x002fe400078e0000 */
[----:B------:R-:W-:Y:S01]  /*47cd0*/  IMAD.MOV.U32 R13, RZ, RZ, R24 ;  /* 0x000000ffff0d7224 */ /* 0x000fe200078e0018 */
[----:B------:R-:W2:Y:S04]  /*47ce0*/  LDL.LU R0, [R1+0x1d50] ;  /* 0x001d500001007983 */ /* 0x000ea80000300800 */
[----:B------:R1:W-:Y:S01]  /*47cf0*/  LDGSTS.E [R8+0x13980], desc[UR58][R12.64], P2 ;  /* 0x139800000c087fae */ /* 0x0003e2000912187a */
[----:B------:R-:W-:-:S02]  /*47d00*/  IADD3 R16, P2, R16, R3, RZ ;  /* 0x0000000310107210 */ /* 0x000fc40007f5e0ff */
[----:B------:R-:W-:-:S03]  /*47d10*/  LOP3.LUT R24, R132, 0x20, RZ, 0x3c, !PT ;  /* 0x0000002084187812 */ /* 0x000fc600078e3cff */
[----:B------:R-:W-:Y:S01]  /*47d20*/  IMAD.X R21, R21, 0x1, R2, P2 ;  /* 0x0000000115157824 */ /* 0x000fe200010e0602 */
[----:B-1----:R-:W-:-:S07]  /*47d30*/  SEL R8, RZ, 0x4, !P1 ;  /* 0x00000004ff087807 */ /* 0x002fce0004800000 */
[----:B------:R-:W-:Y:S01]  /*47d40*/  STL.64 [R1+0x940], R68 ;  /* 0x0009404401007387 */ /* 0x000fe20000100a00 */
[----:B------:R-:W-:-:S03]  /*47d50*/  SEL R8, R8, RZ, !P0 ;  /* 0x000000ff08087207 */ /* 0x000fc60004000000 */
[----:B------:R-:W-:Y:S01]  /*47d60*/  STL.64 [R1+0x948], R70 ;  /* 0x0009484601007387 */ /* 0x000fe20000100a00 */
[----:B------:R-:W-:-:S03]  /*47d70*/  ISETP.NE.U32.AND P1, PT, R8, RZ, PT ;  /* 0x000000ff0800720c */ /* 0x000fc60003f25070 */
[----:B------:R-:W-:Y:S01]  /*47d80*/  STL [R1+0x1cd0], R16 ;  /* 0x001cd01001007387 */ /* 0x000fe20000100800 */
[----:B------:R-:W-:-:S03]  /*47d90*/  VIADD R8, R24, UR7 ;  /* 0x0000000718087c36 */ /* 0x000fc60008000000 */
[----:B------:R1:W-:Y:S01]  /*47da0*/  STL [R1+0x1ccc], R21 ;  /* 0x001ccc1501007387 */ /* 0x0003e20000100800 */
[----:B------:R-:W-:-:S03]  /*47db0*/  IMAD.MOV.U32 R13, RZ, RZ, R21 ;  /* 0x000000ffff0d7224 */ /* 0x000fc600078e0015 */
[----:B------:R-:W2:Y:S01]  /*47dc0*/  LDL.LU R42, [R1+0x1d54] ;  /* 0x001d5400012a7983 */ /* 0x000ea20000300800 */
[----:B------:R-:W-:-:S03]  /*47dd0*/  IMAD.MOV.U32 R12, RZ, RZ, R16 ;  /* 0x000000ffff0c7224 */ /* 0x000fc600078e0010 */
[----:B------:R-:W2:Y:S04]  /*47de0*/  LDL.LU R24, [R1+0x1d58] ;  /* 0x001d580001187983 */ /* 0x000ea80000300800 */
[----:B-1----:R-:W2:Y:S04]  /*47df0*/  LDL.LU R21, [R1+0x1d5c] ;  /* 0x001d5c0001157983 */ /* 0x002ea80000300800 */
[----:B------:R-:W2:Y:S04]  /*47e00*/  LDL.LU R16, [R1+0x1d60] ;  /* 0x001d600001107983 */ /* 0x000ea80000300800 */
[----:B------:R1:W-:Y:S01]  /*47e10*/  LDGSTS.E [R8+0x10200], desc[UR58][R12.64], P1 ;  /* 0x102000000c087fae */ /* 0x0003e2000892187a */
[----:B---3--:R-:W-:-:S05]  /*47e20*/  IADD3 R28, P2, R28, R3, RZ ;  /* 0x000000031c1c7210 */ /* 0x008fca0007f5e0ff */
[----:B----4-:R-:W-:Y:S01]  /*47e30*/  IMAD.X R29, R29, 0x1, R2, P2 ;  /* 0x000000011d1d7824 */ /* 0x010fe200010e0602 */
[----:B------:R-:W-:Y:S01]  /*47e40*/  IADD3 R9, P3, R9, R3, RZ ;  /* 0x0000000309097210 */ /* 0x000fe20007f7e0ff */
[----:B------:R-:W-:Y:S01]  /*47e50*/  STL [R1+0x1cd8], R28 ;  /* 0x001cd81c01007387 */ /* 0x000fe20000100800 */
[----:B-1----:R-:W-:-:S03]  /*47e60*/  IMAD.MOV.U32 R12, RZ, RZ, R28 ;  /* 0x000000ffff0c7224 */ /* 0x002fc600078e001c */
[----:B------:R-:W-:Y:S01]  /*47e70*/  IMAD.X R20, R20, 0x1, R2, P3 ;  /* 0x0000000114147824 */ /* 0x000fe200018e0602 */
[----:B------:R1:W-:Y:S01]  /*47e80*/  STL [R1+0x1cd4], R29 ;  /* 0x001cd41d01007387 */ /* 0x0003e20000100800 */
[----:B------:R-:W-:-:S03]  /*47e90*/  IMAD.MOV.U32 R13, RZ, RZ, R29 ;  /* 0x000000ffff0d7224 */ /* 0x000fc600078e001d */
[----:B------:R-:W-:Y:S04]  /*47ea0*/  STL [R1+0x1ce0], R9 ;  /* 0x001ce00901007387 */ /* 0x000fe80000100800 */
[----:B------:R3:W-:Y:S04]  /*47eb0*/  STL [R1+0x1cdc], R20 ;  /* 0x001cdc1401007387 */ /* 0x0007e80000100800 */
[----:B------:R-:W4:Y:S04]  /*47ec0*/  LDL.LU R32, [R1+0x1d64] ;  /* 0x001d640001207983 */ /* 0x000f280000300800 */
[----:B-1----:R-:W4:Y:S04]  /*47ed0*/  LDL.LU R29, [R1+0x1d68] ;  /* 0x001d6800011d7983 */ /* 0x002f280000300800 */
[----:B------:R1:W-:Y:S04]  /*47ee0*/  LDGSTS.E [R8+0x10280], desc[UR58][R12.64], P1 ;  /* 0x102800000c087fae */ /* 0x0003e8000892187a */
[----:B------:R-:W4:Y:S01]  /*47ef0*/  LDL.LU R28, [R1+0x1dcc] ;  /* 0x001dcc00011c7983 */ /* 0x000f220000300800 */
[----:B-1----:R-:W-:-:S03]  /*47f00*/  IMAD.MOV.U32 R13, RZ, RZ, R20 ;  /* 0x000000ffff0d7224 */ /* 0x002fc600078e0014 */
[----:B---3--:R-:W3:Y:S01]  /*47f10*/  LDL.LU R20, [R1+0x1dd0] ;  /* 0x001dd00001147983 */ /* 0x008ee20000300800 */
[----:B------:R-:W-:Y:S01]  /*47f20*/  ISETP.GT.AND P2, PT, R7, 0x5, PT ;  /* 0x000000050700780c */ /* 0x000fe20003f44270 */
[----:B------:R-:W-:-:S03]  /*47f30*/  IMAD.MOV.U32 R12, RZ, RZ, R9 ;  /* 0x000000ffff0c7224 */ /* 0x000fc600078e0009 */
[----:B------:R-:W-:Y:S02]  /*47f40*/  SEL R9, RZ, 0x4, !P2 ;  /* 0x00000004ff097807 */ /* 0x000fe40005000000 */
[----:B------:R1:W-:Y:S02]  /*47f50*/  LDGSTS.E [R8+0x10300], desc[UR58][R12.64], P1 ;  /* 0x103000000c087fae */ /* 0x0003e4000892187a */
[----:B------:R-:W-:-:S04]  /*47f60*/  SEL R9, R9, RZ, !P0 ;  /* 0x000000ff09097207 */ /* 0x000fc80004000000 */
[----:B------:R-:W-:Y:S02]  /*47f70*/  ISETP.NE.U32.AND P2, PT, R9, RZ, PT ;  /* 0x000000ff0900720c */ /* 0x000fe40003f45070 */
[----:B------:R-:W-:-:S05]  /*47f80*/  IADD3 R50, P3, R50, R3, RZ ;  /* 0x0000000332327210 */ /* 0x000fca0007f7e0ff */
[----:B------:R-:W-:Y:S01]  /*47f90*/  IMAD.X R51, R51, 0x1, R2, P3 ;  /* 0x0000000133337824 */ /* 0x000fe200018e0602 */
[----:B------:R-:W-:Y:S01]  /*47fa0*/  STL [R1+0x1ce8], R50 ;  /* 0x001ce83201007387 */ /* 0x000fe20000100800 */
[----:B-1----:R-:W-:Y:S02]  /*47fb0*/  IMAD.MOV.U32 R12, RZ, RZ, R50 ;  /* 0x000000ffff0c7224 */ /* 0x002fe400078e0032 */
[----:B------:R-:W-:Y:S01]  /*47fc0*/  IMAD.MOV.U32 R13, RZ, RZ, R51 ;  /* 0x000000ffff0d7224 */ /* 0x000fe200078e0033 */
[----:B------:R-:W-:Y:S04]  /*47fd0*/  STL [R1+0x1ce4], R51 ;  /* 0x001ce43301007387 */ /* 0x000fe80000100800 */
[----:B------:R1:W-:Y:S01]  /*47fe0*/  LDGSTS.E [R8+0x10380], desc[UR58][R12.64], P1 ;  /* 0x103800000c087fae */ /* 0x0003e2000892187a */
[----:B--2---:R-:W-:-:S05]  /*47ff0*/  IADD3 R0, P4, R0, R3, RZ ;  /* 0x0000000300007210 */ /* 0x004fca0007f9e0ff */
[----:B------:R-:W-:Y:S01]  /*48000*/  IMAD.X R25, R25, 0x1, R2, P4 ;  /* 0x0000000119197824 */ /* 0x000fe200020e0602 */
[----:B------:R-:W-:Y:S04]  /*48010*/  STL [R1+0x1d50], R0 ;  /* 0x001d500001007387 */ /* 0x000fe80000100800 */
[----:B------:R2:W-:Y:S01]  /*48020*/  STL [R1+0x1d4c], R25 ;  /* 0x001d4c1901007387 */ /* 0x0005e20000100800 */
[----:B-1----:R-:W-:-:S03]  /*48030*/  IMAD.MOV.U32 R13, RZ, RZ, R25 ;  /* 0x000000ffff0d7224 */ /* 0x002fc600078e0019 */
[----:B------:R-:W3:Y:S01]  /*48040*/  LDL.LU R46, [R1+0x1dd4] ;  /* 0x001dd400012e7983 */ /* 0x000ee20000300800 */
[----:B------:R-:W-:-:S03]  /*48050*/  IMAD.MOV.U32 R12, RZ, RZ, R0 ;  /* 0x000000ffff0c7224 */ /* 0x000fc600078e0000 */
[----:B------:R-:W3:Y:S04]  /*48060*/  LDL.LU R43, [R1+0x1dd8] ;  /* 0x001dd800012b7983 */ /* 0x000ee80000300800 */
[----:B--2---:R-:W2:Y:S04]  /*48070*/  LDL.LU R25, [R1+0x1ddc] ;  /* 0x001ddc0001197983 */ /* 0x004ea80000300800 */
[----:B------:R-:W2:Y:S04]  /*48080*/  LDL.LU R0, [R1+0x1de0] ;  /* 0x001de00001007983 */ /* 0x000ea80000300800 */
[----:B------:R1:W-:Y:S01]  /*48090*/  LDGSTS.E [R8+0x10a00], desc[UR58][R12.64], P2 ;  /* 0x10a000000c087fae */ /* 0x0003e2000912187a */
[----:B------:R-:W-:-:S05]  /*480a0*/  IADD3 R24, P1, R24, R3, RZ ;  /* 0x0000000318187210 */ /* 0x000fca0007f3e0ff */
[----:B------:R-:W-:Y:S01]  /*480b0*/  IMAD.X R42, R42, 0x1, R2, P1 ;  /* 0x000000012a2a7824 */ /* 0x000fe200008e0602 */
[----:B------:R-:W-:Y:S01]  /*480c0*/  IADD3 R16, P3, R16, R3, RZ ;  /* 0x0000000310107210 */ /* 0x000fe20007f7e0ff */
[----:B-1----:R-:W-:Y:S01]  /*480d0*/  IMAD.MOV.U32 R12, RZ, RZ, R24 ;  /* 0x000000ffff0c7224 */ /* 0x002fe200078e0018 */
[----:B------:R-:W-:Y:S01]  /*480e0*/  STL [R1+0x1d58], R24 ;  /* 0x001d581801007387 */ /* 0x000fe20000100800 */
[----:B------:R-:W-:Y:S02]  /*480f0*/  IMAD.MOV.U32 R13, RZ, RZ, R42 ;  /* 0x000000ffff0d7224 */ /* 0x000fe400078e002a */
[----:B------:R-:W-:Y:S01]  /*48100*/  IMAD.X R21, R21, 0x1, R2, P3 ;  /* 0x0000000115157824 */ /* 0x000fe200018e0602 */
[----:B------:R1:W-:Y:S04]  /*48110*/  STL [R1+0x1d54], R42 ;  /* 0x001d542a01007387 */ /* 0x0003e80000100800 */
[----:B------:R-:W-:Y:S04]  /*48120*/  STL [R1+0x1d60], R16 ;  /* 0x001d601001007387 */ /* 0x000fe80000100800 */
[----:B------:R1:W-:Y:S04]  /*48130*/  STL [R1+0x1d5c], R21 ;  /* 0x001d5c1501007387 */ /* 0x0003e80000100800 */
[----:B------:R1:W-:Y:S04]  /*48140*/  LDGSTS.E [R8+0x10a80], desc[UR58][R12.64], P2 ;  /* 0x10a800000c087fae */ /* 0x0003e8000912187a */
[----:B-1----:R-:W2:Y:S04]  /*48150*/  LDL.LU R42, [R1+0x1de4] ;  /* 0x001de400012a7983 */ /* 0x002ea80000300800 */
[----:B------:R-:W2:Y:S01]  /*48160*/  LDL.LU R24, [R1+0x1de8] ;  /* 0x001de80001187983 */ /* 0x000ea20000300800 */
[----:B------:R-:W-:-:S02]  /*48170*/  IMAD.MOV.U32 R13, RZ, RZ, R21 ;  /* 0x000000ffff0d7224 */ /* 0x000fc400078e0015 */
[----:B------:R-:W-:Y:S01]  /*48180*/  IMAD.MOV.U32 R12, RZ, RZ, R16 ;  /* 0x000000ffff0c7224 */ /* 0x000fe200078e0010 */
[----:B------:R-:W2:Y:S04]  /*48190*/  LDL.LU R21, [R1+0x1e4c] ;  /* 0x001e4c0001157983 */ /* 0x000ea80000300800 */
[----:B------:R-:W2:Y:S04]  /*481a0*/  LDL.LU R16, [R1+0x1e50] ;  /* 0x001e500001107983 */ /* 0x000ea80000300800 */
[----:B------:R1:W-:Y:S01]  /*481b0*/  LDGSTS.E [R8+0x10b00], desc[UR58][R12.64], P2 ;  /* 0x10b000000c087fae */ /* 0x0003e2000912187a */
[----:B----4-:R-:W-:-:S05]  /*481c0*/  IADD3 R29, P3, R29, R3, RZ ;  /* 0x000000031d1d7210 */ /* 0x010fca0007f7e0ff */
[----:B------:R-:W-:Y:S01]  /*481d0*/  IMAD.X R32, R32, 0x1, R2, P3 ;  /* 0x0000000120207824 */ /* 0x000fe200018e0602 */
[----:B------:R-:W-:Y:S01]  /*481e0*/  STL [R1+0x1d68], R29 ;  /* 0x001d681d01007387 */ /* 0x000fe20000100800 */
[----:B-1----:R-:W-:Y:S02]  /*481f0*/  IMAD.MOV.U32 R12, RZ, RZ, R29 ;  /* 0x000000ffff0c7224 */ /* 0x002fe400078e001d */
[----:B------:R-:W-:Y:S01]  /*48200*/  IMAD.MOV.U32 R13, RZ, RZ, R32 ;  /* 0x000000ffff0d7224 */ /* 0x000fe200078e0020 */
[----:B------:R1:W-:Y:S04]  /*48210*/  STL [R1+0x1d64], R32 ;  /* 0x001d642001007387 */ /* 0x0003e80000100800 */
[----:B------:R4:W-:Y:S01]  /*48220*/  LDGSTS.E [R8+0x10b80], desc[UR58][R12.64], P2 ;  /* 0x10b800000c087fae */ /* 0x0009e2000912187a */
[----:B---3--:R-:W-:-:S04]  /*48230*/  IADD3 R20, P4, R20, R3, RZ ;  /* 0x0000000314147210 */ /* 0x008fc80007f9e0ff */
[----:B------:R-:W-:Y:S01]  /*48240*/  IADD3.X R28, R28, R2, RZ, P4, !PT ;  /* 0x000000021c1c7210 */ /* 0x000fe200027fe4ff */
[----:B------:R-:W-:Y:S04]  /*48250*/  STL [R1+0x1dd0], R20 ;  /* 0x001dd01401007387 */ /* 0x000fe80000100800 */
[----:B------:R3:W-:Y:S01]  /*48260*/  STL [R1+0x1dcc], R28 ;  /* 0x001dcc1c01007387 */ /* 0x0007e20000100800 */
[----:B----4-:R-:W-:-:S03]  /*48270*/  IMAD.MOV.U32 R13, RZ, RZ, R28 ;  /* 0x000000ffff0d7224 */ /* 0x010fc600078e001c */
[----:B-1----:R-:W4:Y:S01]  /*48280*/  LDL.LU R32, [R1+0x1e54] ;  /* 0x001e540001207983 */ /* 0x002f220000300800 */
[----:B------:R-:W-:-:S03]  /*48290*/  IMAD.MOV.U32 R12, RZ, RZ, R20 ;  /* 0x000000ffff0c7224 */ /* 0x000fc600078e0014 */
[----:B------:R-:W4:Y:S04]  /*482a0*/  LDL.LU R29, [R1+0x1e58] ;  /* 0x001e5800011d7983 */ /* 0x000f280000300800 */
        /* <DEDUP_REMOVED lines=8> */
[----:B------:R-:W-:Y:S01]  /*48330*/  IMAD.X R46, R46, 0x1, R2, P2 ;  /* 0x000000012e2e7824 */ /* 0x000fe200010e0602 */
[----:B--2---:R-:W-:Y:S01]  /*48340*/  IADD3 R0, P3, R0, R3, RZ ;  /* 0x0000000300007210 */ /* 0x004fe20007f7e0ff */
        /* <DEDUP_REMOVED lines=8> */
[----:B-1----:R-:W3:Y:S04]  /*483d0*/  LDL.LU R46, [R1+0x1e64] ;  /* 0x001e6400012e7983 */ /* 0x002ee80000300800 */
[----:B------:R-:W3:Y:S01]  /*483e0*/  LDL.LU R43, [R1+0x1e68] ;  /* 0x001e6800012b7983 */ /* 0x000ee20000300800 */
[----:B--2---:R-:W-:-:S02]  /*483f0*/  IMAD.MOV.U32 R13, RZ, RZ, R25 ;  /* 0x000000ffff0d7224 */ /* 0x004fc400078e0019 */
[----:B------:R-:W-:Y:S01]  /*48400*/  IMAD.MOV.U32 R12, RZ, RZ, R0 ;  /* 0x000000ffff0c7224 */ /* 0x000fe200078e0000 */
[----:B------:R-:W2:Y:S04]  /*48410*/  LDL.LU R25, [R1+0x1ecc] ;  /* 0x001ecc0001197983 */ /* 0x000ea80000300800 */
[----:B------:R-:W2:Y:S04]  /*48420*/  LDL.LU R0, [R1+0x1ed0] ;  /* 0x001ed00001007983 */ /* 0x000ea80000300800 */
[----:B------:R1:W-:Y:S01]  /*48430*/  LDGSTS.E [R8+0x11300], desc[UR58][R12.64], P1 ;  /* 0x113000000c087fae */ /* 0x0003e2000892187a */
[----:B------:R-:W-:-:S05]  /*48440*/  IADD3 R24, P3, R24, R3, RZ ;  /* 0x0000000318187210 */ /* 0x000fca0007f7e0ff */
[----:B------:R-:W-:Y:S01]  /*48450*/  IMAD.X R42, R42, 0x1, R2, P3 ;  /* 0x000000012a2a7824 */ /* 0x000fe200018e0602 */
        /* <DEDUP_REMOVED lines=8> */
[----:B-1----:R-:W2:Y:S04]  /*484e0*/  LDL.LU R42, [R1+0x1ed4] ;  /* 0x001ed400012a7983 */ /* 0x002ea80000300800 */
        /* <DEDUP_REMOVED lines=12> */
[----:B------:R-:W-:Y:S01]  /*485b0*/  IMAD.X R32, R32, 0x1, R2, P1 ;  /* 0x0000000120207824 */ /* 0x000fe200008e0602 */
[----:B---3--:R-:W-:Y:S01]  /*485c0*/  IADD3 R20, P3, R20, R3, RZ ;  /* 0x0000000314147210 */ /* 0x008fe20007f7e0ff */
[----:B-1----:R-:W-:Y:S02]  /*485d0*/  IMAD.MOV.U32 R12, RZ, RZ, R29 ;  /* 0x000000ffff0c7224 */ /* 0x002fe400078e001d */
[----:B------:R-:W-:Y:S02]  /*485e0*/  IMAD.MOV.U32 R13, RZ, RZ, R32 ;  /* 0x000000ffff0d7224 */ /* 0x000fe400078e0020 */
[----:B------:R-:W-:Y:S01]  /*485f0*/  IMAD.X R28, R28, 0x1, R2, P3 ;  /* 0x000000011c1c7824 */ /* 0x000fe200018e0602 */
[----:B------:R1:W-:Y:S04]  /*48600*/  STL [R1+0x1e58], R29 ;  /* 0x001e581d01007387 */ /* 0x0003e80000100800 */
[----:B------:R-:W-:Y:S04]  /*48610*/  STL [R1+0x1e54], R32 ;  /* 0x001e542001007387 */ /* 0x000fe80000100800 */
[----:B------:R3:W-:Y:S04]  /*48620*/  STL [R1+0x1e60], R20 ;  /* 0x001e601401007387 */ /* 0x0007e80000100800 */
[----:B------:R4:W-:Y:S04]  /*48630*/  LDGSTS.E [R8+0x11a80], desc[UR58][R12.64], P2 ;  /* 0x11a800000c087fae */ /* 0x0009e8000912187a */
[----:B------:R3:W-:Y:S04]  /*48640*/  STL [R1+0x1e5c], R28 ;  /* 0x001e5c1c01007387 */ /* 0x0007e80000100800 */
[----:B-1----:R-:W2:Y:S01]  /*48650*/  LDL.LU R29, [R1+0x1ee4] ;  /* 0x001ee400011d7983 */ /* 0x002ea20000300800 */
[----:B----4-:R-:W-:-:S03]  /*48660*/  IMAD.MOV.U32 R12, RZ, RZ, R20 ;  /* 0x000000ffff0c7224 */ /* 0x010fc600078e0014 */
[----:B---3--:R-:W3:Y:S01]  /*48670*/  LDL.LU R20, [R1+0x1ee8] ;  /* 0x001ee80001147983 */ /* 0x008ee20000300800 */
[----:B------:R-:W-:-:S03]  /*48680*/  IMAD.MOV.U32 R13, RZ, RZ, R28 ;  /* 0x000000ffff0d7224 */ /* 0x000fc600078e001c */
[----:B------:R-:W4:Y:S04]  /*48690*/  LDL.LU R32, [R1+0x1f4c] ;  /* 0x001f4c0001207983 */ /* 0x000f280000300800 */
[----:B------:R-:W4:Y:S01]  /*486a0*/  LDL.LU R28, [R1+0x1f50] ;  /* 0x001f5000011c7983 */ /* 0x000f220000300800 */
[----:B------:R-:W-:-:S03]  /*486b0*/  ISETP.GT.AND P1, PT, R7, 0x11, PT ;  /* 0x000000110700780c */ /* 0x000fc60003f24270 */
[----:B------:R1:W-:Y:S01]  /*486c0*/  LDGSTS.E [R8+0x11b00], desc[UR58][R12.64], P2 ;  /* 0x11b000000c087fae */ /* 0x0003e2000912187a */
[----:B------:R-:W-:-:S04]  /*486d0*/  SEL R9, RZ, 0x4, !P1 ;  /* 0x00000004ff097807 */ /* 0x000fc80004800000 */
[----:B------:R-:W-:-:S04]  /*486e0*/  SEL R9, R9, RZ, !P0 ;  /* 0x000000ff09097207 */ /* 0x000fc80004000000 */
[----:B------:R-:W-:Y:S02]  /*486f0*/  ISETP.NE.U32.AND P1, PT, R9, RZ, PT ;  /* 0x000000ff0900720c */ /* 0x000fe40003f25070 */
[----:B------:R-:W-:-:S05]  /*48700*/  IADD3 R43, P3, R43, R3, RZ ;  /* 0x000000032b2b7210 */ /* 0x000fca0007f7e0ff */
[--C-:B------:R-:W-:Y:S01]  /*48710*/  IMAD.X R46, R46, 0x1, R2.reuse, P3 ;  /* 0x000000012e2e7824 */ /* 0x100fe200018e0602 */
[----:B--2---:R-:W-:Y:S01]  /*48720*/  IADD3 R0, P4, R0, R3, RZ ;  /* 0x0000000300007210 */ /* 0x004fe20007f9e0ff */
[----:B------:R-:W-:Y:S04]  /*48730*/  STL [R1+0x1e68], R43 ;  /* 0x001e682b01007387 */ /* 0x000fe80000100800 */
[----:B------:R-:W-:Y:S01]  /*48740*/  IMAD.X R25, R25, 0x1, R2, P4 ;  /* 0x0000000119197824 */ /* 0x000fe200020e0602 */
[----:B------:R2:W-:Y:S01]  /*48750*/  STL [R1+0x1e64], R46 ;  /* 0x001e642e01007387 */ /* 0x0005e20000100800 */
[----:B-1----:R-:W-:Y:S02]  /*48760*/  IMAD.MOV.U32 R12, RZ, RZ, R43 ;  /* 0x000000ffff0c7224 */ /* 0x002fe400078e002b */
[----:B------:R-:W-:Y:S01]  /*48770*/  IMAD.MOV.U32 R13, RZ, RZ, R46 ;  /* 0x000000ffff0d7224 */ /* 0x000fe200078e002e */
[----:B------:R-:W-:Y:S04]  /*48780*/  STL [R1+0x1ed0], R0 ;  /* 0x001ed00001007387 */ /* 0x000fe80000100800 */
[----:B------:R1:W-:Y:S04]  /*48790*/  STL [R1+0x1ecc], R25 ;  /* 0x001ecc1901007387 */ /* 0x0003e80000100800 */
[----:B--2---:R-:W2:Y:S04]  /*487a0*/  LDL.LU R46, [R1+0x1f54] ;  /* 0x001f5400012e7983 */ /* 0x004ea80000300800 */
[----:B------:R-:W2:Y:S04]  /*487b0*/  LDL.LU R43, [R1+0x1f58] ;  /* 0x001f5800012b7983 */ /* 0x000ea80000300800 */
[----:B------:R1:W-:Y:S02]  /*487c0*/  LDGSTS.E [R8+0x11b80], desc[UR58][R12.64], P2 ;  /* 0x11b800000c087fae */ /* 0x0003e4000912187a */
[----:B-1----:R-:W-:Y:S01]  /*487d0*/  MOV R13, R25 ;  /* 0x00000019000d7202 */ /* 0x002fe20000000f00 */
[----:B------:R-:W-:Y:S01]  /*487e0*/  IMAD.MOV.U32 R12, RZ, RZ, R0 ;  /* 0x000000ffff0c7224 */ /* 0x000fe200078e0000 */
[----:B------:R-:W2:Y:S04]  /*487f0*/  LDL.LU R25, [R1+0x1f5c] ;  /* 0x001f5c0001197983 */ /* 0x000ea80000300800 */
[----:B------:R-:W2:Y:S01]  /*48800*/  LDL.LU R0, [R1+0x1f60] ;  /* 0x001f600001007983 */ /* 0x000ea20000300800 */
[----:B------:R-:W-:-:S03]  /*48810*/  IADD3 R24, P2, R24, R3, RZ ;  /* 0x0000000318187210 */ /* 0x000fc60007f5e0ff */
[----:B------:R1:W-:Y:S02]  /*48820*/  LDGSTS.E [R8+0x12200], desc[UR58][R12.64], P1 ;  /* 0x122000000c087fae */ /* 0x0003e4000892187a */
[----:B------:R-:W-:Y:S02]  /*48830*/  IMAD.X R42, R42, 0x1, R2, P2 ;  /* 0x000000012a2a7824 */ /* 0x000fe400010e0602 */
[----:B------:R-:W-:Y:S01]  /*48840*/  STL [R1+0x1ed8], R24 ;  /* 0x001ed81801007387 */ /* 0x000fe20000100800 */
[----:B------:R-:W-:Y:S01]  /*48850*/  IADD3 R16, P3, R16, R3, RZ ;  /* 0x0000000310107210 */ /* 0x000fe20007f7e0ff */
[----:B-1----:R-:W-:Y:S02]  /*48860*/  IMAD.MOV.U32 R12, RZ, RZ, R24 ;  /* 0x000000ffff0c7224 */ /* 0x002fe400078e0018 */
        /* <DEDUP_REMOVED lines=13> */
[----:B---3--:R-:W-:-:S05]  /*48940*/  IADD3 R20, P3, R20, R3, RZ ;  /* 0x0000000314147210 */ /* 0x008fca0007f7e0ff */
[----:B------:R-:W-:Y:S01]  /*48950*/  IMAD.X R29, R29, 0x1, R2, P3 ;  /* 0x000000011d1d7824 */ /* 0x000fe200018e0602 */
[----:B----4-:R-:W-:Y:S01]  /*48960*/  IADD3 R28, P4, R28, R3, RZ ;  /* 0x000000031c1c7210 */ /* 0x010fe20007f9e0ff */
[----:B------:R-:W-:Y:S01]  /*48970*/  STL [R1+0x1ee8], R20 ;  /* 0x001ee81401007387 */ /* 0x000fe20000100800 */
[----:B-1----:R-:W-:Y:S02]  /*48980*/  IMAD.MOV.U32 R12, RZ, RZ, R20 ;  /* 0x000000ffff0c7224 */ /* 0x002fe400078e0014 */
[----:B------:R-:W-:Y:S01]  /*48990*/  IMAD.MOV.U32 R13, RZ, RZ, R29 ;  /* 0x000000ffff0d7224 */ /* 0x000fe200078e001d */
[----:B------:R1:W-:Y:S01]  /*489a0*/  STL [R1+0x1ee4], R29 ;  /* 0x001ee41d01007387 */ /* 0x0003e20000100800 */
[----:B------:R-:W-:-:S03]  /*489b0*/  IMAD.X R32, R32, 0x1, R2, P4 ;  /* 0x0000000120207824 */ /* 0x000fc600020e0602 */
[----:B------:R-:W-:Y:S04]  /*489c0*/  STL [R1+0x1f50], R28 ;  /* 0x001f501c01007387 */ /* 0x000fe80000100800 */
[----:B------:R3:W-:Y:S04]  /*489d0*/  LDGSTS.E [R8+0x12380], desc[UR58][R12.64], P1 ;  /* 0x123800000c087fae */ /* 0x0007e8000892187a */
[----:B-1----:R-:W4:Y:S04]  /*489e0*/  LDL.LU R29, [R1+0x1fd8] ;  /* 0x001fd800011d7983 */ /* 0x002f280000300800 */
[----:B------:R1:W-:Y:S04]  /*489f0*/  STL [R1+0x1f4c], R32 ;  /* 0x001f4c2001007387 */ /* 0x0003e80000100800 */
[----:B------:R-:W4:Y:S01]  /*48a00*/  LDL.LU R20, [R1+0x1fe0] ;  /* 0x001fe00001147983 */ /* 0x000f220000300800 */
[----:B---3--:R-:W-:-:S02]  /*48a10*/  IMAD.MOV.U32 R13, RZ, RZ, R32 ;  /* 0x000000ffff0d7224 */ /* 0x008fc400078e0020 */
[----:B------:R-:W-:Y:S01]  /*48a20*/  IMAD.MOV.U32 R12, RZ, RZ, R28 ;  /* 0x000000ffff0c7224 */ /* 0x000fe200078e001c */
[----:B-1----:R-:W3:Y:S04]  /*48a30*/  LDL.LU R32, [R1+0x1fd4] ;  /* 0x001fd40001207983 */ /* 0x002ee80000300800 */
[----:B------:R-:W3:Y:S01]  /*48a40*/  LDL.LU R28, [R1+0x1fdc] ;  /* 0x001fdc00011c7983 */ /* 0x000ee20000300800 */
[----:B------:R-:W-:-:S04]  /*48a50*/  ISETP.GT.AND P2, PT, R7, 0x15, PT ;  /* 0x000000150700780c */ /* 0x000fc80003f44270 */
[----:B------:R-:W-:-:S04]  /*48a60*/  SEL R9, RZ, 0x4, !P2 ;  /* 0x00000004ff097807 */ /* 0x000fc80005000000 */
[----:B------:R-:W-:-:S04]  /*48a70*/  SEL R9, R9, RZ, !P0 ;  /* 0x000000ff09097207 */ /* 0x000fc80004000000 */
[----:B------:R-:W-:-:S13]  /*48a80*/  ISETP.NE.U32.AND P2, PT, R9, RZ, PT ;  /* 0x000000ff0900720c */ /* 0x000fda0003f45070 */
[----:B------:R1:W-:Y:S01]  /*48a90*/  LDGSTS.E [R8+0x12a00], desc[UR58][R12.64], P2 ;  /* 0x12a000000c087fae */ /* 0x0003e2000912187a */
[----:B--2---:R-:W-:-:S05]  /*48aa0*/  IADD3 R43, P1, R43, R3, RZ ;  /* 0x000000032b2b7210 */ /* 0x004fca0007f3e0ff */
[----:B------:R-:W-:Y:S02]  /*48ab0*/  IMAD.X R46, R46, 0x1, R2, P1 ;  /* 0x000000012e2e7824 */ /* 0x000fe400008e0602 */
[----:B-1----:R-:W-:Y:S02]  /*48ac0*/  IMAD.MOV.U32 R12, RZ, RZ, R43 ;  /* 0x000000ffff0c7224 */ /* 0x002fe400078e002b */
[----:B------:R-:W-:Y:S01]  /*48ad0*/  IMAD.MOV.U32 R13, RZ, RZ, R46 ;  /* 0x000000ffff0d7224 */ /* 0x000fe200078e002e */
[----:B------:R-:W-:Y:S04]  /*48ae0*/  STL [R1+0x1f58], R43 ;  /* 0x001f582b01007387 */ /* 0x000fe80000100800 */
[----:B------:R-:W-:Y:S04]  /*48af0*/  STL [R1+0x1f54], R46 ;  /* 0x001f542e01007387 */ /* 0x000fe80000100800 */
[----:B------:R1:W-:Y:S01]  /*48b00*/  LDGSTS.E [R8+0x12a80], desc[UR58][R12.64], P2 ;  /* 0x12a800000c087fae */ /* 0x0003e2000912187a */
[----:B------:R-:W-:-:S05]  /*48b10*/  IADD3 R0, P3, R0, R3, RZ ;  /* 0x0000000300007210 */ /* 0x000fca0007f7e0ff */
[----:B------:R-:W-:Y:S01]  /*48b20*/  IMAD.X R25, R25, 0x1, R2, P3 ;  /* 0x0000000119197824 */ /* 0x000fe200018e0602 */
[----:B------:R-:W-:Y:S01]  /*48b30*/  STL [R1+0x1f60], R0 ;  /* 0x001f600001007387 */ /* 0x000fe20000100800 */
[----:B-1----:R-:W-:-:S03]  /*48b40*/  IMAD.MOV.U32 R12, RZ, RZ, R0 ;  /* 0x000000ffff0c7224 */ /* 0x002fc600078e0000 */
[----:B------:R1:W-:Y:S01]  /*48b50*/  STL [R1+0x1f5c], R25 ;  /* 0x001f5c1901007387 */ /* 0x0003e20000100800 */
[----:B------:R-:W-:-:S05]  /*48b60*/  IMAD.MOV.U32 R13, RZ, RZ, R25 ;  /* 0x000000ffff0d7224 */ /* 0x000fca00078e0019 */
[----:B------:R2:W-:Y:S04]  /*48b70*/  LDGSTS.E [R8+0x12b00], desc[UR58][R12.64], P2 ;  /* 0x12b000000c087fae */ /* 0x0005e8000912187a */
[----:B-1----:R-:W3:Y:S04]  /*48b80*/  LDL.LU R25, [R1+0x1fe4] ;  /* 0x001fe40001197983 */ /* 0x002ee80000300800 */
[----:B------:R-:W3:Y:S01]  /*48b90*/  LDL.LU R0, [R1+0x1fe8] ;  /* 0x001fe80001007983 */ /* 0x000ee20000300800 */
[----:B------:R-:W-:-:S05]  /*48ba0*/  IADD3 R24, P3, R24, R3, RZ ;  /* 0x0000000318187210 */ /* 0x000fca0007f7e0ff */
[----:B------:R-:W-:Y:S01]  /*48bb0*/  IMAD.X R42, R42, 0x1, R2, P3 ;  /* 0x000000012a2a7824 */ /* 0x000fe200018e0602 */
[----:B------:R-:W-:Y:S01]  /*48bc0*/  IADD3 R16, P4, R16, R3, RZ ;  /* 0x0000000310107210 */ /* 0x000fe20007f9e0ff */
[----:B------:R-:W-:Y:S01]  /*48bd0*/  STL [R1+0x1f68], R24 ;  /* 0x001f681801007387 */ /* 0x000fe20000100800 */
[----:B--2---:R-:W-:-:S03]  /*48be0*/  IMAD.MOV.U32 R12, RZ, RZ, R24 ;  /* 0x000000ffff0c7224 */ /* 0x004fc600078e0018 */
[----:B------:R-:W-:Y:S01]  /*48bf0*/  IMAD.X R21, R21, 0x1, R2, P4 ;  /* 0x0000000115157824 */ /* 0x000fe200020e0602 */
[----:B------:R1:W-:Y:S01]  /*48c00*/  STL [R1+0x1f64], R42 ;  /* 0x001f642a01007387 */ /* 0x0003e20000100800 */
[----:B------:R-:W-:-:S03]  /*48c10*/  IMAD.MOV.U32 R13, RZ, RZ, R42 ;  /* 0x000000ffff0d7224 */ /* 0x000fc600078e002a */
[----:B------:R-:W-:Y:S04]  /*48c20*/  STL [R1+0x1fd0], R16 ;  /* 0x001fd01001007387 */ /* 0x000fe80000100800 */
[----:B------:R2:W-:Y:S04]  /*48c30*/  STL [R1+0x1fcc], R21 ;  /* 0x001fcc1501007387 */ /* 0x0005e80000100800 */
[----:B-1----:R-:W3:Y:S04]  /*48c40*/  LDL.LU R42, [R1+0x204c] ;  /* 0x00204c00012a7983 */ /* 0x002ee80000300800 */
[----:B------:R-:W3:Y:S04]  /*48c50*/  LDL.LU R24, [R1+0x2050] ;  /* 0x0020500001187983 */ /* 0x000ee80000300800 */
[----:B------:R1:W-:Y:S01]  /*48c60*/  LDGSTS.E [R8+0x12b80], desc[UR58][R12.64], P2 ;  /* 0x12b800000c087fae */ /* 0x0003e2000912187a */
[----:B------:R-:W-:Y:S01]  /*48c70*/  ISETP.GT.AND P1, PT, R7, 0x19, PT ;  /* 0x000000190700780c */ /* 0x000fe20003f24270 */
[----:B-1----:R-:W-:-:S02]  /*48c80*/  IMAD.MOV.U32 R13, RZ, RZ, R21 ;  /* 0x000000ffff0d7224 */ /* 0x002fc400078e0015 */
[----:B------:R-:W-:Y:S01]  /*48c90*/  IMAD.MOV.U32 R12, RZ, RZ, R16 ;  /* 0x000000ffff0c7224 */ /* 0x000fe200078e0010 */
[----:B--2---:R-:W2:Y:S04]  /*48ca0*/  LDL.LU R21, [R1+0x2054] ;  /* 0x0020540001157983 */ /* 0x004ea80000300800 */
[----:B------:R-:W2:Y:S01]  /*48cb0*/  LDL.LU R16, [R1+0x2058] ;  /* 0x0020580001107983 */ /* 0x000ea20000300800 */
[----:B------:R-:W-:-:S04]  /*48cc0*/  SEL R9, RZ, 0x4, !P1 ;  /* 0x00000004ff097807 */ /* 0x000fc80004800000 */
[----:B------:R-:W-:-:S04]  /*48cd0*/  SEL R9, R9, RZ, !P0 ;  /* 0x000000ff09097207 */ /* 0x000fc80004000000 */
[----:B------:R-:W-:-:S13]  /*48ce0*/  ISETP.NE.U32.AND P1, PT, R9, RZ, PT ;  /* 0x000000ff0900720c */ /* 0x000fda0003f25070 */
[----:B------:R1:W-:Y:S01]  /*48cf0*/  LDGSTS.E [R8+0x13200], desc[UR58][R12.64], P1 ;  /* 0x132000000c087fae */ /* 0x0003e2000892187a */
[-C--:B----4-:R-:W-:Y:S02]  /*48d00*/  IADD3 R29, P2, R29, R3.reuse, RZ ;  /* 0x000000031d1d7210 */ /* 0x090fe40007f5e0ff */
[----:B------:R-:W-:-:S03]  /*48d10*/  IADD3 R20, P3, R20, R3, RZ ;  /* 0x0000000314147210 */ /* 0x000fc60007f7e0ff */
[----:B-1----:R-:W-:Y:S02]  /*48d20*/  IMAD.MOV.U32 R12, RZ, RZ, R29 ;  /* 0x000000ffff0c7224 */ /* 0x002fe400078e001d */
[--C-:B---3--:R-:W-:Y:S01]  /*48d30*/  IMAD.X R32, R32, 0x1, R2.reuse, P2 ;  /* 0x0000000120207824 */ /* 0x108fe200010e0602 */
[----:B------:R1:W-:Y:S01]  /*48d40*/  STL [R1+0x1fd8], R29 ;  /* 0x001fd81d01007387 */ /* 0x0003e20000100800 */
[----:B------:R-:W-:-:S03]  /*48d50*/  IMAD.X R28, R28, 0x1, R2, P3 ;  /* 0x000000011c1c7824 */ /* 0x000fc600018e0602 */
[----:B------:R-:W-:Y:S01]  /*48d60*/  MOV R13, R32 ;  /* 0x00000020000d7202 */ /* 0x000fe20000000f00 */
[----:B------:R-:W-:Y:S04]  /*48d70*/  STL [R1+0x1fd4], R32 ;  /* 0x001fd42001007387 */ /* 0x000fe80000100800 */
[----:B------:R3:W-:Y:S04]  /*48d80*/  STL [R1+0x1fe0], R20 ;  /* 0x001fe01401007387 */ /* 0x0007e80000100800 */
[----:B------:R4:W-:Y:S04]  /*48d90*/  STL [R1+0x1fdc], R28 ;  /* 0x001fdc1c01007387 */ /* 0x0009e80000100800 */
[----:B------:R4:W-:Y:S04]  /*48da0*/  LDGSTS.E [R8+0x13280], desc[UR58][R12.64], P1 ;  /* 0x132800000c087fae */ /* 0x0009e8000892187a */
        /* <DEDUP_REMOVED lines=10> */
[----:B------:R-:W-:Y:S01]  /*48e50*/  ISETP.NE.U32.AND P2, PT, R9, RZ, PT ;  /* 0x000000ff0900720c */ /* 0x000fe20003f45070 */
[----:B------:R-:W-:Y:S02]  /*48e60*/  IMAD.MOV.U32 R244, RZ, RZ, R64 ;  /* 0x000000fffff47224 */ /* 0x000fe400078e0040 */
[----:B------:R-:W-:Y:S02]  /*48e70*/  IMAD.MOV.U32 R245, RZ, RZ, R61 ;  /* 0x000000fffff57224 */ /* 0x000fe400078e003d */
[----:B------:R-:W-:Y:S02]  /*48e80*/  IMAD.MOV.U32 R246, RZ, RZ, R60 ;  /* 0x000000fffff67224 */ /* 0x000fe400078e003c */
[----:B------:R-:W-:Y:S02]  /*48e90*/  IMAD.MOV.U32 R247, RZ, RZ, R57 ;  /* 0x000000fffff77224 */ /* 0x000fe400078e0039 */
[----:B------:R-:W-:Y:S02]  /*48ea0*/  IMAD.MOV.U32 R249, RZ, RZ, R53 ;  /* 0x000000fffff97224 */ /* 0x000fe400078e0035 */
[----:B------:R-:W-:-:S03]  /*48eb0*/  IMAD.MOV.U32 R250, RZ, RZ, R52 ;  /* 0x000000fffffa7224 */ /* 0x000fc600078e0034 */
[----:B------:R-:W-:Y:S01]  /*48ec0*/  HMMA.1688.F32.TF32 R52, R228, R38, R244 ;  /* 0x00000026e434723c */ /* 0x000fe200000810f4 */
[----:B------:R-:W-:-:S05]  /*48ed0*/  IADD3 R0, P3, R0, R3, RZ ;  /* 0x0000000300007210 */ /* 0x000fca0007f7e0ff */
[----:B------:R-:W-:Y:S02]  /*48ee0*/  IMAD.X R25, R25, 0x1, R2, P3 ;  /* 0x0000000119197824 */ /* 0x000fe400018e0602 */
[----:B-1----:R-:W-:Y:S02]  /*48ef0*/  IMAD.MOV.U32 R12, RZ, RZ, R0 ;  /* 0x000000ffff0c7224 */ /* 0x002fe400078e0000 */
[----:B------:R-:W-:Y:S01]  /*48f00*/  IMAD.MOV.U32 R13, RZ, RZ, R25 ;  /* 0x000000ffff0d7224 */ /* 0x000fe200078e0019 */
[----:B------:R-:W-:Y:S04]  /*48f10*/  STL [R1+0x1fe8], R0 ;  /* 0x001fe80001007387 */ /* 0x000fe80000100800 */
[----:B------:R1:W-:Y:S04]  /*48f20*/  LDGSTS.E [R8+0x13380], desc[UR58][R12.64], P1 ;  /* 0x133800000c087fae */ /* 0x0003e8000892187a */
[----:B------:R1:W-:Y:S04]  /*48f30*/  STL [R1+0x1fe4], R25 ;  /* 0x001fe41901007387 */ /* 0x0003e80000100800 */
[----:B-1----:R-:W4:Y:S04]  /*48f40*/  LDL.LU R25, [R1+0x1cec] ;  /* 0x001cec0001197983 */ /* 0x002f280000300800 */
[----:B------:R-:W4:Y:S01]  /*48f50*/  LDL.LU R0, [R1+0x1cf0] ;  /* 0x001cf00001007983 */ /* 0x000f220000300800 */
[----:B------:R-:W-:-:S05]  /*48f60*/  IADD3 R24, P1, R24, R3, RZ ;  /* 0x0000000318187210 */ /* 0x000fca0007f3e0ff */
[----:B------:R-:W-:Y:S02]  /*48f70*/  IMAD.X R42, R42, 0x1, R2, P1 ;  /* 0x000000012a2a7824 */ /* 0x000fe400008e0602 */
[----:B------:R-:W-:Y:S02]  /*48f80*/  IMAD.MOV.U32 R12, RZ, RZ, R24 ;  /* 0x000000ffff0c7224 */ /* 0x000fe400078e0018 */
[----:B------:R-:W-:Y:S01]  /*48f90*/  IMAD.MOV.U32 R13, RZ, RZ, R42 ;  /* 0x000000ffff0d7224 */ /* 0x000fe200078e002a */
[----:B------:R1:W-:Y:S04]  /*48fa0*/  STL [R1+0x2050], R24 ;  /* 0x0020501801007387 */ /* 0x0003e80000100800 */
[----:B------:R-:W-:Y:S04]  /*48fb0*/  STL [R1+0x204c], R42 ;  /* 0x00204c2a01007387 */ /* 0x000fe80000100800 */
[----:B------:R1:W-:Y:S01]  /*48fc0*/  LDGSTS.E [R8+0x13a00], desc[UR58][R12.64], P2 ;  /* 0x13a000000c087fae */ /* 0x0003e2000912187a */
[----:B--2---:R-:W-:-:S05]  /*48fd0*/  IADD3 R16, P3, R16, R3, RZ ;  /* 0x0000000310107210 */ /* 0x004fca0007f7e0ff */
[----:B------:R-:W-:Y:S01]  /*48fe0*/  IMAD.X R21, R21, 0x1, R2, P3 ;  /* 0x0000000115157824 */ /* 0x000fe200018e0602 */
[----:B------:R-:W-:Y:S01]  /*48ff0*/  STL [R1+0x2058], R16 ;  /* 0x0020581001007387 */ /* 0x000fe20000100800 */
[----:B-1----:R-:W-:Y:S02]  /*49000*/  IMAD.MOV.U32 R12, RZ, RZ, R16 ;  /* 0x000000ffff0c7224 */ /* 0x002fe400078e0010 */
[----:B------:R-:W-:Y:S01]  /*49010*/  IMAD.MOV.U32 R13, RZ, RZ, R21 ;  /* 0x000000ffff0d7224 */ /* 0x000fe200078e0015 */
[----:B------:R1:W-:Y:S04]  /*49020*/  STL [R1+0x2054], R21 ;  /* 0x0020541501007387 */ /* 0x0003e80000100800 */
[----:B------:R-:W2:Y:S04]  /*49030*/  LDL.LU R24, [R1+0x1cf4] ;  /* 0x001cf40001187983 */ /* 0x000ea80000300800 */
[----:B------:R4:W-:Y:S04]  /*49040*/  LDGSTS.E [R8+0x13a80], desc[UR58][R12.64], P2 ;  /* 0x13a800000c087fae */ /* 0x0009e8000912187a */
[----:B-1----:R-:W2:Y:S04]  /*49050*/  LDL.LU R21, [R1+0x1cf8] ;  /* 0x001cf80001157983 */ /* 0x002ea80000300800 */
[----:B------:R-:W2:Y:S04]  /*49060*/  LDL.LU R16, [R1+0x1cfc] ;  /* 0x001cfc0001107983 */ /* 0x000ea80000300800 */
[----:B------:R-:W2:Y:S01]  /*49070*/  LDL.LU R9, [R1+0x1d00] ;  /* 0x001d000001097983 */ /* 0x000ea20000300800 */
[----:B------:R-:W-:-:S02]  /*49080*/  IADD3 R29, P1, R29, R3, RZ ;  /* 0x000000031d1d7210 */ /* 0x000fc40007f3e0ff */
[----:B---3--:R-:W-:-:S03]  /*49090*/  IADD3 R20, P3, R20, R3, RZ ;  /* 0x0000000314147210 */ /* 0x008fc60007f7e0ff */
[--C-:B----4-:R-:W-:Y:S01]  /*490a0*/  IMAD.X R32, R32, 0x1, R2.reuse, P1 ;  /* 0x0000000120207824 */ /* 0x110fe200008e0602 */
[----:B------:R-:W-:Y:S01]  /*490b0*/  STL [R1+0x2060], R29 ;  /* 0x0020601d01007387 */ /* 0x000fe20000100800 */
[----:B------:R-:W-:-:S03]  /*490c0*/  IMAD.X R28, R28, 0x1, R2, P3 ;  /* 0x000000011c1c7824 */ /* 0x000fc600018e0602 */
[----:B------:R-:W-:Y:S01]  /*490d0*/  STL [R1+0x205c], R32 ;  /* 0x00205c2001007387 */ /* 0x000fe20000100800 */
[----:B------:R-:W-:Y:S02]  /*490e0*/  IMAD.MOV.U32 R12, RZ, RZ, R29 ;  /* 0x000000ffff0c7224 */ /* 0x000fe400078e001d */
[----:B------:R-:W-:Y:S01]  /*490f0*/  IMAD.MOV.U32 R13, RZ, RZ, R32 ;  /* 0x000000ffff0d7224 */ /* 0x000fe200078e0020 */
[----:B------:R1:W-:Y:S04]  /*49100*/  STL [R1+0x2068], R20 ;  /* 0x0020681401007387 */ /* 0x0003e80000100800 */
[----:B------:R-:W-:Y:S04]  /*49110*/  STL [R1+0x2064], R28 ;  /* 0x0020641c01007387 */ /* 0x000fe80000100800 */
[----:B------:R-:W3:Y:S04]  /*49120*/  LDL.LU R46, [R1+0x1d04] ;  /* 0x001d0400012e7983 */ /* 0x000ee80000300800 */
[----:B------:R-:W4:Y:S04]  /*49130*/  LDL.LU R43, [R1+0x1d08] ;  /* 0x001d0800012b7983 */ /* 0x000f280000300800 */
[----:B------:R-:W-:Y:S04]  /*49140*/  STL.64 [R1+0xe60], R52 ;  /* 0x000e603401007387 */ /* 0x000fe80000100a00 */
[----:B------:R1:W-:Y:S04]  /*49150*/  LDGSTS.E [R8+0x13b00], desc[UR58][R12.64], P2 ;  /* 0x13b000000c087fae */ /* 0x0003e8000912187a */
[----:B------:R1:W-:Y:S04]  /*49160*/  STL.64 [R1+0xe68], R54 ;  /* 0x000e683601007387 */ /* 0x0003e80000100a00 */
[----:B------:R-:W3:Y:S01]  /*49170*/  LDL.LU R42, [R1+0x1d6c] ;  /* 0x001d6c00012a7983 */ /* 0x000ee20000300800 */
[----:B-1----:R-:W-:-:S03]  /*49180*/  IMAD.MOV.U32 R12, RZ, RZ, R20 ;  /* 0x000000ffff0c7224 */ /* 0x002fc600078e0014 */
[----:B------:R-:W3:Y:S01]  /*49190*/  LDL.LU R20, [R1+0x1d70] ;  /* 0x001d700001147983 */ /* 0x000ee20000300800 */
[----:B------:R-:W-:Y:S02]  /*491a0*/  IMAD.MOV.U32 R248, RZ, RZ, R56 ;  /* 0x000000fffff87224 */ /* 0x000fe400078e0038 */
[----:B------:R-:W-:-:S07]  /*491b0*/  IMAD.MOV.U32 R251, RZ, RZ, R49 ;  /* 0x000000fffffb7224 */ /* 0x000fce00078e0031 */
[----:B------:R-:W-:Y:S01]  /*491c0*/  HMMA.1688.F32.TF32 R52, R228, R34, R248 ;  /* 0x00000022e434723c */ /* 0x000fe200000810f8 */
[----:B------:R-:W-:Y:S01]  /*491d0*/  IMAD.MOV.U32 R13, RZ, RZ, R28 ;  /* 0x000000ffff0d7224 */ /* 0x000fe200078e001c */
[----:B------:R-:W-:Y:S01]  /*491e0*/  ISETP.GT.AND P1, PT, R7, 0x2, PT ;  /* 0x000000020700780c */ /* 0x000fe20003f24270 */
[----:B------:R-:W-:-:S03]  /*491f0*/  IMAD.SHL.U32 R133, R133, 0x4, RZ ;  /* 0x0000000485857824 */ /* 0x000fc600078e00ff */
[----:B------:R1:W-:Y:S02]  /*49200*/  LDGSTS.E [R8+0x13b80], desc[UR58][R12.64], P2 ;  /* 0x13b800000c087fae */ /* 0x0003e4000912187a */
[----:B------:R-:W-:Y:S02]  /*49210*/  LOP3.LUT R28, R133, 0x40, RZ, 0x3c, !PT ;  /* 0x00000040851c7812 */ /* 0x000fe400078e3cff */
[----:B-1----:R-:W-:-:S04]  /*49220*/  SEL R8, RZ, 0x4, !P1 ;  /* 0x00000004ff087807 */ /* 0x002fc80004800000 */
[----:B------:R-:W-:-:S09]  /*49230*/  SEL R8, R8, RZ, !P0 ;  /* 0x000000ff08087207 */ /* 0x000fd20004000000 */
[----:B------:R-:W-:Y:S01]  /*49240*/  STL.64 [R1+0x920], R52 ;  /* 0x0009203401007387 */ /* 0x000fe20000100a00 */
[----:B------:R-:W-:-:S03]  /*49250*/  ISETP.NE.U32.AND P1, PT, R8, RZ, PT ;  /* 0x000000ff0800720c */ /* 0x000fc60003f25070 */
[----:B------:R-:W-:Y:S01]  /*49260*/  STL.64 [R1+0x928], R54 ;  /* 0x0009283601007387 */ /* 0x000fe20000100a00 */
[----:B------:R-:W-:Y:S02]  /*49270*/  IADD3 R8, R28, UR7, RZ ;  /* 0x000000071c087c10 */ /* 0x000fe4000fffe0ff */
[----:B------:R-:W-:-:S05]  /*49280*/  IADD3 R0, P2, R0, R3, RZ ;  /* 0x0000000300007210 */ /* 0x000fca0007f5e0ff */
[----:B------:R-:W-:Y:S01]  /*49290*/  IMAD.X R25, R25, 0x1, R2, P2 ;  /* 0x0000000119197824 */ /* 0x000fe200010e0602 */
[----:B------:R1:W-:Y:S01]  /*492a0*/  STL [R1+0x1cf0], R0 ;  /* 0x001cf00001007387 */ /* 0x0003e20000100800 */
[----:B------:R-:W-:-:S03]  /*492b0*/  IMAD.MOV.U32 R12, RZ, RZ, R0 ;  /* 0x000000ffff0c7224 */ /* 0x000fc600078e0000 */
[----:B------:R2:W-:Y:S04]  /*492c0*/  STL [R1+0x1cec], R25 ;  /* 0x001cec1901007387 */ /* 0x0005e80000100800 */
[----:B------:R-:W3:Y:S04]  /*492d0*/  LDL.LU R32, [R1+0x1d74] ;  /* 0x001d740001207983 */ /* 0x000ee80000300800 */
[----:B------:R-:W3:Y:S04]  /*492e0*/  LDL.LU R29, [R1+0x1d78] ;  /* 0x001d7800011d7983 */ /* 0x000ee80000300800 */
[----:B------:R-:W3:Y:S01]  /*492f0*/  LDL.LU R28, [R1+0x1d7c] ;  /* 0x001d7c00011c7983 */ /* 0x000ee20000300800 */
[----:B------:R-:W-:-:S03]  /*49300*/  IMAD.MOV.U32 R13, RZ, RZ, R25 ;  /* 0x000000ffff0d7224 */ /* 0x000fc600078e0019 */
[----:B-1----:R-:W3:Y:S04]  /*49310*/  LDL.LU R0, [R1+0x1d80] ;  /* 0x001d800001007983 */ /* 0x002ee80000300800 */
[----:B------:R1:W-:Y:S01]  /*49320*/  LDGSTS.E [R8+0x10400], desc[UR58][R12.64], P1 ;  /* 0x104000000c087fae */ /* 0x0003e2000892187a */
[----:B--2---:R-:W-:-:S05]  /*49330*/  IADD3 R21, P2, R21, R3, RZ ;  /* 0x0000000315157210 */ /* 0x004fca0007f5e0ff */
        /* <DEDUP_REMOVED lines=9> */
[----:B------:R-:W3:Y:S04]  /*493d0*/  LDL.LU R25, [R1+0x1d84] ;  /* 0x001d840001197983 */ /* 0x000ee80000300800 */
[----:B------:R2:W-:Y:S04]  /*493e0*/  LDGSTS.E [R8+0x10480], desc[UR58][R12.64], P1 ;  /* 0x104800000c087fae */ /* 0x0005e8000892187a */
[----:B-1----:R-:W3:Y:S04]  /*493f0*/  LDL.LU R24, [R1+0x1d88] ;  /* 0x001d880001187983 */ /* 0x002ee80000300800 */
[----:B------:R-:W3:Y:S01]  /*49400*/  LDL.LU R21, [R1+0x1dec] ;  /* 0x001dec0001157983 */ /* 0x000ee20000300800 */
[----:B--2---:R-:W-:-:S03]  /*49410*/  IMAD.MOV.U32 R13, RZ, RZ, R16 ;  /* 0x000000ffff0d7224 */ /* 0x004fc600078e0010 */
[----:B------:R-:W2:Y:S01]  /*49420*/  LDL.LU R16, [R1+0x1df0] ;  /* 0x001df00001107983 */ /* 0x000ea20000300800 */
[----:B------:R-:W-:-:S05]  /*49430*/  IMAD.MOV.U32 R12, RZ, RZ, R9 ;  /* 0x000000ffff0c7224 */ /* 0x000fca00078e0009 */
[----:B------:R1:W-:Y:S01]  /*49440*/  LDGSTS.E [R8+0x10500], desc[UR58][R12.64], P1 ;  /* 0x105000000c087fae */ /* 0x0003e2000892187a */
[----:B----4-:R-:W-:-:S05]  /*49450*/  IADD3 R43, P3, R43, R3, RZ ;  /* 0x000000032b2b7210 */ /* 0x010fca0007f7e0ff */
[----:B---3--:R-:W-:Y:S01]  /*49460*/  IMAD.X R46, R46, 0x1, R2, P3 ;  /* 0x000000012e2e7824 */ /* 0x008fe200018e0602 */
[----:B------:R-:W-:Y:S01]  /*49470*/  STL [R1+0x1d08], R43 ;  /* 0x001d082b01007387 */ /* 0x000fe20000100800 */
[----:B-1----:R-:W-:Y:S02]  /*49480*/  IMAD.MOV.U32 R12, RZ, RZ, R43 ;  /* 0x000000ffff0c7224 */ /* 0x002fe400078e002b */
[----:B------:R-:W-:Y:S01]  /*49490*/  IMAD.MOV.U32 R13, RZ, RZ, R46 ;  /* 0x000000ffff0d7224 */ /* 0x000fe200078e002e */
[----:B------:R-:W-:Y:S04]  /*494a0*/  STL [R1+0x1d04], R46 ;  /* 0x001d042e01007387 */ /* 0x000fe80000100800 */
[----:B------:R1:W-:Y:S01]  /*494b0*/  LDGSTS.E [R8+0x10580], desc[UR58][R12.64], P1 ;  /* 0x105800000c087fae */ /* 0x0003e2000892187a */
[----:B------:R-:W-:-:S05]  /*494c0*/  IADD3 R20, P4, R20, R3, RZ ;  /* 0x0000000314147210 */ /* 0x000fca0007f9e0ff */
[----:B------:R-:W-:Y:S01]  /*494d0*/  IMAD.X R42, R42, 0x1, R2, P4 ;  /* 0x000000012a2a7824 */ /* 0x000fe200020e0602 */
[----:B------:R3:W-:Y:S04]  /*494e0*/  STL [R1+0x1d70], R20 ;  /* 0x001d701401007387 */ /* 0x0007e80000100800 */
[----:B------:R-:W-:Y:S04]  /*494f0*/  STL [R1+0x1d6c], R42 ;  /* 0x001d6c2a01007387 */ /* 0x000fe80000100800 */
[----:B------:R-:W4:Y:S01]  /*49500*/  LDL.LU R38, [R1+0x1df4] ;  /* 0x001df40001267983 */ /* 0x000f220000300800 */
[----:B-1----:R-:W-:-:S03]  /*49510*/  IMAD.MOV.U32 R12, RZ, RZ, R20 ;  /* 0x000000ffff0c7224 */ /* 0x002fc600078e0014 */
[----:B------:R-:W4:Y:S04]  /*49520*/  LDL.LU R35, [R1+0x1df8] ;  /* 0x001df80001237983 */ /* 0x000f280000300800 */
[----:B------:R-:W4:Y:S04]  /*49530*/  LDL.LU R34, [R1+0x1dfc] ;  /* 0x001dfc0001227983 */ /* 0x000f280000300800 */
[----:B---3--:R-:W3:Y:S01]  /*49540*/  LDL.LU R20, [R1+0x1e00] ;  /* 0x001e000001147983 */ /* 0x008ee20000300800 */
[----:B------:R-:W-:-:S04]  /*49550*/  ISETP.GT.AND P2, PT, R7, 0x6, PT ;  /* 0x000000060700780c */ /* 0x000fc80003f44270 */
[----:B------:R-:W-:-:S04]  /*49560*/  SEL R9, RZ, 0x4, !P2 ;  /* 0x00000004ff097807 */ /* 0x000fc80005000000 */
[----:B------:R-:W-:-:S04]  /*49570*/  SEL R9, R9, RZ, !P0 ;  /* 0x000000ff09097207 */ /* 0x000fc80004000000 */
[----:B------:R-:W-:Y:S01]  /*49580*/  ISETP.NE.U32.AND P2, PT, R9, RZ, PT ;  /* 0x000000ff0900720c */ /* 0x000fe20003f45070 */
[----:B------:R-:W-:-:S12]  /*49590*/  IMAD.MOV.U32 R13, RZ, RZ, R42 ;  /* 0x000000ffff0d7224 */ /* 0x000fd800078e002a */
        /* <DEDUP_REMOVED lines=12> */
[----:B------:R1:W-:Y:S04]  /*49660*/  LDGSTS.E [R8+0x10c80], desc[UR58][R12.64], P2 ;  /* 0x10c800000c087fae */ /* 0x0003e8000912187a */
[----:B------:R-:W3:Y:S01]  /*49670*/  LDL.LU R29, [R1+0x1e08] ;  /* 0x001e0800011d7983 */ /* 0x000ee20000300800 */
[----:B-1----:R-:W-:-:S02]  /*49680*/  IMAD.MOV.U32 R13, RZ, RZ, R28 ;  /* 0x000000ffff0d7224 */ /* 0x002fc400078e001c */
[----:B------:R-:W-:Y:S01]  /*49690*/  IMAD.MOV.U32 R12, RZ, RZ, R0 ;  /* 0x000000ffff0c7224 */ /* 0x000fe200078e0000 */
[----:B------:R-:W3:Y:S04]  /*496a0*/  LDL.LU R28, [R1+0x1e6c] ;  /* 0x001e6c00011c7983 */ /* 0x000ee80000300800 */
[----:B------:R-:W3:Y:S04]  /*496b0*/  LDL.LU R0, [R1+0x1e70] ;  /* 0x001e700001007983 */ /* 0x000ee80000300800 */
[----:B------:R1:W-:Y:S01]  /*496c0*/  LDGSTS.E [R8+0x10d00], desc[UR58][R12.64], P2 ;  /* 0x10d000000c087fae */ /* 0x0003e2000912187a */
[----:B------:R-:W-:-:S02]  /*496d0*/  ISETP.GT.AND P1, PT, R7, 0xa, PT ;  /* 0x0000000a0700780c */ /* 0x000fc40003f24270 */
        /* <DEDUP_REMOVED lines=13> */
[----:B------:R-:W-:Y:S01]  /*497b0*/  SEL R9, RZ, 0x4, !P1 ;  /* 0x00000004ff097807 */ /* 0x000fe20004800000 */
[----:B-1----:R-:W-:-:S02]  /*497c0*/  IMAD.MOV.U32 R13, RZ, RZ, R21 ;  /* 0x000000ffff0d7224 */ /* 0x002fc400078e0015 */
[----:B------:R-:W-:Y:S01]  /*497d0*/  IMAD.MOV.U32 R12, RZ, RZ, R16 ;  /* 0x000000ffff0c7224 */ /* 0x000fe200078e0010 */
[----:B--2---:R-:W2:Y:S04]  /*497e0*/  LDL.LU R21, [R1+0x1e7c] ;  /* 0x001e7c0001157983 */ /* 0x004ea80000300800 */
[----:B------:R-:W2:Y:S01]  /*497f0*/  LDL.LU R16, [R1+0x1e80] ;  /* 0x001e800001107983 */ /* 0x000ea20000300800 */
[----:B------:R-:W-:-:S04]  /*49800*/  SEL R9, R9, RZ, !P0 ;  /* 0x000000ff09097207 */ /* 0x000fc80004000000 */
[----:B------:R-:W-:-:S13]  /*49810*/  ISETP.NE.U32.AND P1, PT, R9, RZ, PT ;  /* 0x000000ff0900720c */ /* 0x000fda0003f25070 */
[----:B------:R1:W-:Y:S01]  /*49820*/  LDGSTS.E [R8+0x11400], desc[UR58][R12.64], P1 ;  /* 0x114000000c087fae */ /* 0x0003e2000892187a */
[----:B----4-:R-:W-:-:S05]  /*49830*/  IADD3 R35, P2, R35, R3, RZ ;  /* 0x0000000323237210 */ /* 0x010fca0007f5e0ff */
[----:B------:R-:W-:Y:S01]  /*49840*/  IMAD.X R38, R38, 0x1, R2, P2 ;  /* 0x0000000126267824 */ /* 0x000fe200010e0602 */
[----:B---3--:R-:W-:Y:S01]  /*49850*/  IADD3 R20, P3, R20, R3, RZ ;  /* 0x0000000314147210 */ /* 0x008fe20007f7e0ff */
        /* <DEDUP_REMOVED lines=13> */
[----:B------:R-:W4:Y:S01]  /*49930*/  LDL.LU R20, [R1+0x1ef0] ;  /* 0x001ef00001147983 */ /* 0x000f220000300800 */
[----:B------:R-:W-:-:S03]  /*49940*/  ISETP.GT.AND P2, PT, R7, 0xe, PT ;  /* 0x0000000e0700780c */ /* 0x000fc60003f44270 */
[----:B------:R1:W-:Y:S01]  /*49950*/  LDGSTS.E [R8+0x11500], desc[UR58][R12.64], P1 ;  /* 0x115000000c087fae */ /* 0x0003e2000892187a */
[----:B------:R-:W-:-:S04]  /*49960*/  SEL R9, RZ, 0x4, !P2 ;  /* 0x00000004ff097807 */ /* 0x000fc80005000000 */
[----:B------:R-:W-:-:S04]  /*49970*/  SEL R9, R9, RZ, !P0 ;  /* 0x000000ff09097207 */ /* 0x000fc80004000000 */
[----:B------:R-:W-:Y:S02]  /*49980*/  ISETP.NE.U32.AND P2, PT, R9, RZ, PT ;  /* 0x000000ff0900720c */ /* 0x000fe40003f45070 */
[----:B------:R-:W-:-:S05]  /*49990*/  IADD3 R29, P3, R29, R3, RZ ;  /* 0x000000031d1d7210 */ /* 0x000fca0007f7e0ff */
[----:B------:R-:W-:Y:S01]  /*499a0*/  IMAD.X R32, R32, 0x1, R2, P3 ;  /* 0x0000000120207824 */ /* 0x000fe200018e0602 */
[----:B------:R-:W-:Y:S01]  /*499b0*/  STL [R1+0x1e08], R29 ;  /* 0x001e081d01007387 */ /* 0x000fe20000100800 */
[----:B-1----:R-:W-:Y:S02]  /*499c0*/  IMAD.MOV.U32 R12, RZ, RZ, R29 ;  /* 0x000000ffff0c7224 */ /* 0x002fe400078e001d */
[----:B------:R-:W-:Y:S01]  /*499d0*/  IMAD.MOV.U32 R13, RZ, RZ, R32 ;  /* 0x000000ffff0d7224 */ /* 0x000fe200078e0020 */
[----:B------:R-:W-:Y:S01]  /*499e0*/  IADD3 R0, P4, R0, R3, RZ ;  /* 0x0000000300007210 */ /* 0x000fe20007f9e0ff */
[----:B------:R1:W-:Y:S04]  /*499f0*/  STL [R1+0x1e04], R32 ;  /* 0x001e042001007387 */ /* 0x0003e80000100800 */
[----:B------:R-:W-:Y:S01]  /*49a00*/  IMAD.X R28, R28, 0x1, R2, P4 ;  /* 0x000000011c1c7824 */ /* 0x000fe200020e0602 */
[----:B------:R-:W-:Y:S04]  /*49a10*/  STL [R1+0x1e70], R0 ;  /* 0x001e700001007387 */ /* 0x000fe80000100800 */
[----:B------:R1:W-:Y:S04]  /*49a20*/  STL [R1+0x1e6c], R28 ;  /* 0x001e6c1c01007387 */ /* 0x0003e80000100800 */
[----:B------:R1:W-:Y:S04]  /*49a30*/  LDGSTS.E [R8+0x11580], desc[UR58][R12.64], P1 ;  /* 0x115800000c087fae */ /* 0x0003e8000892187a */
[----:B-1----:R-:W3:Y:S04]  /*49a40*/  LDL.LU R32, [R1+0x1ef4] ;  /* 0x001ef40001207983 */ /* 0x002ee80000300800 */
[----:B------:R-:W3:Y:S01]  /*49a50*/  LDL.LU R29, [R1+0x1ef8] ;  /* 0x001ef800011d7983 */ /* 0x000ee20000300800 */
[----:B------:R-:W-:-:S02]  /*49a60*/  IMAD.MOV.U32 R13, RZ, RZ, R28 ;  /* 0x000000ffff0d7224 */ /* 0x000fc400078e001c */
[----:B------:R-:W-:Y:S01]  /*49a70*/  IMAD.MOV.U32 R12, RZ, RZ, R0 ;  /* 0x000000ffff0c7224 */ /* 0x000fe200078e0000 */
[----:B------:R-:W3:Y:S04]  /*49a80*/  LDL.LU R28, [R1+0x1efc] ;  /* 0x001efc00011c7983 */ /* 0x000ee80000300800 */
[----:B------:R-:W3:Y:S04]  /*49a90*/  LDL.LU R0, [R1+0x1f00] ;  /* 0x001f000001007983 */ /* 0x000ee80000300800 */
        /* <DEDUP_REMOVED lines=12> */
[----:B------:R1:W-:Y:S01]  /*49b60*/  STL [R1+0x1e7c], R21 ;  /* 0x001e7c1501007387 */ /* 0x0003e20000100800 */
[----:B------:R-:W-:-:S03]  /*49b70*/  IMAD.MOV.U32 R13, RZ, RZ, R21 ;  /* 0x000000ffff0d7224 */ /* 0x000fc600078e0015 */
[----:B------:R-:W3:Y:S04]  /*49b80*/  LDL.LU R24, [R1+0x1f04] ;  /* 0x001f040001187983 */ /* 0x000ee80000300800 */
[----:B--2---:R-:W2:Y:S04]  /*49b90*/  LDL.LU R16, [R1+0x1f08] ;  /* 0x001f080001107983 */ /* 0x004ea80000300800 */
[----:B------:R-:W2:Y:S04]  /*49ba0*/  LDL.LU R25, [R1+0x1f6c] ;  /* 0x001f6c0001197983 */ /* 0x000ea80000300800 */
[----:B-1----:R-:W2:Y:S04]  /*49bb0*/  LDL.LU R21, [R1+0x1f70] ;  /* 0x001f700001157983 */ /* 0x002ea80000300800 */
[----:B------:R1:W-:Y:S01]  /*49bc0*/  LDGSTS.E [R8+0x11d00], desc[UR58][R12.64], P2 ;  /* 0x11d000000c087fae */ /* 0x0003e2000912187a */
[----:B------:R-:W-:-:S05]  /*49bd0*/  IADD3 R35, P3, R35, R3, RZ ;  /* 0x0000000323237210 */ /* 0x000fca0007f7e0ff */
[--C-:B------:R-:W-:Y:S01]  /*49be0*/  IMAD.X R38, R38, 0x1, R2.reuse, P3 ;  /* 0x0000000126267824 */ /* 0x100fe200018e0602 */
[----:B----4-:R-:W-:Y:S01]  /*49bf0*/  IADD3 R20, P4, R20, R3, RZ ;  /* 0x0000000314147210 */ /* 0x010fe20007f9e0ff */
[----:B------:R-:W-:Y:S04]  /*49c00*/  STL [R1+0x1e88], R35 ;  /* 0x001e882301007387 */ /* 0x000fe80000100800 */
[----:B---3--:R-:W-:Y:S01]  /*49c10*/  IMAD.X R34, R34, 0x1, R2, P4 ;  /* 0x0000000122227824 */ /* 0x008fe200020e0602 */
[----:B------:R3:W-:Y:S01]  /*49c20*/  STL [R1+0x1e84], R38 ;  /* 0x001e842601007387 */ /* 0x0007e20000100800 */
[----:B-1----:R-:W-:Y:S02]  /*49c30*/  IMAD.MOV.U32 R12, RZ, RZ, R35 ;  /* 0x000000ffff0c7224 */ /* 0x002fe400078e0023 */
[----:B------:R-:W-:Y:S01]  /*49c40*/  IMAD.MOV.U32 R13, RZ, RZ, R38 ;  /* 0x000000ffff0d7224 */ /* 0x000fe200078e0026 */
[----:B------:R-:W-:Y:S04]  /*49c50*/  STL [R1+0x1ef0], R20 ;  /* 0x001ef01401007387 */ /* 0x000fe80000100800 */
[----:B------:R1:W-:Y:S04]  /*49c60*/  STL [R1+0x1eec], R34 ;  /* 0x001eec2201007387 */ /* 0x0003e80000100800 */
[----:B---3--:R-:W3:Y:S04]  /*49c70*/  LDL.LU R38, [R1+0x1f74] ;  /* 0x001f740001267983 */ /* 0x008ee80000300800 */
[----:B------:R-:W4:Y:S04]  /*49c80*/  LDL.LU R35, [R1+0x1f78] ;  /* 0x001f780001237983 */ /* 0x000f280000300800 */
[----:B------:R1:W-:Y:S02]  /*49c90*/  LDGSTS.E [R8+0x11d80], desc[UR58][R12.64], P2 ;  /* 0x11d800000c087fae */ /* 0x0003e4000912187a */
[----:B-1----:R-:W-:-:S02]  /*49ca0*/  IMAD.MOV.U32 R13, RZ, RZ, R34 ;  /* 0x000000ffff0d7224 */ /* 0x002fc400078e0022 */
[----:B------:R-:W-:Y:S01]  /*49cb0*/  IMAD.MOV.U32 R12, RZ, RZ, R20 ;  /* 0x000000ffff0c7224 */ /* 0x000fe200078e0014 */
[----:B------:R-:W3:Y:S04]  /*49cc0*/  LDL.LU R34, [R1+0x1f7c] ;  /* 0x001f7c0001227983 */ /* 0x000ee80000300800 */
[----:B------:R-:W3:Y:S01]  /*49cd0*/  LDL.LU R20, [R1+0x1f80] ;  /* 0x001f800001147983 */ /* 0x000ee20000300800 */
[----:B------:R-:W-:-:S04]  /*49ce0*/  ISETP.GT.AND P1, PT, R7, 0x12, PT ;  /* 0x000000120700780c */ /* 0x000fc80003f24270 */
[----:B------:R-:W-:-:S04]  /*49cf0*/  SEL R9, RZ, 0x4, !P1 ;  /* 0x00000004ff097807 */ /* 0x000fc80004800000 */
[----:B------:R-:W-:-:S04]  /*49d00*/  SEL R9, R9, RZ, !P0 ;  /* 0x000000ff09097207 */ /* 0x000fc80004000000 */
[----:B------:R-:W-:-:S13]  /*49d10*/  ISETP.NE.U32.AND P1, PT, R9, RZ, PT ;  /* 0x000000ff0900720c */ /* 0x000fda0003f25070 */
        /* <DEDUP_REMOVED lines=8> */
[----:B------:R-:W-:Y:S01]  /*49da0*/  STL [R1+0x1f00], R0 ;  /* 0x001f000001007387 */ /* 0x000fe20000100800 */
[----:B------:R-:W-:-:S03]  /*49db0*/  IMAD.MOV.U32 R12, RZ, RZ, R29 ;  /* 0x000000ffff0c7224 */ /* 0x000fc600078e001d */
[----:B------:R1:W-:Y:S04]  /*49dc0*/  STL [R1+0x1efc], R28 ;  /* 0x001efc1c01007387 */ /* 0x0003e80000100800 */
[----:B------:R-:W3:Y:S04]  /*49dd0*/  LDL.LU R32, [R1+0x1f84] ;  /* 0x001f840001207983 */ /* 0x000ee80000300800 */
[----:B------:R-:W3:Y:S04]  /*49de0*/  LDL.LU R29, [R1+0x1f88] ;  /* 0x001f8800011d7983 */ /* 0x000ee80000300800 */
[----:B------:R1:W-:Y:S02]  /*49df0*/  LDGSTS.E [R8+0x12480], desc[UR58][R12.64], P1 ;  /* 0x124800000c087fae */ /* 0x0003e4000892187a */
[----:B-1----:R-:W-:Y:S01]  /*49e00*/  IMAD.MOV.U32 R12, RZ, RZ, R0 ;  /* 0x000000ffff0c7224 */ /* 0x002fe200078e0000 */
[----:B------:R-:W-:-:S02]  /*49e10*/  MOV R13, R28 ;  /* 0x0000001c000d7202 */ /* 0x000fc40000000f00 */
[----:B------:R-:W3:Y:S04]  /*49e20*/  LDL.LU R28, [R1+0x1fec] ;  /* 0x001fec00011c7983 */ /* 0x000ee80000300800 */
[----:B------:R-:W3:Y:S04]  /*49e30*/  LDL.LU R0, [R1+0x1ff0] ;  /* 0x001ff00001007983 */ /* 0x000ee80000300800 */
[----:B------:R1:W-:Y:S01]  /*49e40*/  LDGSTS.E [R8+0x12500], desc[UR58][R12.64], P1 ;  /* 0x125000000c087fae */ /* 0x0003e2000892187a */
[----:B------:R-:W-:Y:S02]  /*49e50*/  ISETP.GT.AND P2, PT, R7, 0x16, PT ;  /* 0x000000160700780c */ /* 0x000fe40003f44270 */
        /* <DEDUP_REMOVED lines=16> */
[----:B------:R-:W2:Y:S01]  /*49f60*/  LDL.LU R21, [R1+0x1ffc] ;  /* 0x001ffc0001157983 */ /* 0x000ea20000300800 */
[----:B------:R-:W-:-:S04]  /*49f70*/  SEL R9, RZ, 0x4, !P2 ;  /* 0x00000004ff097807 */ /* 0x000fc80005000000 */
[----:B------:R-:W-:-:S04]  /*49f80*/  SEL R9, R9, RZ, !P0 ;  /* 0x000000ff09097207 */ /* 0x000fc80004000000 */
[----:B------:R-:W-:-:S13]  /*49f90*/  ISETP.NE.U32.AND P2, PT, R9, RZ, PT ;  /* 0x000000ff0900720c */ /* 0x000fda0003f45070 */
[----:B------:R1:W-:Y:S01]  /*49fa0*/  LDGSTS.E [R8+0x12c00], desc[UR58][R12.64], P2 ;  /* 0x12c000000c087fae */ /* 0x0003e2000912187a */
[----:B----4-:R-:W-:-:S05]  /*49fb0*/  IADD3 R35, P1, R35, R3, RZ ;  /* 0x0000000323237210 */ /* 0x010fca0007f3e0ff */
[----:B---3--:R-:W-:Y:S02]  /*49fc0*/  IMAD.X R38, R38, 0x1, R2, P1 ;  /* 0x0000000126267824 */ /* 0x008fe400008e0602 */
        /* <DEDUP_REMOVED lines=13> */
[----:B-1----:R-:W4:Y:S04]  /*4a0a0*/  LDL.LU R34, [R1+0x2004] ;  /* 0x0020040001227983 */ /* 0x002f280000300800 */
[----:B------:R-:W4:Y:S01]  /*4a0b0*/  LDL.LU R20, [R1+0x2008] ;  /* 0x0020080001147983 */ /* 0x000f220000300800 */
[----:B------:R-:W-:-:S04]  /*4a0c0*/  SEL R9, RZ, 0x4, !P1 ;  /* 0x00000004ff097807 */ /* 0x000fc80004800000 */
[----:B------:R-:W-:-:S04]  /*4a0d0*/  SEL R9, R9, RZ, !P0 ;  /* 0x000000ff09097207 */ /* 0x000fc80004000000 */
[----:B------:R-:W-:Y:S02]  /*4a0e0*/  ISETP.NE.U32.AND P1, PT, R9, RZ, PT ;  /* 0x000000ff0900720c */ /* 0x000fe40003f25070 */
[----:B------:R-:W-:-:S05]  /*4a0f0*/  IADD3 R29, P3, R29, R3, RZ ;  /* 0x000000031d1d7210 */ /* 0x000fca0007f7e0ff */
[----:B------:R-:W-:Y:S02]  /*4a100*/  IMAD.X R32, R32, 0x1, R2, P3 ;  /* 0x0000000120207824 */ /* 0x000fe400018e0602 */
[----:B---3--:R-:W-:Y:S02]  /*4a110*/  IMAD.MOV.U32 R12, RZ, RZ, R29 ;  /* 0x000000ffff0c7224 */ /* 0x008fe400078e001d */
[----:B------:R-:W-:Y:S01]  /*4a120*/  IMAD.MOV.U32 R13, RZ, RZ, R32 ;  /* 0x000000ffff0d7224 */ /* 0x000fe200078e0020 */
[----:B------:R-:W-:Y:S04]  /*4a130*/  STL [R1+0x1f88], R29 ;  /* 0x001f881d01007387 */ /* 0x000fe80000100800 */
[----:B------:R1:W-:Y:S01]  /*4a140*/  LDGSTS.E [R8+0x12d80], desc[UR58][R12.64], P2 ;  /* 0x12d800000c087fae */ /* 0x0003e2000912187a */
[----:B------:R-:W-:-:S03]  /*4a150*/  IADD3 R0, P4, R0, R3, RZ ;  /* 0x0000000300007210 */ /* 0x000fc60007f9e0ff */
[----:B------:R3:W-:Y:S02]  /*4a160*/  STL [R1+0x1f84], R32 ;  /* 0x001f842001007387 */ /* 0x0007e40000100800 */
[----:B------:R-:W-:Y:S02]  /*4a170*/  IMAD.X R28, R28, 0x1, R2, P4 ;  /* 0x000000011c1c7824 */ /* 0x000fe400020e0602 */
[----:B------:R-:W-:Y:S01]  /*4a180*/  STL [R1+0x1ff0], R0 ;  /* 0x001ff00001007387 */ /* 0x000fe20000100800 */
[----:B-1----:R-:W-:Y:S02]  /*4a190*/  IMAD.MOV.U32 R12, RZ, RZ, R0 ;  /* 0x000000ffff0c7224 */ /* 0x002fe400078e0000 */
[----:B------:R-:W-:Y:S01]  /*4a1a0*/  IMAD.MOV.U32 R13, RZ, RZ, R28 ;  /* 0x000000ffff0d7224 */ /* 0x000fe200078e001c */
[----:B------:R1:W-:Y:S04]  /*4a1b0*/  STL [R1+0x1fec], R28 ;  /* 0x001fec1c01007387 */ /* 0x0003e80000100800 */
[----:B---3--:R-:W3:Y:S04]  /*4a1c0*/  LDL.LU R32, [R1+0x206c] ;  /* 0x00206c0001207983 */ /* 0x008ee80000300800 */
[----:B------:R-:W3:Y:S04]  /*4a1d0*/  LDL.LU R29, [R1+0x2070] ;  /* 0x00207000011d7983 */ /* 0x000ee80000300800 */
[----:B-1----:R-:W3:Y:S04]  /*4a1e0*/  LDL.LU R28, [R1+0x2074] ;  /* 0x00207400011c7983 */ /* 0x002ee80000300800 */
[----:B------:R-:W3:Y:S04]  /*4a1f0*/  LDL.LU R0, [R1+0x2078] ;  /* 0x0020780001007983 */ /* 0x000ee80000300800 */
[----:B------:R1:W-:Y:S01]  /*4a200*/  LDGSTS.E [R8+0x13400], desc[UR58][R12.64], P1 ;  /* 0x134000000c087fae */ /* 0x0003e2000892187a */
[----:B------:R-:W-:-:S02]  /*4a210*/  IADD3 R24, P2, R24, R3, RZ ;  /* 0x0000000318187210 */ /* 0x000fc40007f5e0ff */
[----:B------:R-:W-:-:S03]  /*4a220*/  IADD3 R16, P3, R16, R3, RZ ;  /* 0x0000000310107210 */ /* 0x000fc60007f7e0ff */
[----:B------:R-:W-:Y:S01]  /*4a230*/  STL [R1+0x1ff8], R24 ;  /* 0x001ff81801007387 */ /* 0x000fe20000100800 */
[--C-:B--2---:R-:W-:Y:S02]  /*4a240*/  IMAD.X R25, R25, 0x1, R2.reuse, P2 ;  /* 0x0000000119197824 */ /* 0x104fe400010e0602 */
[----:B------:R-:W-:-:S03]  /*4a250*/  IMAD.X R21, R21, 0x1, R2, P3 ;  /* 0x0000000115157824 */ /* 0x000fc600018e0602 */
        /* <DEDUP_REMOVED lines=8> */
[----:B-1----:R-:W-:-:S02]  /*4a2e0*/  IMAD.MOV.U32 R13, RZ, RZ, R21 ;  /* 0x000000ffff0d7224 */ /* 0x002fc400078e0015 */
[----:B------:R-:W-:Y:S01]  /*4a2f0*/  IMAD.MOV.U32 R12, RZ, RZ, R16 ;  /* 0x000000ffff0c7224 */ /* 0x000fe200078e0010 */
[----:B------:R-:W2:Y:S04]  /*4a300*/  LDL.LU R21, [R1+0x2084] ;  /* 0x0020840001157983 */ /* 0x000ea80000300800 */
[----:B------:R-:W2:Y:S01]  /*4a310*/  LDL.LU R16, [R1+0x2088] ;  /* 0x0020880001107983 */ /* 0x000ea20000300800 */
[----:B------:R-:W-:-:S03]  /*4a320*/  ISETP.GT.AND P2, PT, R7, 0x1e, PT ;  /* 0x0000001e0700780c */ /* 0x000fc60003f44270 */
[----:B------:R1:W-:Y:S01]  /*4a330*/  LDGSTS.E [R8+0x13500], desc[UR58][R12.64], P1 ;  /* 0x135000000c087fae */ /* 0x0003e2000892187a */
[----:B------:R-:W-:-:S04]  /*4a340*/  SEL R9, RZ, 0x4, !P2 ;  /* 0x00000004ff097807 */ /* 0x000fc80005000000 */
[----:B------:R-:W-:-:S04]  /*4a350*/  SEL R9, R9, RZ, !P0 ;  /* 0x000000ff09097207 */ /* 0x000fc80004000000 */
[----:B------:R-:W-:Y:S02]  /*4a360*/  ISETP.NE.U32.AND P2, PT, R9, RZ, PT ;  /* 0x000000ff0900720c */ /* 0x000fe40003f45070 */
[----:B----4-:R-:W-:-:S05]  /*4a370*/  IADD3 R20, P3, R20, R3, RZ ;  /* 0x0000000314147210 */ /* 0x010fca0007f7e0ff */
[----:B------:R-:W-:Y:S01]  /*4a380*/  IMAD.X R34, R34, 0x1, R2, P3 ;  /* 0x0000000122227824 */ /* 0x000fe200018e0602 */
[----:B------:R4:W-:Y:S01]  /*4a390*/  STL [R1+0x2008], R20 ;  /* 0x0020081401007387 */ /* 0x0009e20000100800 */
[----:B-1----:R-:W-:-:S03]  /*4a3a0*/  IMAD.MOV.U32 R12, RZ, RZ, R20 ;  /* 0x000000ffff0c7224 */ /* 0x002fc600078e0014 */
[----:B------:R-:W-:Y:S04]  /*4a3b0*/  STL [R1+0x2004], R34 ;  /* 0x0020042201007387 */ /* 0x000fe80000100800 */
[----:B----4-:R-:W4:Y:S04]  /*4a3c0*/  LDL.LU R20, [R1+0x1d0c] ;  /* 0x001d0c0001147983 */ /* 0x010f280000300800 */
[----:B------:R-:W4:Y:S01]  /*4a3d0*/  LDL.LU R9, [R1+0x1d10] ;  /* 0x001d100001097983 */ /* 0x000f220000300800 */
[----:B------:R-:W-:Y:S01]  /*4a3e0*/  IMAD.MOV.U32 R13, RZ, RZ, R34 ;  /* 0x000000ffff0d7224 */ /* 0x000fe200078e0022 */
[----:B------:R-:W-:Y:S01]  /*4a3f0*/  MOV R247, R41 ;  /* 0x0000002900f77202 */ /* 0x000fe20000000f00 */
[----:B------:R-:W-:-:S02]  /*4a400*/  IMAD.MOV.U32 R244, RZ, RZ, R48 ;  /* 0x000000fffff47224 */ /* 0x000fc400078e0030 */
[----:B------:R-:W-:Y:S01]  /*4a410*/  IMAD.MOV.U32 R245, RZ, RZ, R45 ;  /* 0x000000fffff57224 */ /* 0x000fe200078e002d */
[----:B------:R1:W-:Y:S01]  /*4a420*/  LDGSTS.E [R8+0x13580], desc[UR58][R12.64], P1 ;  /* 0x135800000c087fae */ /* 0x0003e2000892187a */
[----:B------:R-:W-:Y:S02]  /*4a430*/  IMAD.MOV.U32 R246, RZ, RZ, R44 ;  /* 0x000000fffff67224 */ /* 0x000fe400078e002c */
[----:B------:R-:W-:Y:S02]  /*4a440*/  IMAD.MOV.U32 R249, RZ, RZ, R37 ;  /* 0x000000fffff97224 */ /* 0x000fe400078e0025 */
[----:B------:R-:W-:-:S03]  /*4a450*/  IMAD.MOV.U32 R250, RZ, RZ, R36 ;  /* 0x000000fffffa7224 */ /* 0x000fc600078e0024 */
[----:B------:R-:W-:Y:S01]  /*4a460*/  HMMA.1688.F32.TF32 R36, R228, R30, R244 ;  /* 0x0000001ee424723c */ /* 0x000fe200000810f4 */
[----:B------:R-:W-:Y:S02]  /*4a470*/  IMAD.MOV.U32 R248, RZ, RZ, R40 ;  /* 0x000000fffff87224 */ /* 0x000fe400078e0028 */
[----:B------:R-:W-:Y:S01]  /*4a480*/  IMAD.MOV.U32 R251, RZ, RZ, R33 ;  /* 0x000000fffffb7224 */ /* 0x000fe200078e0021 */
[----:B------:R-:W-:Y:S02]  /*4a490*/  LOP3.LUT R17, R17, 0x60, RZ, 0x3c, !PT ;  /* 0x0000006011117812 */ /* 0x000fe400078e3cff */
[----:B---3--:R-:W-:-:S05]  /*4a4a0*/  IADD3 R29, P1, R29, R3, RZ ;  /* 0x000000031d1d7210 */ /* 0x008fca0007f3e0ff */
[----:B------:R-:W-:Y:S01]  /*4a4b0*/  IMAD.X R32, R32, 0x1, R2, P1 ;  /* 0x0000000120207824 */ /* 0x000fe200008e0602 */
        /* <DEDUP_REMOVED lines=9> */
[----:B-1----:R-:W4:Y:S01]  /*4a550*/  LDL.LU R29, [R1+0x1d18] ;  /* 0x001d1800011d7983 */ /* 0x002f220000300800 */
[----:B---3--:R-:W-:-:S03]  /*4a560*/  IMAD.MOV.U32 R12, RZ, RZ, R0 ;  /* 0x000000ffff0c7224 */ /* 0x008fc600078e0000 */
[----:B------:R-:W3:Y:S01]  /*4a570*/  LDL.LU R0, [R1+0x1d20] ;  /* 0x001d200001007983 */ /* 0x000ee20000300800 */
[----:B------:R-:W-:-:S05]  /*4a580*/  IMAD.MOV.U32 R13, RZ, RZ, R28 ;  /* 0x000000ffff0d7224 */ /* 0x000fca00078e001c */
[----:B------:R1:W-:Y:S01]  /*4a590*/  LDGSTS.E [R8+0x13c80], desc[UR58][R12.64], P2 ;  /* 0x13c800000c087fae */ /* 0x0003e2000912187a */
[----:B--2---:R-:W-:-:S05]  /*4a5a0*/  IADD3 R24, P1, R24, R3, RZ ;  /* 0x0000000318187210 */ /* 0x004fca0007f3e0ff */
[----:B------:R-:W-:Y:S01]  /*4a5b0*/  IMAD.X R25, R25, 0x1, R2, P1 ;  /* 0x0000000119197824 */ /* 0x000fe200008e0602 */
[----:B------:R2:W-:Y:S04]  /*4a5c0*/  STL [R1+0x2080], R24 ;  /* 0x0020801801007387 */ /* 0x0005e80000100800 */
[----:B------:R-:W-:Y:S01]  /*4a5d0*/  STL [R1+0x207c], R25 ;  /* 0x00207c1901007387 */ /* 0x000fe20000100800 */
[----:B------:R-:W-:-:S05]  /*4a5e0*/  IADD3 R16, P3, R16, R3, RZ ;  /* 0x0000000310107210 */ /* 0x000fca0007f7e0ff */
[----:B------:R-:W-:Y:S01]  /*4a5f0*/  IMAD.X R21, R21, 0x1, R2, P3 ;  /* 0x0000000115157824 */ /* 0x000fe200018e0602 */
[----:B------:R-:W-:Y:S04]  /*4a600*/  STL [R1+0x2088], R16 ;  /* 0x0020881001007387 */ /* 0x000fe80000100800 */
[----:B------:R-:W3:Y:S01]  /*4a610*/  LDL.LU R34, [R1+0x1d14] ;  /* 0x001d140001227983 */ /* 0x000ee20000300800 */
[----:B-1----:R-:W-:-:S03]  /*4a620*/  IMAD.MOV.U32 R12, RZ, RZ, R24 ;  /* 0x000000ffff0c7224 */ /* 0x002fc600078e0018 */
[----:B------:R-:W-:Y:S04]  /*4a630*/  STL [R1+0x2084], R21 ;  /* 0x0020841501007387 */ /* 0x000fe80000100800 */
[----:B------:R-:W3:Y:S04]  /*4a640*/  LDL.LU R28, [R1+0x1d28] ;  /* 0x001d2800011c7983 */ /* 0x000ee80000300800 */
[----:B------:R-:W3:Y:S04]  /*4a650*/  LDL.LU R33, [R1+0x1d1c] ;  /* 0x001d1c0001217983 */ /* 0x000ee80000300800 */
[----:B------:R-:W3:Y:S04]  /*4a660*/  LDL.LU R32, [R1+0x1d24] ;  /* 0x001d240001207983 */ /* 0x000ee80000300800 */
[----:B--2---:R-:W2:Y:S04]  /*4a670*/  LDL.LU R24, [R1+0x1d90] ;  /* 0x001d900001187983 */ /* 0x004ea80000300800 */
[----:B------:R-:W-:Y:S04]  /*4a680*/  STL.64 [R1+0xe50], R36 ;  /* 0x000e502401007387 */ /* 0x000fe80000100a00 */
[----:B------:R1:W-:Y:S01]  /*4a690*/  STL.64 [R1+0xe58], R38 ;  /* 0x000e582601007387 */ /* 0x0003e20000100a00 */
[----:B------:R-:W-:-:S05]  /*4a6a0*/  IMAD.MOV.U32 R13, RZ, RZ, R25 ;  /* 0x000000ffff0d7224 */ /* 0x000fca00078e0019 */
[----:B------:R1:W-:Y:S02]  /*4a6b0*/  LDGSTS.E [R8+0x13d00], desc[UR58][R12.64], P2 ;  /* 0x13d000000c087fae */ /* 0x0003e4000912187a */
[----:B-1----:R-:W-:Y:S01]  /*4a6c0*/  HMMA.1688.F32.TF32 R36, R228, R26, R248 ;  /* 0x0000001ae424723c */ /* 0x002fe200000810f8 */
[----:B------:R-:W-:Y:S01]  /*4a6d0*/  ISETP.GT.AND P1, PT, R7, 0x3, PT ;  /* 0x000000030700780c */ /* 0x000fe20003f24270 */
[----:B------:R-:W-:Y:S02]  /*4a6e0*/  IMAD.MOV.U32 R12, RZ, RZ, R16 ;  /* 0x000000ffff0c7224 */ /* 0x000fe400078e0010 */
[----:B------:R-:W-:Y:S01]  /*4a6f0*/  IMAD.MOV.U32 R13, RZ, RZ, R21 ;  /* 0x000000ffff0d7224 */ /* 0x000fe200078e0015 */
[----:B------:R-:W2:Y:S04]  /*4a700*/  LDL.LU R16, [R1+0x1d98] ;  /* 0x001d980001107983 */ /* 0x000ea80000300800 */
[----:B------:R1:W-:-:S14]  /*4a710*/  LDGSTS.E [R8+0x13d80], desc[UR58][R12.64], P2 ;  /* 0x13d800000c087fae */ /* 0x0003dc000912187a */
[----:B------:R-:W-:Y:S01]  /*4a720*/  STL.64 [R1+0xa10], R36 ;  /* 0x000a102401007387 */ /* 0x000fe20000100a00 */
[----:B-1----:R-:W-:-:S03]  /*4a730*/  SEL R8, RZ, 0x4, !P1 ;  /* 0x00000004ff087807 */ /* 0x002fc60004800000 */
[----:B------:R-:W-:Y:S01]  /*4a740*/  STL.64 [R1+0xa18], R38 ;  /* 0x000a182601007387 */ /* 0x000fe20000100a00 */
[----:B------:R-:W-:-:S04]  /*4a750*/  SEL R8, R8, RZ, !P0 ;  /* 0x000000ff08087207 */ /* 0x000fc80004000000 */
[----:B------:R-:W-:Y:S01]  /*4a760*/  ISETP.NE.U32.AND P1, PT, R8, RZ, PT ;  /* 0x000000ff0800720c */ /* 0x000fe20003f25070 */
[----:B------:R-:W-:Y:S01]  /*4a770*/  VIADD R8, R17, UR7 ;  /* 0x0000000711087c36 */ /* 0x000fe20008000000 */
[----:B----4-:R-:W-:-:S05]  /*4a780*/  IADD3 R9, P2, R9, R3, RZ ;  /* 0x0000000309097210 */ /* 0x010fca0007f5e0ff */
[----:B------:R1:W-:Y:S01]  /*4a790*/  STL [R1+0x1d10], R9 ;  /* 0x001d100901007387 */ /* 0x0003e20000100800 */
[----:B------:R-:W-:-:S03]  /*4a7a0*/  IMAD.X R20, R20, 0x1, R2, P2 ;  /* 0x0000000114147824 */ /* 0x000fc600010e0602 */
[----:B------:R-:W4:Y:S04]  /*4a7b0*/  LDL.LU R25, [R1+0x1d8c] ;  /* 0x001d8c0001197983 */ /* 0x000f280000300800 */
[----:B------:R1:W-:Y:S04]  /*4a7c0*/  STL [R1+0x1d0c], R20 ;  /* 0x001d0c1401007387 */ /* 0x0003e80000100800 */
[----:B------:R-:W4:Y:S01]  /*4a7d0*/  LDL.LU R17, [R1+0x1d94] ;  /* 0x001d940001117983 */ /* 0x000f220000300800 */
[----:B------:R-:W-:Y:S01]  /*4a7e0*/  ISETP.GT.AND P2, PT, R7, 0x7, PT ;  /* 0x000000070700780c */ /* 0x000fe20003f44270 */
[----:B------:R-:W-:-:S02]  /*4a7f0*/  IMAD.MOV.U32 R12, RZ, RZ, R9 ;  /* 0x000000ffff0c7224 */ /* 0x000fc400078e0009 */
[----:B------:R-:W-:Y:S01]  /*4a800*/  IMAD.MOV.U32 R13, RZ, RZ, R20 ;  /* 0x000000ffff0d7224 */ /* 0x000fe200078e0014 */
[----:B-1----:R-:W-:Y:S01]  /*4a810*/  SEL R9, RZ, 0x4, !P2 ;  /* 0x00000004ff097807 */ /* 0x002fe20005000000 */
[----:B------:R-:W4:Y:S04]  /*4a820*/  LDL.LU R21, [R1+0x1d9c] ;  /* 0x001d9c0001157983 */ /* 0x000f280000300800 */
[----:B------:R-:W4:Y:S04]  /*4a830*/  LDL.LU R20, [R1+0x1da0] ;  /* 0x001da00001147983 */ /* 0x000f280000300800 */
[----:B------:R-:W4:Y:S04]  /*4a840*/  LDL.LU R37, [R1+0x1da8] ;  /* 0x001da80001257983 */ /* 0x000f280000300800 */
[----:B------:R-:W4:Y:S04]  /*4a850*/  LDL.LU R31, [R1+0x1e10] ;  /* 0x001e1000011f7983 */ /* 0x000f280000300800 */
[----:B------:R1:W-:Y:S01]  /*4a860*/  LDGSTS.E [R8+0x10600], desc[UR58][R12.64], P1 ;  /* 0x106000000c087fae */ /* 0x0003e2000892187a */
[----:B------:R-:W-:-:S02]  /*4a870*/  IADD3 R29, P2, R29, R3, RZ ;  /* 0x000000031d1d7210 */ /* 0x000fc40007f5e0ff */
[----:B---3--:R-:W-:-:S03]  /*4a880*/  IADD3 R0, P3, R0, R3, RZ ;  /* 0x0000000300007210 */ /* 0x008fc60007f7e0ff */
[----:B------:R3:W-:Y:S01]  /*4a890*/  STL [R1+0x1d18], R29 ;  /* 0x001d181d01007387 */ /* 0x0007e20000100800 */
[----:B-1----:R-:W-:Y:S02]  /*4a8a0*/  IMAD.MOV.U32 R12, RZ, RZ, R29 ;  /* 0x000000ffff0c7224 */ /* 0x002fe400078e001d */
[----:B------:R-:W-:-:S05]  /*4a8b0*/  IMAD.X R34, R34, 0x1, R2, P2 ;  /* 0x0000000122227824 */ /* 0x000fca00010e0602 */
[----:B------:R-:W-:Y:S04]  /*4a8c0*/  STL [R1+0x1d14], R34 ;  /* 0x001d142201007387 */ /* 0x000fe80000100800 */
[----:B------:R1:W-:Y:S04]  /*4a8d0*/  STL [R1+0x1d20], R0 ;  /* 0x001d200001007387 */ /* 0x0003e80000100800 */
[----:B------:R-:W4:Y:S01]  /*4a8e0*/  LDL.LU R38, [R1+0x1da4] ;  /* 0x001da40001267983 */ /* 0x000f220000300800 */
[----:B------:R-:W-:Y:S01]  /*4a8f0*/  IADD3 R28, P4, R28, R3, RZ ;  /* 0x000000031c1c7210 */ /* 0x000fe20007f9e0ff */
[----:B------:R-:W-:-:S04]  /*4a900*/  IMAD.X R33, R33, 0x1, R2, P3 ;  /* 0x0000000121217824 */ /* 0x000fc800018e0602 */
[----:B------:R4:W-:Y:S01]  /*4a910*/  STL [R1+0x1d28], R28 ;  /* 0x001d281c01007387 */ /* 0x0009e20000100800 */
[----:B--2---:R-:W-:Y:S01]  /*4a920*/  IADD3 R24, P3, R24, R3, RZ ;  /* 0x0000000318187210 */ /* 0x004fe20007f7e0ff */
[----:B------:R-:W-:Y:S02]  /*4a930*/  IMAD.MOV.U32 R13, RZ, RZ, R34 ;  /* 0x000000ffff0d7224 */ /* 0x000fe400078e0022 */
[----:B------:R-:W-:Y:S01]  /*4a940*/  STL [R1+0x1d1c], R33 ;  /* 0x001d1c2101007387 */ /* 0x000fe20000100800 */
[----:B------:R-:W-:-:S03]  /*4a950*/  IADD3.X R32, R32, R2, RZ, P4, !PT ;  /* 0x0000000220207210 */ /* 0x000fc600027fe4ff */
[----:B------:R-:W2:Y:S04]  /*4a960*/  LDL.LU R26, [R1+0x1e18] ;  /* 0x001e1800011a7983 */ /* 0x000ea80000300800 */
[----:B---3--:R-:W3:Y:S04]  /*4a970*/  LDL.LU R29, [R1+0x1e20] ;  /* 0x001e2000011d7983 */ /* 0x008ee80000300800 */
[----:B------:R-:W-:Y:S04]  /*4a980*/  STL [R1+0x1d90], R24 ;  /* 0x001d901801007387 */ /* 0x000fe80000100800 */
[----:B------:R-:W3:Y:S04]  /*4a990*/  LDL.LU R36, [R1+0x1e0c] ;  /* 0x001e0c0001247983 */ /* 0x000ee80000300800 */
[----:B------:R1:W-:Y:S01]  /*4a9a0*/  LDGSTS.E [R8+0x10680], desc[UR58][R12.64], P1 ;  /* 0x106800000c087fae */ /* 0x0003e2000892187a */
[----:B------:R-:W-:-:S03]  /*4a9b0*/  IADD3 R16, P5, R16, R3, RZ ;  /* 0x0000000310107210 */ /* 0x000fc60007fbe0ff */
[----:B------:R-:W-:Y:S04]  /*4a9c0*/  STL [R1+0x1d24], R32 ;  /* 0x001d242001007387 */ /* 0x000fe80000100800 */
[----:B------:R-:W-:Y:S01]  /*4a9d0*/  STL [R1+0x1d98], R16 ;  /* 0x001d981001007387 */ /* 0x000fe20000100800 */
[----:B-1----:R-:W-:-:S03]  /*4a9e0*/  IMAD.MOV.U32 R12, RZ, RZ, R0 ;  /* 0x000000ffff0c7224 */ /* 0x002fc600078e0000 */
[----:B------:R-:W3:Y:S01]  /*4a9f0*/  LDL.LU R0, [R1+0x1e28] ;  /* 0x001e280001007983 */ /* 0x000ee20000300800 */
[----:B------:R-:W-:-:S03]  /*4aa00*/  IMAD.MOV.U32 R13, RZ, RZ, R33 ;  /* 0x000000ffff0d7224 */ /* 0x000fc600078e0021 */
[----:B------:R-:W3:Y:S04]  /*4aa10*/  LDL.LU R27, [R1+0x1e14] ;  /* 0x001e1400011b7983 */ /* 0x000ee80000300800 */
[----:B------:R1:W-:Y:S02]  /*4aa20*/  LDGSTS.E [R8+0x10700], desc[UR58][R12.64], P1 ;  /* 0x107000000c087fae */ /* 0x0003e4000892187a */
[----:B-1----:R-:W-:Y:S02]  /*4aa30*/  IMAD.MOV.U32 R12, RZ, RZ, R28 ;  /* 0x000000ffff0c7224 */ /* 0x002fe400078e001c */
[----:B----4-:R-:W-:-:S05]  /*4aa40*/  IMAD.X R25, R25, 0x1, R2, P3 ;  /* 0x0000000119197824 */ /* 0x010fca00018e0602 */
[----:B------:R-:W-:Y:S01]  /*4aa50*/  STL [R1+0x1d8c], R25 ;  /* 0x001d8c1901007387 */ /* 0x000fe20000100800 */
[----:B------:R-:W-:-:S03]  /*4aa60*/  IMAD.X R17, R17, 0x1, R2, P5 ;  /* 0x0000000111117824 */ /* 0x000fc600028e0602 */
[----:B------:R-:W4:Y:S04]  /*4aa70*/  LDL.LU R30, [R1+0x1e1c] ;  /* 0x001e1c00011e7983 */ /* 0x000f280000300800 */
[----:B------:R1:W-:Y:S04]  /*4aa80*/  STL [R1+0x1d94], R17 ;  /* 0x001d941101007387 */ /* 0x0003e80000100800 */
[----:B------:R-:W4:Y:S01]  /*4aa90*/  LDL.LU R28, [R1+0x1e24] ;  /* 0x001e2400011c7983 */ /* 0x000f220000300800 */
[----:B------:R-:W-:Y:S01]  /*4aaa0*/  SEL R9, R9, RZ, !P0 ;  /* 0x000000ff09097207 */ /* 0x000fe20004000000 */
[----:B------:R-:W-:-:S03]  /*4aab0*/  IMAD.MOV.U32 R13, RZ, RZ, R32 ;  /* 0x000000ffff0d7224 */ /* 0x000fc600078e0020 */
[----:B------:R-:W-:Y:S02]  /*4aac0*/  ISETP.NE.U32.AND P2, PT, R9, RZ, PT ;  /* 0x000000ff0900720c */ /* 0x000fe40003f45070 */
[----:B------:R1:W-:Y:S01]  /*4aad0*/  LDGSTS.E [R8+0x10780], desc[UR58][R12.64], P1 ;  /* 0x107800000c087fae */ /* 0x0003e2000892187a */
[----:B------:R-:W-:-:S04]  /*4aae0*/  ISETP.GT.AND P1, PT, R7, 0xb, PT ;  /* 0x0000000b0700780c */ /* 0x000fc80003f24270 */
[----:B------:R-:W-:Y:S02]  /*4aaf0*/  SEL R9, RZ, 0x4, !P1 ;  /* 0x00000004ff097807 */ /* 0x000fe40004800000 */
[-C--:B------:R-:W-:Y:S01]  /*4ab00*/  IADD3 R20, P1, R20, R3.reuse, RZ ;  /* 0x0000000314147210 */ /* 0x080fe20007f3e0ff */
[----:B-1----:R-:W-:Y:S02]  /*4ab10*/  IMAD.MOV.U32 R12, RZ, RZ, R24 ;  /* 0x000000ffff0c7224 */ /* 0x002fe400078e0018 */
[----:B------:R-:W-:Y:S01]  /*4ab20*/  IMAD.MOV.U32 R13, RZ, RZ, R25 ;  /* 0x000000ffff0d7224 */ /* 0x000fe200078e0019 */
[----:B------:R-:W-:Y:S01]  /*4ab30*/  IADD3 R37, P3, R37, R3, RZ ;  /* 0x0000000325257210 */ /* 0x000fe20007f7e0ff */
[----:B------:R-:W-:-:S03]  /*4ab40*/  IMAD.X R21, R21, 0x1, R2, P1 ;  /* 0x0000000115157824 */ /* 0x000fc600008e0602 */
[----:B------:R1:W-:Y:S01]  /*4ab50*/  LDGSTS.E [R8+0x10e00], desc[UR58][R12.64], P2 ;  /* 0x10e000000c087fae */ /* 0x0003e2000912187a */
[----:B------:R-:W-:Y:S01]  /*4ab60*/  IADD3 R31, P4, R31, R3, RZ ;  /* 0x000000031f1f7210 */ /* 0x000fe20007f9e0ff */
[----:B-1----:R-:W-:Y:S02]  /*4ab70*/  IMAD.MOV.U32 R12, RZ, RZ, R16 ;  /* 0x000000ffff0c7224 */ /* 0x002fe400078e0010 */
[----:B------:R-:W-:Y:S02]  /*4ab80*/  IMAD.MOV.U32 R13, RZ, RZ, R17 ;  /* 0x000000ffff0d7224 */ /* 0x000fe400078e0011 */
[----:B------:R-:W4:Y:S04]  /*4ab90*/  LDL.LU.64 R16, [R1+0x1ca0] ;  /* 0x001ca00001107983 */ /* 0x000f280000300a00 */
[----:B------:R-:W-:Y:S04]  /*4aba0*/  STL [R1+0x1da0], R20 ;  /* 0x001da01401007387 */ /* 0x000fe80000100800 */
[----:B------:R1:W-:Y:S04]  /*4abb0*/  STL [R1+0x1d9c], R21 ;  /* 0x001d9c1501007387 */ /* 0x0003e80000100800 */
[----:B------:R-:W-:Y:S04]  /*4abc0*/  STL [R1+0x1da8], R37 ;  /* 0x001da82501007387 */ /* 0x000fe80000100800 */
[----:B------:R-:W4:Y:S04]  /*4abd0*/  LDL.LU.64 R32, [R1+0x1c98] ;  /* 0x001c980001207983 */ /* 0x000f280000300a00 */
[----:B------:R1:W-:Y:S04]  /*4abe0*/  LDGSTS.E [R8+0x10e80], desc[UR58][R12.64], P2 ;  /* 0x10e800000c087fae */ /* 0x0003e8000912187a */
[----:B------:R-:W-:Y:S01]  /*4abf0*/  STL [R1+0x1e10], R31 ;  /* 0x001e101f01007387 */ /* 0x000fe20000100800 */
[----:B-1----:R-:W-:-:S02]  /*4ac00*/  IMAD.MOV.U32 R12, RZ, RZ, R20 ;  /* 0x000000ffff0c7224 */ /* 0x002fc400078e0014 */
[----:B------:R-:W-:Y:S01]  /*4ac10*/  IMAD.MOV.U32 R13, RZ, RZ, R21 ;  /* 0x000000ffff0d7224 */ /* 0x000fe200078e0015 */
[----:B------:R-:W-:-:S04]  /*4ac20*/  SEL R9, R9, RZ, !P0 ;  /* 0x000000ff09097207 */ /* 0x000fc80004000000 */
[----:B------:R-:W-:Y:S01]  /*4ac30*/  ISETP.NE.U32.AND P1, PT, R9, RZ, PT ;  /* 0x000000ff0900720c */ /* 0x000fe20003f25070 */
[----:B------:R1:W-:Y:S02]  /*4ac40*/  LDGSTS.E [R8+0x10f00], desc[UR58][R12.64], P2 ;  /* 0x10f000000c087fae */ /* 0x0003e4000912187a */
[----:B-1----:R-:W-:Y:S02]  /*4ac50*/  IMAD.MOV.U32 R12, RZ, RZ, R37 ;  /* 0x000000ffff0c7224 */ /* 0x002fe400078e0025 */
[----:B------:R-:W-:-:S05]  /*4ac60*/  IMAD.X R38, R38, 0x1, R2, P3 ;  /* 0x0000000126267824 */ /* 0x000fca00018e0602 */
[----:B------:R-:W-:Y:S04]  /*4ac70*/  STL [R1+0x1da4], R38 ;  /* 0x001da42601007387 */ /* 0x000fe80000100800 */
[----:B------:R-:W4:Y:S04]  /*4ac80*/  LDL.LU.64 R20, [R1+0x1c90] ;  /* 0x001c900001147983 */ /* 0x000f280000300a00 */
[----:B------:R-:W4:Y:S01]  /*4ac90*/  LDL.LU.64 R34, [R1+0x1c88] ;  /* 0x001c880001227983 */ /* 0x000f220000300a00 */
[----:B------:R-:W-:Y:S01]  /*4aca0*/  IMAD.MOV.U32 R13, RZ, RZ, R38 ;  /* 0x000000ffff0d7224 */ /* 0x000fe200078e0026 */
[----:B--2---:R-:W-:-:S02]  /*4acb0*/  IADD3 R26, P3, R26, R3, RZ ;  /* 0x000000031a1a7210 */ /* 0x004fc40007f7e0ff */
[----:B------:R-:W2:Y:S01]  /*4acc0*/  LDL.LU.64 R24, [R1+0x1c80] ;  /* 0x001c800001187983 */ /* 0x000ea20000300a00 */
[----:B---3--:R-:W-:-:S03]  /*4acd0*/  IADD3 R29, P5, R29, R3, RZ ;  /* 0x000000031d1d7210 */ /* 0x008fc60007fbe0ff */
[----:B------:R1:W-:Y:S01]  /*4ace0*/  LDGSTS.E [R8+0x10f80], desc[UR58][R12.64], P2 ;  /* 0x10f800000c087fae */ /* 0x0003e2000912187a */
[----:B------:R-:W-:-:S03]  /*4acf0*/  IMAD.X R36, R36, 0x1, R2, P4 ;  /* 0x0000000124247824 */ /* 0x000fc600020e0602 */
[----:B------:R-:W-:Y:S01]  /*4ad00*/  STL [R1+0x1e18], R26 ;  /* 0x001e181a01007387 */ /* 0x000fe20000100800 */
[----:B-1----:R-:W-:Y:S02]  /*4ad10*/  IMAD.MOV.U32 R12, RZ, RZ, R31 ;  /* 0x000000ffff0c7224 */ /* 0x002fe400078e001f */
[----:B------:R-:W-:Y:S01]  /*4ad20*/  IMAD.MOV.U32 R13, RZ, RZ, R36 ;  /* 0x000000ffff0d7224 */ /* 0x000fe200078e0024 */
[----:B------:R-:W-:Y:S04]  /*4ad30*/  STL [R1+0x1e0c], R36 ;  /* 0x001e0c2401007387 */ /* 0x000fe80000100800 */
[----:B------:R1:W-:Y:S01]  /*4ad40*/  LDGSTS.E [R8+0x11600], desc[UR58][R12.64], P1 ;  /* 0x116000000c087fae */ /* 0x0003e2000892187a */
[----:B------:R-:W-:Y:S01]  /*4ad50*/  IADD3 R0, P2, R0, R3, RZ ;  /* 0x0000000300007210 */ /* 0x000fe20007f5e0ff */
[----:B------:R-:W-:-:S02]  /*4ad60*/  IMAD.X R27, R27, 0x1, R2, P3 ;  /* 0x000000011b1b7824 */ /* 0x000fc400018e0602 */
[----:B------:R-:W-:Y:S01]  /*4ad70*/  STL [R1+0x1e20], R29 ;  /* 0x001e201d01007387 */ /* 0x000fe20000100800 */
[----:B-1----:R-:W-:Y:S02]  /*4ad80*/  IMAD.MOV.U32 R12, RZ, RZ, R26 ;  /* 0x000000ffff0c7224 */ /* 0x002fe400078e001a */
[----:B------:R-:W-:Y:S01]  /*4ad90*/  IMAD.MOV.U32 R13, RZ, RZ, R27 ;  /* 0x000000ffff0d7224 */ /* 0x000fe200078e001b */
[----:B------:R1:W-:Y:S04]  /*4ada0*/  STL [R1+0x1e14], R27 ;  /* 0x001e141b01007387 */ /* 0x0003e80000100800 */
[----:B------:R-:W-:Y:S04]  /*4adb0*/  STL [R1+0x1e28], R0 ;  /* 0x001e280001007387 */ /* 0x000fe80000100800 */
[----:B------:R3:W-:Y:S02]  /*4adc0*/  LDGSTS.E [R8+0x11680], desc[UR58][R12.64], P1 ;  /* 0x116800000c087fae */ /* 0x0007e4000892187a */
[----:B---3--:R-:W-:-:S02]  /*4add0*/  IMAD.MOV.U32 R12, RZ, RZ, R29 ;  /* 0x000000ffff0c7224 */ /* 0x008fc400078e001d */
[----:B----4-:R-:W-:-:S04]  /*4ade0*/  IMAD.X R30, R30, 0x1, R2, P5 ;  /* 0x000000011e1e7824 */ /* 0x010fc800028e0602 */
[----:B------:R-:W-:Y:S01]  /*4adf0*/  IMAD.MOV.U32 R13, RZ, RZ, R30 ;  /* 0x000000ffff0d7224 */ /* 0x000fe200078e001e */
[----:B------:R-:W-:Y:S01]  /*4ae00*/  STL [R1+0x1e1c], R30 ;  /* 0x001e1c1e01007387 */ /* 0x000fe20000100800 */
[----:B------:R-:W-:-:S03]  /*4ae10*/  IMAD.X R28, R28, 0x1, R2, P2 ;  /* 0x000000011c1c7824 */ /* 0x000fc600010e0602 */
[----:B------:R-:W3:Y:S04]  /*4ae20*/  LDL.LU.64 R46, [R1+0x1c78] ;  /* 0x001c7800012e7983 */ /* 0x000ee80000300a00 */
[----:B-1----:R-:W4:Y:S04]  /*4ae30*/  LDL.LU.64 R26, [R1+0x1c70] ;  /* 0x001c7000011a7983 */ /* 0x002f280000300a00 */
[----:B------:R1:W-:Y:S04]  /*4ae40*/  LDGSTS.E [R8+0x11700], desc[UR58][R12.64], P1 ;  /* 0x117000000c087fae */ /* 0x0003e8000892187a */
[----:B------:R1:W-:Y:S04]  /*4ae50*/  STL [R1+0x1e24], R28 ;  /* 0x001e241c01007387 */ /* 0x0003e80000100800 */
[----:B------:R-:W4:Y:S01]  /*4ae60*/  LDL.LU.64 R48, [R1+0x1c68] ;  /* 0x001c680001307983 */ /* 0x000f220000300a00 */
[----:B-1----:R-:W-:Y:S01]  /*4ae70*/  MOV R13, R28 ;  /* 0x0000001c000d7202 */ /* 0x002fe20000000f00 */
[----:B------:R-:W-:-:S02]  /*4ae80*/  IMAD.MOV.U32 R12, RZ, RZ, R0 ;  /* 0x000000ffff0c7224 */ /* 0x000fc400078e0000 */
[----:B------:R-:W4:Y:S04]  /*4ae90*/  LDL.LU.64 R28, [R1+0x1c60] ;  /* 0x001c6000011c7983 */ /* 0x000f280000300a00 */
[----:B------:R1:W-:Y:S04]  /*4aea0*/  LDGSTS.E [R8+0x11780], desc[UR58][R12.64], P1 ;  /* 0x117800000c087fae */ /* 0x0003e8000892187a */
[----:B------:R-:W4:Y:S04]  /*4aeb0*/  LDL.LU.64 R30, [R1+0x1c58] ;  /* 0x001c5800011e7983 */ /* 0x000f280000300a00 */
[----:B------:R-:W4:Y:S01]  /*4aec0*/  LDL.LU.64 R12, [R1+0x1c50] ;  /* 0x001c5000010c7983 */ /* 0x000f220000300a00 */
[----:B------:R-:W-:-:S03]  /*4aed0*/  IADD3 R57, P2, R16, R5, RZ ;  /* 0x0000000510397210 */ /* 0x000fc60007f5e0ff */
[----:B------:R-:W4:Y:S02]  /*4aee0*/  LDL.LU.64 R52, [R1+0x1c48] ;  /* 0x001c480001347983 */ /* 0x000f240000300a00 */
[----:B------:R-:W-:Y:S01]  /*4aef0*/  IMAD.X R16, R17, 0x1, R4, P2 ;  /* 0x0000000111107824 */ /* 0x000fe200010e0604 */
[----:B------:R-:W-:-:S05]  /*4af00*/  IADD3 R39, P1, R32, R5, RZ ;  /* 0x0000000520277210 */ /* 0x000fca0007f3e0ff */
[----:B------:R-:W-:Y:S02]  /*4af10*/  IMAD.X R17, R33, 0x1, R4, P1 ;  /* 0x0000000121117824 */ /* 0x000fe400008e0604 */
[----:B------:R-:W4:Y:S04]  /*4af20*/  LDL.LU.64 R32, [R1+0x1c40] ;  /* 0x001c400001207983 */ /* 0x000f280000300a00 */
[----:B------:R-:W4:Y:S01]  /*4af30*/  LDL.LU.64 R36, [R1+0x1c38] ;  /* 0x001c380001247983 */ /* 0x000f220000300a00 */
[-C--:B------:R-:W-:Y:S02]  /*4af40*/  IADD3 R40, P2, R20, R5.reuse, RZ ;  /* 0x0000000514287210 */ /* 0x080fe40007f5e0ff */
[----:B------:R-:W-:-:S03]  /*4af50*/  IADD3 R41, P1, R34, R5, RZ ;  /* 0x0000000522297210 */ /* 0x000fc60007f3e0ff */
[--C-:B------:R-:W-:Y:S02]  /*4af60*/  IMAD.X R20, R21, 0x1, R4.reuse, P2 ;  /* 0x0000000115147824 */ /* 0x100fe400010e0604 */
[----:B------:R-:W-:Y:S02]  /*4af70*/  IMAD.X R21, R35, 0x1, R4, P1 ;  /* 0x0000000123157824 */ /* 0x000fe400008e0604 */
[----:B------:R-:W4:Y:S04]  /*4af80*/  LDL.LU.64 R34, [R1+0x1c30] ;  /* 0x001c300001227983 */ /* 0x000f280000300a00 */
[----:B------:R1:W-:Y:S04]  /*4af90*/  STL.64 [R1+0x2648], R22 ;  /* 0x0026481601007387 */ /* 0x0003e80000100a00 */
[----:B------:R2:W-:Y:S04]  /*4afa0*/  STL.64 [R1+0x2640], R20 ;  /* 0x0026401401007387 */ /* 0x0005e80000100a00 */
[----:B-1----:R-:W4:Y:S04]  /*4afb0*/  LDL.LU.64 R22, [R1+0x1c28] ;  /* 0x001c280001167983 */ /* 0x002f280000300a00 */
[----:B--2---:R-:W2:Y:S01]  /*4afc0*/  LDL.LU.64 R20, [R1+0x1c20] ;  /* 0x001c200001147983 */ /* 0x004ea20000300a00 */
[----:B------:R-:W-:-:S05]  /*4afd0*/  IADD3 R42, P2, R24, R5, RZ ;  /* 0x00000005182a7210 */ /* 0x000fca0007f5e0ff */
[----:B------:R-:W-:Y:S01]  /*4afe0*/  IMAD.X R24, R25, 0x1, R4, P2 ;  /* 0x0000000119187824 */ /* 0x000fe200010e0604 */
[-C--:B---3--:R-:W-:Y:S02]  /*4aff0*/  IADD3 R43, P1, R46, R5.reuse, RZ ;  /* 0x000000052e2b7210 */ /* 0x088fe40007f3e0ff */
[----:B----4-:R-:W-:-:S03]  /*4b000*/  IADD3 R44, P2, R26, R5, RZ ;  /* 0x000000051a2c7210 */ /* 0x010fc60007f5e0ff */
[----:B------:R1:W-:Y:S04]  /*4b010*/  STL.64 [R1+0x2638], R42 ;  /* 0x0026382a01007387 */ /* 0x0003e80000100a00 */
[----:B------:R3:W-:Y:S01]  /*4b020*/  STL.64 [R1+0x2630], R40 ;  /* 0x0026302801007387 */ /* 0x0007e20000100a00 */
[----:B------:R-:W-:-:S03]  /*4b030*/  IMAD.X R26, R27, 0x1, R4, P2 ;  /* 0x000000011b1a7824 */ /* 0x000fc600010e0604 */
[----:B------:R-:W4:Y:S01]  /*4b040*/  LDL.LU.64 R66, [R1+0x1c18] ;  /* 0x001c180001427983 */ /* 0x000f220000300a00 */
[----:B------:R-:W-:-:S03]  /*4b050*/  IMAD.X R25, R47, 0x1, R4, P1 ;  /* 0x000000012f197824 */ /* 0x000fc600008e0604 */
[----:B------:R-:W4:Y:S01]  /*4b060*/  LDL.LU.64 R64, [R1+0x1c10] ;  /* 0x001c100001407983 */ /* 0x000f220000300a00 */
[----:B------:R-:W-:-:S03]  /*4b070*/  IADD3 R45, P1, R48, R5, RZ ;  /* 0x00000005302d7210 */ /* 0x000fc60007f3e0ff */
[----:B------:R-:W4:Y:S01]  /*4b080*/  LDL.LU.64 R58, [R1+0x1c08] ;  /* 0x001c0800013a7983 */ /* 0x000f220000300a00 */
[-C--:B------:R-:W-:Y:S01]  /*4b090*/  IADD3 R46, P2, R28, R5.reuse, RZ ;  /* 0x000000051c2e7210 */ /* 0x080fe20007f5e0ff */
[--C-:B------:R-:W-:Y:S02]  /*4b0a0*/  IMAD.X R27, R49, 0x1, R4.reuse, P1 ;  /* 0x00000001311b7824 */ /* 0x100fe400008e0604 */
[----:B------:R-:W4:Y:S02]  /*4b0b0*/  LDL.LU.64 R60, [R1+0x1c00] ;  /* 0x001c0000013c7983 */ /* 0x000f240000300a00 */
[----:B------:R-:W-:Y:S01]  /*4b0c0*/  IMAD.X R28, R29, 0x1, R4, P2 ;  /* 0x000000011d1c7824 */ /* 0x000fe200010e0604 */
[-C--:B------:R-:W-:Y:S02]  /*4b0d0*/  IADD3 R47, P1, R30, R5.reuse, RZ ;  /* 0x000000051e2f7210 */ /* 0x080fe40007f3e0ff */
[----:B------:R-:W-:-:S05]  /*4b0e0*/  IADD3 R48, P2, R12, R5, RZ ;  /* 0x000000050c307210 */ /* 0x000fca0007f5e0ff */
[--C-:B------:R-:W-:Y:S02]  /*4b0f0*/  IMAD.X R30, R13, 0x1, R4.reuse, P2 ;  /* 0x000000010d1e7824 */ /* 0x100fe400010e0604 */
[----:B------:R-:W4:Y:S04]  /*4b100*/  LDL.LU.64 R12, [R1+0x1bf8] ;  /* 0x001bf800010c7983 */ /* 0x000f280000300a00 */
[----:B------:R-:W4:Y:S01]  /*4b110*/  LDL.LU.64 R62, [R1+0x1bf0] ;  /* 0x001bf000013e7983 */ /* 0x000f220000300a00 */
[--C-:B------:R-:W-:Y:S01]  /*4b120*/  IMAD.X R29, R31, 0x1, R4.reuse, P1 ;  /* 0x000000011f1d7824 */ /* 0x100fe200008e0604 */
[-C--:B------:R-:W-:Y:S02]  /*4b130*/  IADD3 R49, P1, R52, R5.reuse, RZ ;  /* 0x0000000534317210 */ /* 0x080fe40007f3e0ff */
[----:B-1----:R-:W4:Y:S03]  /*4b140*/  LDL.LU.64 R42, [R1+0x1be8] ;  /* 0x001be800012a7983 */ /* 0x002f260000300a00 */
[----:B------:R-:W-:Y:S01]  /*4b150*/  IMAD.X R31, R53, 0x1, R4, P1 ;  /* 0x00000001351f7824 */ /* 0x000fe200008e0604 */
[----:B---3--:R-:W3:Y:S01]  /*4b160*/  LDL.LU.64 R40, [R1+0x1be0] ;  /* 0x001be00001287983 */ /* 0x008ee20000300a00 */
[----:B------:R-:W-:-:S02]  /*4b170*/  IADD3 R50, P2, R32, R5, RZ ;  /* 0x0000000520327210 */ /* 0x000fc40007f5e0ff */
[----:B------:R-:W-:-:S03]  /*4b180*/  IADD3 R51, P1, R36, R5, RZ ;  /* 0x0000000524337210 */ /* 0x000fc60007f3e0ff */
[--C-:B------:R-:W-:Y:S02]  /*4b190*/  IMAD.X R32, R33, 0x1, R4.reuse, P2 ;  /* 0x0000000121207824 */ /* 0x100fe400010e0604 */
[----:B------:R-:W-:Y:S01]  /*4b1a0*/  IMAD.X R33, R37, 0x1, R4, P1 ;  /* 0x0000000125217824 */ /* 0x000fe200008e0604 */
[----:B------:R-:W-:-:S05]  /*4b1b0*/  IADD3 R52, P2, R34, R5, RZ ;  /* 0x0000000522347210 */ /* 0x000fca0007f5e0ff */
[----:B------:R-:W-:Y:S01]  /*4b1c0*/  IMAD.X R34, R35, 0x1, R4, P2 ;  /* 0x0000000123227824 */ /* 0x000fe200010e0604 */
[-C--:B------:R-:W-:Y:S02]  /*4b1d0*/  IADD3 R53, P1, R22, R5.reuse, RZ ;  /* 0x0000000516357210 */ /* 0x080fe40007f3e0ff */
[----:B--2---:R-:W-:-:S03]  /*4b1e0*/  IADD3 R54, P2, R20, R5, RZ ;  /* 0x0000000514367210 */ /* 0x004fc60007f5e0ff */
[--C-:B------:R-:W-:Y:S02]  /*4b1f0*/  IMAD.X R35, R23, 0x1, R4.reuse, P1 ;  /* 0x0000000117237824 */ /* 0x100fe400008e0604 */
[----:B------:R-:W2:Y:S01]  /*4b200*/  LDL.LU.64 R22, [R1+0x1bd8] ;  /* 0x001bd80001167983 */ /* 0x000ea20000300a00 */
[----:B------:R-:W-:-:S03]  /*4b210*/  IMAD.X R36, R21, 0x1, R4, P2 ;  /* 0x0000000115247824 */ /* 0x000fc600010e0604 */
[----:B------:R-:W2:Y:S01]  /*4b220*/  LDL.LU.64 R20, [R1+0x1b70] ;  /* 0x001b700001147983 */ /* 0x000ea20000300a00 */
[-C--:B----4-:R-:W-:Y:S02]  /*4b230*/  IADD3 R55, P1, R66, R5.reuse, RZ ;  /* 0x0000000542377210 */ /* 0x090fe40007f3e0ff */
[----:B------:R-:W-:-:S03]  /*4b240*/  IADD3 R56, P2, R64, R5, RZ ;  /* 0x0000000540387210 */ /* 0x000fc60007f5e0ff */
[--C-:B------:R-:W-:Y:S01]  /*4b250*/  IMAD.X R37, R67, 0x1, R4.reuse, P1 ;  /* 0x0000000143257824 */ /* 0x100fe200008e0604 */
[-C--:B------:R-:W-:Y:S01]  /*4b260*/  IADD3 R78, P1, R58, R5.reuse, RZ ;  /* 0x000000053a4e7210 */ /* 0x080fe20007f3e0ff */
[----:B------:R-:W-:Y:S01]  /*4b270*/  IMAD.X R38, R65, 0x1, R4, P2 ;  /* 0x0000000141267824 */ /* 0x000fe200010e0604 */
[----:B------:R-:W-:-:S03]  /*4b280*/  IADD3 R79, P2, R60, R5, RZ ;  /* 0x000000053c4f7210 */ /* 0x000fc60007f5e0ff */
[--C-:B------:R-:W-:Y:S02]  /*4b290*/  IMAD.X R58, R59, 0x1, R4.reuse, P1 ;  /* 0x000000013b3a7824 */ /* 0x100fe400008e0604 */
[----:B------:R-:W-:Y:S01]  /*4b2a0*/  STL.64 [R1+0x25f0], R78 ;  /* 0x0025f04e01007387 */ /* 0x000fe20000100a00 */
[----:B------:R-:W-:-:S03]  /*4b2b0*/  IMAD.X R59, R61, 0x1, R4, P2 ;  /* 0x000000013d3b7824 */ /* 0x000fc600010e0604 */
[----:B------:R-:W4:Y:S04]  /*4b2c0*/  LDL.LU.64 R66, [R1+0x1bd0] ;  /* 0x001bd00001427983 */ /* 0x000f280000300a00 */
[----:B------:R-:W4:Y:S01]  /*4b2d0*/  LDL.LU.64 R76, [R1+0x1bc8] ;  /* 0x001bc800014c7983 */ /* 0x000f220000300a00 */
[-C--:B------:R-:W-:Y:S02]  /*4b2e0*/  IADD3 R80, P1, R12, R5.reuse, RZ ;  /* 0x000000050c507210 */ /* 0x080fe40007f3e0ff */
[----:B------:R-:W-:Y:S01]  /*4b2f0*/  IADD3 R81, P2, R62, R5, RZ ;  /* 0x000000053e517210 */ /* 0x000fe20007f5e0ff */
[----:B------:R1:W-:Y:S02]  /*4b300*/  STL.64 [R1+0x25f8], R58 ;  /* 0x0025f83a01007387 */ /* 0x0003e40000100a00 */
[----:B------:R-:W-:-:S02]  /*4b310*/  IMAD.X R60, R13, 0x1, R4, P1 ;  /* 0x000000010d3c7824 */ /* 0x000fc400008e0604 */
[----:B------:R-:W-:Y:S04]  /*4b320*/  STL.64 [R1+0x2600], R80 ;  /* 0x0026005001007387 */ /* 0x000fe80000100a00 */
[----:B------:R-:W4:Y:S04]  /*4b330*/  LDL.LU.64 R68, [R1+0x1bc0] ;  /* 0x001bc00001447983 */ /* 0x000f280000300a00 */
[----:B------:R-:W4:Y:S01]  /*4b340*/  LDL.LU.64 R12, [R1+0x1bb8] ;  /* 0x001bb800010c7983 */ /* 0x000f220000300a00 */
[----:B------:R-:W-:Y:S01]  /*4b350*/  IMAD.X R61, R63, 0x1, R4, P2 ;  /* 0x000000013f3d7824 */ /* 0x000fe200010e0604 */
[----:B------:R-:W-:-:S02]  /*4b360*/  IADD3 R82, P1, R42, R5, RZ ;  /* 0x000000052a527210 */ /* 0x000fc40007f3e0ff */
[----:B------:R-:W4:Y:S01]  /*4b370*/  LDL.LU.64 R70, [R1+0x1bb0] ;  /* 0x001bb00001467983 */ /* 0x000f220000300a00 */
[----:B---3--:R-:W-:-:S03]  /*4b380*/  IADD3 R83, P2, R40, R5, RZ ;  /* 0x0000000528537210 */ /* 0x008fc60007f5e0ff */
[----:B------:R-:W3:Y:S01]  /*4b390*/  LDL.LU.64 R74, [R1+0x1ba8] ;  /* 0x001ba800014a7983 */ /* 0x000ee20000300a00 */
[--C-:B------:R-:W-:Y:S02]  /*4b3a0*/  IMAD.X R62, R43, 0x1, R4.reuse, P1 ;  /* 0x000000012b3e7824 */ /* 0x100fe400008e0604 */
[----:B------:R-:W-:Y:S01]  /*4b3b0*/  IMAD.X R63, R41, 0x1, R4, P2 ;  /* 0x00000001293f7824 */ /* 0x000fe200010e0604 */
[----:B------:R-:W-:Y:S04]  /*4b3c0*/  STL.64 [R1+0x2608], R60 ;  /* 0x0026083c01007387 */ /* 0x000fe80000100a00 */
[----:B------:R2:W-:Y:S04]  /*4b3d0*/  STL.64 [R1+0x2610], R82 ;  /* 0x0026105201007387 */ /* 0x0005e80000100a00 */
[----:B------:R-:W3:Y:S04]  /*4b3e0*/  LDL.LU.64 R72, [R1+0x1ba0] ;  /* 0x001ba00001487983 */ /* 0x000ee80000300a00 */
[----:B-1----:R-:W3:Y:S04]  /*4b3f0*/  LDL.LU.64 R58, [R1+0x1b98] ;  /* 0x001b9800013a7983 */ /* 0x002ee80000300a00 */
[----:B------:R-:W-:Y:S01]  /*4b400*/  STL.64 [R1+0x2618], R62 ;  /* 0x0026183e01007387 */ /* 0x000fe20000100a00 */
[----:B--2---:R-:W-:-:S02]  /*4b410*/  IADD3 R84, P1, R22, R5, RZ ;  /* 0x0000000516547210 */ /* 0x004fc40007f3e0ff */
[----:B------:R-:W-:-:S05]  /*4b420*/  IADD3 R85, P2, R20, R5, RZ ;  /* 0x0000000514557210 */ /* 0x000fca0007f5e0ff */
[----:B------:R-:W-:Y:S04]  /*4b430*/  STL.64 [R1+0x2620], R84 ;  /* 0x0026205401007387 */ /* 0x000fe80000100a00 */
[----:B------:R-:W2:Y:S01]  /*4b440*/  LDL.LU.64 R42, [R1+0x1b90] ;  /* 0x001b9000012a7983 */ /* 0x000ea20000300a00 */
[----:B------:R-:W-:-:S03]  /*4b450*/  IMAD.X R64, R23, 0x1, R4, P1 ;  /* 0x0000000117407824 */ /* 0x000fc600008e0604 */
[----:B------:R-:W2:Y:S04]  /*4b460*/  LDL.LU.64 R40, [R1+0x1b88] ;  /* 0x001b880001287983 */ /* 0x000ea80000300a00 */
[----:B------:R-:W2:Y:S01]  /*4b470*/  LDL.LU.64 R22, [R1+0x1b80] ;  /* 0x001b800001167983 */ /* 0x000ea20000300a00 */
[----:B------:R-:W-:-:S03]  /*4b480*/  IMAD.X R65, R21, 0x1, R4, P2 ;  /* 0x0000000115417824 */ /* 0x000fc600010e0604 */
[----:B------:R-:W2:Y:S04]  /*4b490*/  LDL.LU.64 R20, [R1+0x1b78] ;  /* 0x001b780001147983 */ /* 0x000ea80000300a00 */
[----:B------:R1:W-:Y:S04]  /*4b4a0*/  STL.64 [R1+0x2628], R64 ;  /* 0x0026284001007387 */ /* 0x0003e80000100a00 */
[----:B------:R-:W2:Y:S04]  /*4b4b0*/  LDL.LU.64 R82, [R1+0x1b68] ;  /* 0x001b680001527983 */ /* 0x000ea80000300a00 */
[----:B------:R-:W2:Y:S04]  /*4b4c0*/  LDL.LU.64 R80, [R1+0x1b60] ;  /* 0x001b600001507983 */ /* 0x000ea80000300a00 */
[----:B------:R-:W2:Y:S01]  /*4b4d0*/  LDL.LU.64 R60, [R1+0x1b58] ;  /* 0x001b5800013c7983 */ /* 0x000ea20000300a00 */
[----:B----4-:R-:W-:-:S02]  /*4b4e0*/  IADD3 R86, P1, R66, R5, RZ ;  /* 0x0000000542567210 */ /* 0x010fc40007f3e0ff */
[----:B------:R-:W-:Y:S02]  /*4b4f0*/  IADD3 R87, P2, R76, R5, RZ ;  /* 0x000000054c577210 */ /* 0x000fe40007f5e0ff */
[----:B------:R-:W-:-:S03]  /*4b500*/  IADD3.X R66, R67, R4, RZ, P1, !PT ;  /* 0x0000000443427210 */ /* 0x000fc60000ffe4ff */
[----:B------:R-:W-:Y:S01]  /*4b510*/  IMAD.X R67, R77, 0x1, R4, P2 ;  /* 0x000000014d437824 */ /* 0x000fe200010e0604 */
[-C--:B------:R-:W-:Y:S02]  /*4b520*/  IADD3 R88, P1, R68, R5.reuse, RZ ;  /* 0x0000000544587210 */ /* 0x080fe40007f3e0ff */
[----:B------:R-:W-:-:S03]  /*4b530*/  IADD3 R89, P2, R12, R5, RZ ;  /* 0x000000050c597210 */ /* 0x000fc60007f5e0ff */
[--C-:B------:R-:W-:Y:S02]  /*4b540*/  IMAD.X R68, R69, 0x1, R4.reuse, P1 ;  /* 0x0000000145447824 */ /* 0x100fe400008e0604 */
[--C-:B------:R-:W-:Y:S02]  /*4b550*/  IMAD.X R69, R13, 0x1, R4.reuse, P2 ;  /* 0x000000010d457824 */ /* 0x100fe400010e0604 */
[----:B------:R-:W4:Y:S01]  /*4b560*/  LDL.LU.64 R12, [R1+0x1b50] ;  /* 0x001b5000010c7983 */ /* 0x000f220000300a00 */
[-C--:B------:R-:W-:Y:S02]  /*4b570*/  IADD3 R90, P1, R70, R5.reuse, RZ ;  /* 0x00000005465a7210 */ /* 0x080fe40007f3e0ff */
[----:B---3--:R-:W-:Y:S01]  /*4b580*/  IADD3 R91, P2, R74, R5, RZ ;  /* 0x000000054a5b7210 */ /* 0x008fe20007f5e0ff */
[----:B------:R-:W3:Y:S02]  /*4b590*/  LDL.LU.64 R78, [R1+0x1b48] ;  /* 0x001b4800014e7983 */ /* 0x000ee40000300a00 */
[----:B------:R-:W-:-:S02]  /*4b5a0*/  IMAD.X R70, R71, 0x1, R4, P1 ;  /* 0x0000000147467824 */ /* 0x000fc400008e0604 */
[----:B-1----:R-:W3:Y:S01]  /*4b5b0*/  LDL.LU.64 R64, [R1+0x1b40] ;  /* 0x001b400001407983 */ /* 0x002ee20000300a00 */
[----:B------:R-:W-:-:S03]  /*4b5c0*/  IMAD.X R71, R75, 0x1, R4, P2 ;  /* 0x000000014b477824 */ /* 0x000fc600010e0604 */
[----:B------:R-:W3:Y:S01]  /*4b5d0*/  LDL.LU.64 R62, [R1+0x1b38] ;  /* 0x001b3800013e7983 */ /* 0x000ee20000300a00 */
[-C--:B------:R-:W-:Y:S02]  /*4b5e0*/  IADD3 R92, P1, R72, R5.reuse, RZ ;  /* 0x00000005485c7210 */ /* 0x080fe40007f3e0ff */
[----:B------:R-:W-:-:S03]  /*4b5f0*/  IADD3 R93, P2, R58, R5, RZ ;  /* 0x000000053a5d7210 */ /* 0x000fc60007f5e0ff */
[--C-:B------:R-:W-:Y:S02]  /*4b600*/  IMAD.X R72, R73, 0x1, R4.reuse, P1 ;  /* 0x0000000149487824 */ /* 0x100fe400008e0604 */
[----:B------:R-:W-:Y:S02]  /*4b610*/  IMAD.X R73, R59, 0x1, R4, P2 ;  /* 0x000000013b497824 */ /* 0x000fe400010e0604 */
[----:B------:R-:W3:Y:S01]  /*4b620*/  LDL.LU.64 R58, [R1+0x1b30] ;  /* 0x001b3000013a7983 */ /* 0x000ee20000300a00 */
[----:B--2---:R-:W-:-:S05]  /*4b630*/  IADD3 R94, P1, R42, R5, RZ ;  /* 0x000000052a5e7210 */ /* 0x004fca0007f3e0ff */
[----:B------:R-:W-:Y:S02]  /*4b640*/  IMAD.X R74, R43, 0x1, R4, P1 ;  /* 0x000000012b4a7824 */ /* 0x000fe400008e0604 */
[----:B------:R-:W2:Y:S01]  /*4b650*/  LDL.LU.64 R42, [R1+0x1b28] ;  /* 0x001b2800012a7983 */ /* 0x000ea20000300a00 */
[-C--:B------:R-:W-:Y:S02]  /*4b660*/  IADD3 R95, P2, R40, R5.reuse, RZ ;  /* 0x00000005285f7210 */ /* 0x080fe40007f5e0ff */
[----:B------:R-:W-:-:S03]  /*4b670*/  IADD3 R96, P1, R22, R5, RZ ;  /* 0x0000000516607210 */ /* 0x000fc60007f3e0ff */
[--C-:B------:R-:W-:Y:S02]  /*4b680*/  IMAD.X R75, R41, 0x1, R4.reuse, P2 ;  /* 0x00000001294b7824 */ /* 0x100fe400010e0604 */
[----:B------:R-:W2:Y:S01]  /*4b690*/  LDL.LU.64 R40, [R1+0x1b20] ;  /* 0x001b200001287983 */ /* 0x000ea20000300a00 */
[--C-:B------:R-:W-:Y:S01]  /*4b6a0*/  IMAD.X R76, R23, 0x1, R4.reuse, P1 ;  /* 0x00000001174c7824 */ /* 0x100fe200008e0604 */
[-C--:B------:R-:W-:Y:S02]  /*4b6b0*/  IADD3 R97, P2, R20, R5.reuse, RZ ;  /* 0x0000000514617210 */ /* 0x080fe40007f5e0ff */
[----:B------:R-:W2:Y:S03]  /*4b6c0*/  LDL.LU.64 R22, [R1+0x1b18] ;  /* 0x001b180001167983 */ /* 0x000ea60000300a00 */
[----:B------:R-:W-:Y:S02]  /*4b6d0*/  IMAD.X R77, R21, 0x1, R4, P2 ;  /* 0x00000001154d7824 */ /* 0x000fe400010e0604 */
[----:B------:R-:W2:Y:S01]  /*4b6e0*/  LDL.LU.64 R20, [R1+0x1b10] ;  /* 0x001b100001147983 */ /* 0x000ea20000300a00 */
[----:B------:R-:W-:-:S02]  /*4b6f0*/  IADD3 R118, P1, R82, R5, RZ ;  /* 0x0000000552767210 */ /* 0x000fc40007f3e0ff */
[----:B------:R-:W-:-:S03]  /*4b700*/  IADD3 R119, P2, R80, R5, RZ ;  /* 0x0000000550777210 */ /* 0x000fc60007f5e0ff */
[--C-:B------:R-:W-:Y:S02]  /*4b710*/  IMAD.X R98, R83, 0x1, R4.reuse, P1 ;  /* 0x0000000153627824 */ /* 0x100fe400008e0604 */
[----:B------:R-:W2:Y:S01]  /*4b720*/  LDL.LU.64 R82, [R1+0x1b08] ;  /* 0x001b080001527983 */ /* 0x000ea20000300a00 */
[----:B------:R-:W-:-:S03]  /*4b730*/  IMAD.X R99, R81, 0x1, R4, P2 ;  /* 0x0000000151637824 */ /* 0x000fc600010e0604 */
[----:B------:R-:W2:Y:S01]  /*4b740*/  LDL.LU.64 R80, [R1+0x1b00] ;  /* 0x001b000001507983 */ /* 0x000ea20000300a00 */
[----:B------:R-:W-:-:S05]  /*4b750*/  IADD3 R120, P1, R60, R5, RZ ;  /* 0x000000053c787210 */ /* 0x000fca0007f3e0ff */
[----:B------:R-:W-:Y:S02]  /*4b760*/  IMAD.X R100, R61, 0x1, R4, P1 ;  /* 0x000000013d647824 */ /* 0x000fe400008e0604 */
[----:B------:R-:W2:Y:S01]  /*4b770*/  LDL.LU.64 R60, [R1+0x1af8] ;  /* 0x001af800013c7983 */ /* 0x000ea20000300a00 */
[----:B----4-:R-:W-:-:S05]  /*4b780*/  IADD3 R121, P2, R12, R5, RZ ;  /* 0x000000050c797210 */ /* 0x010fca0007f5e0ff */
[----:B------:R-:W-:Y:S02]  /*4b790*/  IMAD.X R101, R13, 0x1, R4, P2 ;  /* 0x000000010d657824 */ /* 0x000fe400010e0604 */
[----:B------:R-:W4:Y:S01]  /*4b7a0*/  LDL.LU.64 R12, [R1+0x1af0] ;  /* 0x001af000010c7983 */ /* 0x000f220000300a00 */
[-C--:B---3--:R-:W-:Y:S02]  /*4b7b0*/  IADD3 R122, P1, R78, R5.reuse, RZ ;  /* 0x000000054e7a7210 */ /* 0x088fe40007f3e0ff */
[----:B------:R-:W-:-:S03]  /*4b7c0*/  IADD3 R123, P2, R64, R5, RZ ;  /* 0x00000005407b7210 */ /* 0x000fc60007f5e0ff */
[--C-:B------:R-:W-:Y:S01]  /*4b7d0*/  IMAD.X R102, R79, 0x1, R4.reuse, P1 ;  /* 0x000000014f667824 */ /* 0x100fe200008e0604 */
[-C--:B------:R-:W-:Y:S01]  /*4b7e0*/  IADD3 R124, P1, R62, R5.reuse, RZ ;  /* 0x000000053e7c7210 */ /* 0x080fe20007f3e0ff */
[--C-:B------:R-:W-:Y:S01]  /*4b7f0*/  IMAD.X R103, R65, 0x1, R4.reuse, P2 ;  /* 0x0000000141677824 */ /* 0x100fe200010e0604 */
[----:B------:R-:W3:Y:S04]  /*4b800*/  LDL.LU.64 R78, [R1+0x1ae8] ;  /* 0x001ae800014e7983 */ /* 0x000ee80000300a00 */
[----:B------:R-:W3:Y:S01]  /*4b810*/  LDL.LU.64 R64, [R1+0x1ae0] ;  /* 0x001ae00001407983 */ /* 0x000ee20000300a00 */
[--C-:B------:R-:W-:Y:S01]  /*4b820*/  IMAD.X R104, R63, 0x1, R4.reuse, P1 ;  /* 0x000000013f687824 */ /* 0x100fe200008e0604 */
[----:B------:R-:W-:Y:S02]  /*4b830*/  IADD3 R125, P2, R58, R5, RZ ;  /* 0x000000053a7d7210 */ /* 0x000fe40007f5e0ff */
[----:B------:R-:W3:Y:S03]  /*4b840*/  LDL.LU.64 R62, [R1+0x1ad8] ;  /* 0x001ad800013e7983 */ /* 0x000ee60000300a00 */
[----:B------:R-:W-:-:S02]  /*4b850*/  IMAD.X R105, R59, 0x1, R4, P2 ;  /* 0x000000013b697824 */ /* 0x000fc400010e0604 */
        /* <DEDUP_REMOVED lines=23> */
[--C-:B------:R-:W-:Y:S02]  /*4b9d0*/  IMAD.X R113, R13, 0x1, R4.reuse, P2 ;  /* 0x000000010d717824 */ /* 0x100fe400010e0604 */
[----:B------:R-:W4:Y:S01]  /*4b9e0*/  LDL.LU.64 R12, [R1+0x1a90] ;  /* 0x001a9000010c7983 */ /* 0x000f220000300a00 */
[-C--:B---3--:R-:W-:Y:S02]  /*4b9f0*/  IADD3 R134, P1, R78, R5.reuse, RZ ;  /* 0x000000054e867210 */ /* 0x088fe40007f3e0ff */
[-C--:B------:R-:W-:Y:S02]  /*4ba00*/  IADD3 R135, P2, R64, R5.reuse, RZ ;  /* 0x0000000540877210 */ /* 0x080fe40007f5e0ff */
[----:B------:R-:W-:Y:S02]  /*4ba10*/  IADD3.X R114, R79, R4, RZ, P1, !PT ;  /* 0x000000044f727210 */ /* 0x000fe40000ffe4ff */
[----:B------:R-:W3:Y:S01]  /*4ba20*/  LDL.LU.64 R78, [R1+0x1a88] ;  /* 0x001a8800014e7983 */ /* 0x000ee20000300a00 */
[----:B------:R-:W-:Y:S01]  /*4ba30*/  IMAD.X R115, R65, 0x1, R4, P2 ;  /* 0x0000000141737824 */ /* 0x000fe200010e0604 */
[----:B------:R-:W-:-:S02]  /*4ba40*/  IADD3 R232, P1, R62, R5, RZ ;  /* 0x000000053ee87210 */ /* 0x000fc40007f3e0ff */
[----:B------:R-:W3:Y:S03]  /*4ba50*/  LDL.LU.64 R64, [R1+0x1a80] ;  /* 0x001a800001407983 */ /* 0x000ee60000300a00 */
[--C-:B------:R-:W-:Y:S01]  /*4ba60*/  IMAD.X R116, R63, 0x1, R4.reuse, P1 ;  /* 0x000000013f747824 */ /* 0x100fe200008e0604 */
[-C--:B------:R-:W-:Y:S01]  /*4ba70*/  IADD3 R233, P2, R58, R5.reuse, RZ ;  /* 0x000000053ae97210 */ /* 0x080fe20007f5e0ff */
[----:B------:R-:W3:Y:S04]  /*4ba80*/  LDL.LU.64 R62, [R1+0x1a30] ;  /* 0x001a3000013e7983 */ /* 0x000ee80000300a00 */
[----:B------:R-:W-:Y:S01]  /*4ba90*/  IMAD.X R117, R59, 0x1, R4, P2 ;  /* 0x000000013b757824 */ /* 0x000fe200010e0604 */
[----:B--2---:R-:W-:-:S05]  /*4baa0*/  IADD3 R9, P1, R42, R5, RZ ;  /* 0x000000052a097210 */ /* 0x004fca0007f3e0ff */
[----:B------:R1:W-:Y:S01]  /*4bab0*/  STL [R1+0x418], R9 ;  /* 0x0004180901007387 */ /* 0x0003e20000100800 */
[----:B------:R-:W-:-:S03]  /*4bac0*/  IMAD.X R234, R43, 0x1, R4, P1 ;  /* 0x000000012bea7824 */ /* 0x000fc600008e0604 */
[----:B------:R-:W2:Y:S01]  /*4bad0*/  LDL.LU.64 R58, [R1+0x1a78] ;  /* 0x001a7800013a7983 */ /* 0x000ea20000300a00 */
[-C--:B------:R-:W-:Y:S02]  /*4bae0*/  IADD3 R0, P2, R40, R5.reuse, RZ ;  /* 0x0000000528007210 */ /* 0x080fe40007f5e0ff */
[----:B-1----:R-:W-:-:S03]  /*4baf0*/  IADD3 R9, P1, R22, R5, RZ ;  /* 0x0000000516097210 */ /* 0x002fc60007f3e0ff */
[----:B------:R1:W-:Y:S01]  /*4bb00*/  STL [R1+0x41c], R0 ;  /* 0x00041c0001007387 */ /* 0x0003e20000100800 */
[----:B------:R-:W-:-:S03]  /*4bb10*/  IMAD.X R235, R41, 0x1, R4, P2 ;  /* 0x0000000129eb7824 */ /* 0x000fc600010e0604 */
[----:B------:R-:W2:Y:S04]  /*4bb20*/  LDL.LU.64 R42, [R1+0x1a70] ;  /* 0x001a7000012a7983 */ /* 0x000ea80000300a00 */
[----:B------:R1:W-:Y:S02]  /*4bb30*/  STL [R1+0x440], R9 ;  /* 0x0004400901007387 */ /* 0x0003e40000100800 */
[----:B-1----:R-:W-:Y:S02]  /*4bb40*/  IADD3 R0, P2, R20, R5, RZ ;  /* 0x0000000514007210 */ /* 0x002fe40007f5e0ff */
[----:B------:R-:W2:Y:S04]  /*4bb50*/  LDL.LU.64 R40, [R1+0x1a68] ;  /* 0x001a680001287983 */ /* 0x000ea80000300a00 */
[----:B------:R1:W-:Y:S01]  /*4bb60*/  STL [R1+0x444], R0 ;  /* 0x0004440001007387 */ /* 0x0003e20000100800 */
[----:B------:R-:W-:-:S03]  /*4bb70*/  IMAD.X R9, R23, 0x1, R4, P1 ;  /* 0x0000000117097824 */ /* 0x000fc600008e0604 */
[----:B------:R-:W2:Y:S01]  /*4bb80*/  LDL.LU.64 R22, [R1+0x1a60] ;  /* 0x001a600001167983 */ /* 0x000ea20000300a00 */
[----:B-1----:R-:W-:-:S03]  /*4bb90*/  IMAD.X R0, R21, 0x1, R4, P2 ;  /* 0x0000000115007824 */ /* 0x002fc600010e0604 */
[----:B------:R-:W-:Y:S04]  /*4bba0*/  STL [R1+0x390], R9 ;  /* 0x0003900901007387 */ /* 0x000fe80000100800 */
[----:B------:R-:W2:Y:S01]  /*4bbb0*/  LDL.LU.64 R20, [R1+0x1a58] ;  /* 0x001a580001147983 */ /* 0x000ea20000300a00 */
[----:B------:R-:W-:-:S03]  /*4bbc0*/  IADD3 R84, P2, R80, R5, RZ ;  /* 0x0000000550547210 */ /* 0x000fc60007f5e0ff */
[----:B------:R1:W-:Y:S02]  /*4bbd0*/  STL [R1+0x394], R0 ;  /* 0x0003940001007387 */ /* 0x0003e40000100800 */
[----:B-1----:R-:W-:-:S05]  /*4bbe0*/  IADD3 R0, P1, R82, R5, RZ ;  /* 0x0000000552007210 */ /* 0x002fca0007f3e0ff */
[--C-:B------:R-:W-:Y:S01]  /*4bbf0*/  IMAD.X R9, R83, 0x1, R4.reuse, P1 ;  /* 0x0000000153097824 */ /* 0x100fe200008e0604 */
[----:B------:R1:W-:Y:S04]  /*4bc00*/  STL [R1+0x448], R0 ;  /* 0x0004480001007387 */ /* 0x0003e80000100800 */
[----:B------:R-:W-:Y:S04]  /*4bc10*/  STL [R1+0x44c], R84 ;  /* 0x00044c5401007387 */ /* 0x000fe80000100800 */
[----:B------:R-:W2:Y:S01]  /*4bc20*/  LDL.LU.64 R82, [R1+0x1a50] ;  /* 0x001a500001527983 */ /* 0x000ea20000300a00 */
[----:B-1----:R-:W-:-:S03]  /*4bc30*/  IMAD.X R0, R81, 0x1, R4, P2 ;  /* 0x0000000151007824 */ /* 0x002fc600010e0604 */
[----:B------:R-:W-:Y:S04]  /*4bc40*/  STL [R1+0x398], R9 ;  /* 0x0003980901007387 */ /* 0x000fe80000100800 */
[----:B------:R-:W2:Y:S04]  /*4bc50*/  LDL.LU.64 R80, [R1+0x1a48] ;  /* 0x001a480001507983 */ /* 0x000ea80000300a00 */
[----:B------:R1:W-:Y:S02]  /*4bc60*/  STL [R1+0x39c], R0 ;  /* 0x00039c0001007387 */ /* 0x0003e40000100800 */
[----:B-1----:R-:W-:-:S05]  /*4bc70*/  IADD3 R0, P1, R60, R5, RZ ;  /* 0x000000053c007210 */ /* 0x002fca0007f3e0ff */
[----:B------:R1:W-:Y:S01]  /*4bc80*/  STL [R1+0x450], R0 ;  /* 0x0004500001007387 */ /* 0x0003e20000100800 */
[----:B------:R-:W-:Y:S01]  /*4bc90*/  IMAD.X R9, R61, 0x1, R4, P1 ;  /* 0x000000013d097824 */ /* 0x000fe200008e0604 */
[----:B----4-:R-:W-:-:S05]  /*4bca0*/  IADD3 R84, P2, R12, R5, RZ ;  /* 0x000000050c547210 */ /* 0x010fca0007f5e0ff */
[----:B------:R3:W-:Y:S04]  /*4bcb0*/  STL [R1+0x454], R84 ;  /* 0x0004545401007387 */ /* 0x0007e80000100800 */
[----:B------:R-:W4:Y:S01]  /*4bcc0*/  LDL.LU.64 R60, [R1+0x1a40] ;  /* 0x001a4000013c7983 */ /* 0x000f220000300a00 */
[----:B-1----:R-:W-:-:S03]  /*4bcd0*/  IMAD.X R0, R13, 0x1, R4, P2 ;  /* 0x000000010d007824 */ /* 0x002fc600010e0604 */
[----:B------:R-:W-:Y:S04]  /*4bce0*/  STL [R1+0x3b0], R9 ;  /* 0x0003b00901007387 */ /* 0x000fe80000100800 */
[----:B------:R-:W4:Y:S01]  /*4bcf0*/  LDL.LU.64 R12, [R1+0x1a38] ;  /* 0x001a3800010c7983 */ /* 0x000f220000300a00 */
[----:B---3--:R-:W-:-:S03]  /*4bd00*/  IADD3 R84, P2, R64, R5, RZ ;  /* 0x0000000540547210 */ /* 0x008fc60007f5e0ff */
[----:B------:R1:W-:Y:S02]  /*4bd10*/  STL [R1+0x3b4], R0 ;  /* 0x0003b40001007387 */ /* 0x0003e40000100800 */
[----:B-1----:R-:W-:-:S05]  /*4bd20*/  IADD3 R0, P1, R78, R5, RZ ;  /* 0x000000054e007210 */ /* 0x002fca0007f3e0ff */
[--C-:B------:R-:W-:Y:S01]  /*4bd30*/  IMAD.X R9, R79, 0x1, R4.reuse, P1 ;  /* 0x000000014f097824 */ /* 0x100fe200008e0604 */
[----:B------:R1:W-:Y:S04]  /*4bd40*/  STL [R1+0x458], R0 ;  /* 0x0004580001007387 */ /* 0x0003e80000100800 */
[----:B------:R-:W-:Y:S04]  /*4bd50*/  STL [R1+0x45c], R84 ;  /* 0x00045c5401007387 */ /* 0x000fe80000100800 */
[----:B------:R-:W3:Y:S01]  /*4bd60*/  LDL.LU.64 R78, [R1+0x1a28] ;  /* 0x001a2800014e7983 */ /* 0x000ee20000300a00 */
[----:B-1----:R-:W-:-:S03]  /*4bd70*/  IMAD.X R0, R65, 0x1, R4, P2 ;  /* 0x0000000141007824 */ /* 0x002fc600010e0604 */
[----:B------:R-:W-:Y:S04]  /*4bd80*/  STL [R1+0x3b8], R9 ;  /* 0x0003b80901007387 */ /* 0x000fe80000100800 */
[----:B------:R-:W3:Y:S04]  /*4bd90*/  LDL.LU.64 R64, [R1+0x1a20] ;  /* 0x001a200001407983 */ /* 0x000ee80000300a00 */
[----:B------:R1:W-:Y:S02]  /*4bda0*/  STL [R1+0x3bc], R0 ;  /* 0x0003bc0001007387 */ /* 0x0003e40000100800 */
[----:B-1----:R-:W-:-:S05]  /*4bdb0*/  IADD3 R0, P1, R62, R5, RZ ;  /* 0x000000053e007210 */ /* 0x002fca0007f3e0ff */
[----:B------:R-:W-:Y:S01]  /*4bdc0*/  IMAD.X R9, R63, 0x1, R4, P1 ;  /* 0x000000013f097824 */ /* 0x000fe200008e0604 */
[----:B------:R1:W-:Y:S01]  /*4bdd0*/  STL [R1+0x460], R0 ;  /* 0x0004600001007387 */ /* 0x0003e20000100800 */
[----:B--2---:R-:W-:-:S05]  /*4bde0*/  IADD3 R84, P2, R58, R5, RZ ;  /* 0x000000053a547210 */ /* 0x004fca0007f5e0ff */
[----:B------:R2:W-:Y:S01]  /*4bdf0*/  STL [R1+0x464], R84 ;  /* 0x0004645401007387 */ /* 0x0005e20000100800 */
[----:B-1----:R-:W-:-:S03]  /*4be00*/  IMAD.X R0, R59, 0x1, R4, P2 ;  /* 0x000000013b007824 */ /* 0x002fc600010e0604 */
[----:B------:R-:W3:Y:S04]  /*4be10*/  LDL.LU.64 R62, [R1+0x1a18] ;  /* 0x001a1800013e7983 */ /* 0x000ee80000300a00 */
[----:B------:R1:W-:Y:S01]  /*4be20*/  STL [R1+0x3d0], R9 ;  /* 0x0003d00901007387 */ /* 0x0003e20000100800 */
[----:B--2---:R-:W-:-:S03]  /*4be30*/  IADD3 R84, P1, R42, R5, RZ ;  /* 0x000000052a547210 */ /* 0x004fc60007f3e0ff */
[----:B------:R-:W2:Y:S01]  /*4be40*/  LDL.LU.64 R58, [R1+0x1a10] ;  /* 0x001a1000013a7983 */ /* 0x000ea20000300a00 */
[----:B-1----:R-:W-:-:S03]  /*4be50*/  IADD3 R9, P2, R40, R5, RZ ;  /* 0x0000000528097210 */ /* 0x002fc60007f5e0ff */
[----:B------:R1:W-:Y:S04]  /*4be60*/  STL [R1+0x3d4], R0 ;  /* 0x0003d40001007387 */ /* 0x0003e80000100800 */
[----:B------:R-:W-:Y:S01]  /*4be70*/  STL [R1+0x468], R84 ;  /* 0x0004685401007387 */ /* 0x000fe20000100800 */
[----:B------:R-:W-:-:S03]  /*4be80*/  IMAD.X R40, R41, 0x1, R4, P2 ;  /* 0x0000000129287824 */ /* 0x000fc600010e0604 */
[----:B------:R1:W-:Y:S02]  /*4be90*/  STL [R1+0x46c], R9 ;  /* 0x00046c0901007387 */ /* 0x0003e40000100800 */
[----:B-1----:R-:W-:-:S05]  /*4bea0*/  IMAD.X R0, R43, 0x1, R4, P1 ;  /* 0x000000012b007824 */ /* 0x002fca00008e0604 */
[----:B------:R1:W-:Y:S01]  /*4beb0*/  STL [R1+0x3d8], R0 ;  /* 0x0003d80001007387 */ /* 0x0003e20000100800 */
[----:B------:R-:W-:-:S03]  /*4bec0*/  IADD3 R9, P1, R22, R5, RZ ;  /* 0x0000000516097210 */ /* 0x000fc60007f3e0ff */
[----:B------:R1:W-:Y:S04]  /*4bed0*/  STL [R1+0x3dc], R40 ;  /* 0x0003dc2801007387 */ /* 0x0003e80000100800 */
[----:B------:R-:W2:Y:S01]  /*4bee0*/  LDL.LU.64 R42, [R1+0x1a08] ;  /* 0x001a0800012a7983 */ /* 0x000ea20000300a00 */
[----:B-1----:R-:W-:-:S03]  /*4bef0*/  IADD3 R0, P2, R20, R5, RZ ;  /* 0x0000000514007210 */ /* 0x002fc60007f5e0ff */
[----:B------:R-:W-:Y:S04]  /*4bf00*/  STL [R1+0x470], R9 ;  /* 0x0004700901007387 */ /* 0x000fe80000100800 */
[----:B------:R-:W2:Y:S01]  /*4bf10*/  LDL.LU.64 R40, [R1+0x1a00] ;  /* 0x001a000001287983 */ /* 0x000ea20000300a00 */
[----:B------:R-:W-:-:S03]  /*4bf20*/  IMAD.X R20, R21, 0x1, R4, P2 ;  /* 0x0000000115147824 */ /* 0x000fc600010e0604 */
[----:B------:R1:W-:Y:S02]  /*4bf30*/  STL [R1+0x474], R0 ;  /* 0x0004740001007387 */ /* 0x0003e40000100800 */
[----:B-1----:R-:W-:Y:S01]  /*4bf40*/  IMAD.X R0, R23, 0x1, R4, P1 ;  /* 0x0000000117007824 */ /* 0x002fe200008e0604 */
[----:B------:R-:W-:-:S04]  /*4bf50*/  IADD3 R9, P1, R82, R5, RZ ;  /* 0x0000000552097210 */ /* 0x000fc80007f3e0ff */
[----:B------:R1:W-:Y:S04]  /*4bf60*/  STL [R1+0x400], R0 ;  /* 0x0004000001007387 */ /* 0x0003e80000100800 */
[----:B------:R1:W-:Y:S04]  /*4bf70*/  STL [R1+0x404], R20 ;  /* 0x0004041401007387 */ /* 0x0003e80000100800 */
[----:B------:R-:W2:Y:S01]  /*4bf80*/  LDL.LU.64 R22, [R1+0x19f8] ;  /* 0x0019f80001167983 */ /* 0x000ea20000300a00 */
[----:B-1----:R-:W-:-:S03]  /*4bf90*/  IADD3 R0, P2, R80, R5, RZ ;  /* 0x0000000550007210 */ /* 0x002fc60007f5e0ff */
[----:B------:R-:W-:Y:S04]  /*4bfa0*/  STL [R1+0x478], R9 ;  /* 0x0004780901007387 */ /* 0x000fe80000100800 */
[----:B------:R-:W2:Y:S01]  /*4bfb0*/  LDL.LU.64 R20, [R1+0x19f0] ;  /* 0x0019f00001147983 */ /* 0x000ea20000300a00 */
[----:B------:R-:W-:-:S03]  /*4bfc0*/  IMAD.X R80, R81, 0x1, R4, P2 ;  /* 0x0000000151507824 */ /* 0x000fc600010e0604 */
[----:B------:R1:W-:Y:S02]  /*4bfd0*/  STL [R1+0x47c], R0 ;  /* 0x00047c0001007387 */ /* 0x0003e40000100800 */
[----:B-1----:R-:W-:-:S05]  /*4bfe0*/  IMAD.X R0, R83, 0x1, R4, P1 ;  /* 0x0000000153007824 */ /* 0x002fca00008e0604 */
[----:B------:R-:W-:Y:S04]  /*4bff0*/  STL [R1+0x408], R0 ;  /* 0x0004080001007387 */ /* 0x000fe80000100800 */
[----:B------:R1:W-:Y:S04]  /*4c000*/  STL [R1+0x40c], R80 ;  /* 0x00040c5001007387 */ /* 0x0003e80000100800 */
[----:B------:R-:W2:Y:S01]  /*4c010*/  LDL.LU.64 R82, [R1+0x19e8] ;  /* 0x0019e80001527983 */ /* 0x000ea20000300a00 */
[----:B----4-:R-:W-:-:S05]  /*4c020*/  IADD3 R9, P1, R60, R5, RZ ;  /* 0x000000053c097210 */ /* 0x010fca0007f3e0ff */
[----:B------:R-:W-:Y:S04]  /*4c030*/  STL [R1+0x480], R9 ;  /* 0x0004800901007387 */ /* 0x000fe80000100800 */
[----:B-1----:R-:W4:Y:S01]  /*4c040*/  LDL.LU.64 R80, [R1+0x19e0] ;  /* 0x0019e00001507983 */ /* 0x002f220000300a00 */
[----:B------:R-:W-:-:S05]  /*4c050*/  IADD3 R0, P2, R12, R5, RZ ;  /* 0x000000050c007210 */ /* 0x000fca0007f5e0ff */
[----:B------:R1:W-:Y:S01]  /*4c060*/  STL [R1+0x484], R0 ;  /* 0x0004840001007387 */ /* 0x0003e20000100800 */
[--C-:B------:R-:W-:Y:S02]  /*4c070*/  IMAD.X R12, R13, 0x1, R4.reuse, P2 ;  /* 0x000000010d0c7824 */ /* 0x100fe400010e0604 */
[----:B-1----:R-:W-:-:S05]  /*4c080*/  IMAD.X R0, R61, 0x1, R4, P1 ;  /* 0x000000013d007824 */ /* 0x002fca00008e0604 */
[----:B------:R1:W-:Y:S01]  /*4c090*/  STL [R1+0x410], R0 ;  /* 0x0004100001007387 */ /* 0x0003e20000100800 */
[----:B---3--:R-:W-:-:S03]  /*4c0a0*/  IADD3 R9, P1, R78, R5, RZ ;  /* 0x000000054e097210 */ /* 0x008fc60007f3e0ff */
[----:B------:R3:W-:Y:S04]  /*4c0b0*/  STL [R1+0x414], R12 ;  /* 0x0004140c01007387 */ /* 0x0007e80000100800 */
[----:B------:R-:W4:Y:S01]  /*4c0c0*/  LDL.LU.64 R60, [R1+0x19d8] ;  /* 0x0019d800013c7983 */ /* 0x000f220000300a00 */
[----:B-1----:R-:W-:-:S03]  /*4c0d0*/  IADD3 R0, P2, R64, R5, RZ ;  /* 0x0000000540007210 */ /* 0x002fc60007f5e0ff */
[----:B------:R-:W-:Y:S04]  /*4c0e0*/  STL [R1+0x4e8], R9 ;  /* 0x0004e80901007387 */ /* 0x000fe80000100800 */
[----:B---3--:R-:W3:Y:S01]  /*4c0f0*/  LDL.LU.64 R12, [R1+0x19d0] ;  /* 0x0019d000010c7983 */ /* 0x008ee20000300a00 */
[----:B------:R-:W-:-:S03]  /*4c100*/  IMAD.X R64, R65, 0x1, R4, P2 ;  /* 0x0000000141407824 */ /* 0x000fc600010e0604 */
[----:B------:R1:W-:Y:S02]  /*4c110*/  STL [R1+0x4ec], R0 ;  /* 0x0004ec0001007387 */ /* 0x0003e40000100800 */
[----:B-1----:R-:W-:-:S05]  /*4c120*/  IMAD.X R0, R79, 0x1, R4, P1 ;  /* 0x000000014f007824 */ /* 0x002fca00008e0604 */
[----:B------:R2:W-:Y:S04]  /*4c130*/  STL [R1+0x488], R0 ;  /* 0x0004880001007387 */ /* 0x0005e80000100800 */
[----:B------:R1:W-:Y:S04]  /*4c140*/  STL [R1+0x48c], R64 ;  /* 0x00048c4001007387 */ /* 0x0003e80000100800 */
[----:B------:R-:W3:Y:S01]  /*4c150*/  LDL.LU.64 R78, [R1+0x19c8] ;  /* 0x0019c800014e7983 */ /* 0x000ee20000300a00 */
[----:B------:R-:W-:-:S05]  /*4c160*/  IADD3 R9, P1, R62, R5, RZ ;  /* 0x000000053e097210 */ /* 0x000fca0007f3e0ff */
[----:B------:R1:W-:Y:S01]  /*4c170*/  STL [R1+0x640], R9 ;  /* 0x0006400901007387 */ /* 0x0003e20000100800 */
[----:B--2---:R-:W-:-:S03]  /*4c180*/  IADD3 R0, P2, R58, R5, RZ ;  /* 0x000000053a007210 */ /* 0x004fc60007f5e0ff */
[----:B-1----:R-:W2:Y:S04]  /*4c190*/  LDL.LU.64 R64, [R1+0x19c0] ;  /* 0x0019c00001407983 */ /* 0x002ea80000300a00 */
[----:B------:R1:W-:Y:S01]  /*4c1a0*/  STL [R1+0x644], R0 ;  /* 0x0006440001007387 */ /* 0x0003e20000100800 */
[----:B------:R-:W-:-:S03]  /*4c1b0*/  IMAD.X R9, R63, 0x1, R4, P1 ;  /* 0x000000013f097824 */ /* 0x000fc600008e0604 */
[----:B------:R-:W2:Y:S01]  /*4c1c0*/  LDL.LU.64 R62, [R1+0x19b8] ;  /* 0x0019b800013e7983 */ /* 0x000ea20000300a00 */
[----:B-1----:R-:W-:-:S03]  /*4c1d0*/  IMAD.X R0, R59, 0x1, R4, P2 ;  /* 0x000000013b007824 */ /* 0x002fc600010e0604 */
[----:B------:R-:W-:Y:S04]  /*4c1e0*/  STL [R1+0x490], R9 ;  /* 0x0004900901007387 */ /* 0x000fe80000100800 */
[----:B------:R-:W2:Y:S04]  /*4c1f0*/  LDL.LU.64 R58, [R1+0x19b0] ;  /* 0x0019b000013a7983 */ /* 0x000ea80000300a00 */
[----:B------:R1:W-:Y:S02]  /*4c200*/  STL [R1+0x494], R0 ;  /* 0x0004940001007387 */ /* 0x0003e40000100800 */
[----:B-1----:R-:W-:-:S02]  /*4c210*/  IADD3 R0, P1, R42, R5, RZ ;  /* 0x000000052a007210 */ /* 0x002fc40007f3e0ff */
[----:B------:R-:W-:-:S03]  /*4c220*/  IADD3 R84, P2, R40, R5, RZ ;  /* 0x0000000528547210 */ /* 0x000fc60007f5e0ff */
[----:B------:R1:W-:Y:S01]  /*4c230*/  STL [R1+0x648], R0 ;  /* 0x0006480001007387 */ /* 0x0003e20000100800 */
[----:B------:R-:W-:-:S03]  /*4c240*/  IADD3.X R9, R43, R4, RZ, P1, !PT ;  /* 0x000000042b097210 */ /* 0x000fc60000ffe4ff */
[----:B------:R-:W-:Y:S04]  /*4c250*/  STL [R1+0x64c], R84 ;  /* 0x00064c5401007387 */ /* 0x000fe80000100800 */
[----:B------:R-:W2:Y:S01]  /*4c260*/  LDL.LU.64 R42, [R1+0x19a8] ;  /* 0x0019a800012a7983 */ /* 0x000ea20000300a00 */
[----:B-1----:R-:W-:-:S03]  /*4c270*/  IMAD.X R0, R41, 0x1, R4, P2 ;  /* 0x0000000129007824 */ /* 0x002fc600010e0604 */
[----:B------:R-:W-:Y:S04]  /*4c280*/  STL [R1+0x498], R9 ;  /* 0x0004980901007387 */ /* 0x000fe80000100800 */
[----:B------:R-:W2:Y:S04]  /*4c290*/  LDL.LU.64 R40, [R1+0x19a0] ;  /* 0x0019a00001287983 */ /* 0x000ea80000300a00 */
[----:B------:R1:W-:Y:S02]  /*4c2a0*/  STL [R1+0x49c], R0 ;  /* 0x00049c0001007387 */ /* 0x0003e40000100800 */
[----:B-1----:R-:W-:-:S02]  /*4c2b0*/  IADD3 R0, P1, R22, R5, RZ ;  /* 0x0000000516007210 */ /* 0x002fc40007f3e0ff */
[----:B------:R-:W-:-:S03]  /*4c2c0*/  IADD3 R84, P2, R20, R5, RZ ;  /* 0x0000000514547210 */ /* 0x000fc60007f5e0ff */
        /* <DEDUP_REMOVED lines=12> */
[----:B------:R-:W-:Y:S04]  /*4c390*/  STL [R1+0x79c], R84 ;  /* 0x00079c5401007387 */ /* 0x000fe80000100800 */
[----:B------:R-:W4:Y:S01]  /*4c3a0*/  LDL.LU.64 R82, [R1+0x1988] ;  /* 0x0019880001527983 */ /* 0x000f220000300a00 */
[----:B-1----:R-:W-:-:S03]  /*4c3b0*/  IMAD.X R0, R81, 0x1, R4, P2 ;  /* 0x0000000151007824 */ /* 0x002fc600010e0604 */
[----:B------:R-:W-:Y:S04]  /*4c3c0*/  STL [R1+0x4b8], R9 ;  /* 0x0004b80901007387 */ /* 0x000fe80000100800 */
[----:B------:R-:W4:Y:S04]  /*4c3d0*/  LDL.LU.64 R80, [R1+0x1980] ;  /* 0x0019800001507983 */ /* 0x000f280000300a00 */
[----:B------:R1:W-:Y:S02]  /*4c3e0*/  STL [R1+0x4bc], R0 ;  /* 0x0004bc0001007387 */ /* 0x0003e40000100800 */
[----:B-1----:R-:W-:-:S05]  /*4c3f0*/  IADD3 R0, P1, R60, R5, RZ ;  /* 0x000000053c007210 */ /* 0x002fca0007f3e0ff */
[--C-:B------:R-:W-:Y:S01]  /*4c400*/  IMAD.X R9, R61, 0x1, R4.reuse, P1 ;  /* 0x000000013d097824 */ /* 0x100fe200008e0604 */
[----:B---3--:R-:W-:Y:S01]  /*4c410*/  IADD3 R84, P2, R12, R5, RZ ;  /* 0x000000050c547210 */ /* 0x008fe20007f5e0ff */
[----:B------:R1:W-:Y:S04]  /*4c420*/  STL [R1+0x7e0], R0 ;  /* 0x0007e00001007387 */ /* 0x0003e80000100800 */
[----:B------:R3:W-:Y:S04]  /*4c430*/  STL [R1+0x7e4], R84 ;  /* 0x0007e45401007387 */ /* 0x0007e80000100800 */
[----:B------:R-:W4:Y:S01]  /*4c440*/  LDL.LU.64 R60, [R1+0x1978] ;  /* 0x00197800013c7983 */ /* 0x000f220000300a00 */
[----:B-1----:R-:W-:-:S03]  /*4c450*/  IMAD.X R0, R13, 0x1, R4, P2 ;  /* 0x000000010d007824 */ /* 0x002fc600010e0604 */
[----:B------:R-:W-:Y:S04]  /*4c460*/  STL [R1+0x4c0], R9 ;  /* 0x0004c00901007387 */ /* 0x000fe80000100800 */
[----:B------:R-:W4:Y:S04]  /*4c470*/  LDL.LU.64 R12, [R1+0x1970] ;  /* 0x00197000010c7983 */ /* 0x000f280000300a00 */
[----:B------:R1:W-:Y:S01]  /*4c480*/  STL [R1+0x4c4], R0 ;  /* 0x0004c40001007387 */ /* 0x0003e20000100800 */
[----:B---3--:R-:W-:-:S05]  /*4c490*/  IADD3 R84, P1, R78, R5, RZ ;  /* 0x000000054e547210 */ /* 0x008fca0007f3e0ff */
[----:B-1----:R-:W-:Y:S01]  /*4c4a0*/  IMAD.X R0, R79, 0x1, R4, P1 ;  /* 0x000000014f007824 */ /* 0x002fe200008e0604 */
[----:B------:R-:W-:Y:S01]  /*4c4b0*/  STL [R1+0x7e8], R84 ;  /* 0x0007e85401007387 */ /* 0x000fe20000100800 */
[----:B--2---:R-:W-:-:S05]  /*4c4c0*/  IADD3 R9, P2, R64, R5, RZ ;  /* 0x0000000540097210 */ /* 0x004fca0007f5e0ff */
[----:B------:R-:W-:Y:S01]  /*4c4d0*/  IMAD.X R64, R65, 0x1, R4, P2 ;  /* 0x0000000141407824 */ /* 0x000fe200010e0604 */
[----:B------:R1:W-:Y:S04]  /*4c4e0*/  STL [R1+0x7ec], R9 ;  /* 0x0007ec0901007387 */ /* 0x0003e80000100800 */
[----:B------:R2:W-:Y:S01]  /*4c4f0*/  STL [R1+0x4c8], R0 ;  /* 0x0004c80001007387 */ /* 0x0005e20000100800 */
[----:B-1----:R-:W-:-:S03]  /*4c500*/  IADD3 R9, P1, R62, R5, RZ ;  /* 0x000000053e097210 */ /* 0x002fc60007f3e0ff */
[----:B------:R1:W-:Y:S01]  /*4c510*/  STL [R1+0x4cc], R64 ;  /* 0x0004cc4001007387 */ /* 0x0003e20000100800 */
[----:B--2---:R-:W-:-:S03]  /*4c520*/  IADD3 R0, P2, R58, R5, RZ ;  /* 0x000000053a007210 */ /* 0x004fc60007f5e0ff */
[----:B------:R-:W2:Y:S04]  /*4c530*/  LDL.LU.64 R78, [R1+0x1968] ;  /* 0x00196800014e7983 */ /* 0x000ea80000300a00 */
[----:B------:R-:W-:Y:S04]  /*4c540*/  STL [R1+0x7f0], R9 ;  /* 0x0007f00901007387 */ /* 0x000fe80000100800 */
[----:B-1----:R-:W3:Y:S01]  /*4c550*/  LDL.LU.64 R64, [R1+0x1960] ;  /* 0x0019600001407983 */ /* 0x002ee20000300a00 */
[----:B------:R-:W-:-:S03]  /*4c560*/  IMAD.X R58, R59, 0x1, R4, P2 ;  /* 0x000000013b3a7824 */ /* 0x000fc600010e0604 */
[----:B------:R1:W-:Y:S02]  /*4c570*/  STL [R1+0x7f4], R0 ;  /* 0x0007f40001007387 */ /* 0x0003e40000100800 */
[----:B-1----:R-:W-:Y:S01]  /*4c580*/  IMAD.X R0, R63, 0x1, R4, P1 ;  /* 0x000000013f007824 */ /* 0x002fe200008e0604 */
[----:B------:R-:W-:-:S04]  /*4c590*/  IADD3 R9, P1, R42, R5, RZ ;  /* 0x000000052a097210 */ /* 0x000fc80007f3e0ff */
[----:B------:R1:W-:Y:S04]  /*4c5a0*/  STL [R1+0x4d0], R0 ;  /* 0x0004d00001007387 */ /* 0x0003e80000100800 */
[----:B------:R1:W-:Y:S04]  /*4c5b0*/  STL [R1+0x4d4], R58 ;  /* 0x0004d43a01007387 */ /* 0x0003e80000100800 */
[----:B------:R-:W3:Y:S01]  /*4c5c0*/  LDL.LU.64 R62, [R1+0x1958] ;  /* 0x00195800013e7983 */ /* 0x000ee20000300a00 */
[----:B-1----:R-:W-:-:S03]  /*4c5d0*/  IADD3 R0, P2, R40, R5, RZ ;  /* 0x0000000528007210 */ /* 0x002fc60007f5e0ff */
[----:B------:R-:W-:Y:S04]  /*4c5e0*/  STL [R1+0x7f8], R9 ;  /* 0x0007f80901007387 */ /* 0x000fe80000100800 */
[----:B------:R-:W3:Y:S01]  /*4c5f0*/  LDL.LU.64 R58, [R1+0x1950] ;  /* 0x00195000013a7983 */ /* 0x000ee20000300a00 */
        /* <DEDUP_REMOVED lines=12> */
[----:B-1----:R-:W-:-:S05]  /*4c6c0*/  IMAD.X R0, R23, 0x1, R4, P1 ;  /* 0x0000000117007824 */ /* 0x002fca00008e0604 */
[----:B------:R-:W-:Y:S04]  /*4c6d0*/  STL [R1+0x4e0], R0 ;  /* 0x0004e00001007387 */ /* 0x000fe80000100800 */
[----:B------:R1:W-:Y:S04]  /*4c6e0*/  STL [R1+0x4e4], R20 ;  /* 0x0004e41401007387 */ /* 0x0003e80000100800 */
[----:B------:R-:W3:Y:S01]  /*4c6f0*/  LDL.LU.64 R22, [R1+0x1938] ;  /* 0x0019380001167983 */ /* 0x000ee20000300a00 */
[----:B----4-:R-:W-:-:S05]  /*4c700*/  IADD3 R9, P1, R82, R5, RZ ;  /* 0x0000000552097210 */ /* 0x010fca0007f3e0ff */
[----:B------:R-:W-:Y:S04]  /*4c710*/  STL [R1+0x9e8], R9 ;  /* 0x0009e80901007387 */ /* 0x000fe80000100800 */
[----:B-1----:R-:W4:Y:S01]  /*4c720*/  LDL.LU.64 R20, [R1+0x1930] ;  /* 0x0019300001147983 */ /* 0x002f220000300a00 */
[----:B------:R-:W-:-:S05]  /*4c730*/  IADD3 R0, P2, R80, R5, RZ ;  /* 0x0000000550007210 */ /* 0x000fca0007f5e0ff */
[----:B------:R1:W-:Y:S01]  /*4c740*/  STL [R1+0x9ec], R0 ;  /* 0x0009ec0001007387 */ /* 0x0003e20000100800 */
[--C-:B------:R-:W-:Y:S02]  /*4c750*/  IMAD.X R80, R81, 0x1, R4.reuse, P2 ;  /* 0x0000000151507824 */ /* 0x100fe400010e0604 */
[----:B-1----:R-:W-:-:S05]  /*4c760*/  IMAD.X R0, R83, 0x1, R4, P1 ;  /* 0x0000000153007824 */ /* 0x002fca00008e0604 */
[----:B------:R1:W-:Y:S04]  /*4c770*/  STL [R1+0x818], R0 ;  /* 0x0008180001007387 */ /* 0x0003e80000100800 */
[----:B------:R1:W-:Y:S04]  /*4c780*/  STL [R1+0x81c], R80 ;  /* 0x00081c5001007387 */ /* 0x0003e80000100800 */
[----:B------:R-:W4:Y:S01]  /*4c790*/  LDL.LU.64 R82, [R1+0x1928] ;  /* 0x0019280001527983 */ /* 0x000f220000300a00 */
[----:B------:R-:W-:-:S05]  /*4c7a0*/  IADD3 R9, P1, R60, R5, RZ ;  /* 0x000000053c097210 */ /* 0x000fca0007f3e0ff */
[----:B------:R1:W-:Y:S02]  /*4c7b0*/  STL [R1+0xa60], R9 ;  /* 0x000a600901007387 */ /* 0x0003e40000100800 */
[----:B-1----:R-:W-:Y:S02]  /*4c7c0*/  IADD3 R0, P2, R12, R5, RZ ;  /* 0x000000050c007210 */ /* 0x002fe40007f5e0ff */
[----:B------:R-:W4:Y:S04]  /*4c7d0*/  LDL.LU.64 R80, [R1+0x1920] ;  /* 0x0019200001507983 */ /* 0x000f280000300a00 */
[----:B------:R1:W-:Y:S01]  /*4c7e0*/  STL [R1+0xa64], R0 ;  /* 0x000a640001007387 */ /* 0x0003e20000100800 */
[----:B------:R-:W-:-:S03]  /*4c7f0*/  IMAD.X R9, R61, 0x1, R4, P1 ;  /* 0x000000013d097824 */ /* 0x000fc600008e0604 */
[----:B------:R-:W4:Y:S01]  /*4c800*/  LDL.LU.64 R60, [R1+0x18f0] ;  /* 0x0018f000013c7983 */ /* 0x000f220000300a00 */
[----:B-1----:R-:W-:-:S03]  /*4c810*/  IMAD.X R0, R13, 0x1, R4, P2 ;  /* 0x000000010d007824 */ /* 0x002fc600010e0604 */
[----:B------:R-:W-:Y:S04]  /*4c820*/  STL [R1+0x820], R9 ;  /* 0x0008200901007387 */ /* 0x000fe80000100800 */
[----:B------:R-:W4:Y:S04]  /*4c830*/  LDL.LU.64 R12, [R1+0x1918] ;  /* 0x00191800010c7983 */ /* 0x000f280000300a00 */
[----:B------:R1:W-:Y:S01]  /*4c840*/  STL [R1+0x824], R0 ;  /* 0x0008240001007387 */ /* 0x0003e20000100800 */
[----:B--2---:R-:W-:-:S05]  /*4c850*/  IADD3 R252, P1, R78, R5, RZ ;  /* 0x000000054efc7210 */ /* 0x004fca0007f3e0ff */
[----:B-1----:R-:W-:Y:S02]  /*4c860*/  IMAD.X R0, R79, 0x1, R4, P1 ;  /* 0x000000014f007824 */ /* 0x002fe400008e0604 */
[----:B------:R-:W2:Y:S01]  /*4c870*/  LDL.LU.64 R78, [R1+0x1910] ;  /* 0x00191000014e7983 */ /* 0x000ea20000300a00 */
[----:B---3--:R-:W-:-:S03]  /*4c880*/  IADD3 R157, P2, R64, R5, RZ ;  /* 0x00000005409d7210 */ /* 0x008fc60007f5e0ff */
[----:B------:R1:W-:Y:S02]  /*4c890*/  STL [R1+0x828], R0 ;  /* 0x0008280001007387 */ /* 0x0003e40000100800 */
[----:B------:R-:W-:Y:S02]  /*4c8a0*/  IMAD.X R156, R65, 0x1, R4, P2 ;  /* 0x00000001419c7824 */ /* 0x000fe400010e0604 */
[----:B------:R-:W3:Y:S01]  /*4c8b0*/  LDL.LU.64 R64, [R1+0x1908] ;  /* 0x0019080001407983 */ /* 0x000ee20000300a00 */
[-C--:B------:R-:W-:Y:S02]  /*4c8c0*/  IADD3 R159, P1, R62, R5.reuse, RZ ;  /* 0x000000053e9f7210 */ /* 0x080fe40007f3e0ff */
[----:B------:R-:W-:-:S03]  /*4c8d0*/  IADD3 R153, P2, R58, R5, RZ ;  /* 0x000000053a997210 */ /* 0x000fc60007f5e0ff */
[--C-:B------:R-:W-:Y:S02]  /*4c8e0*/  IMAD.X R158, R63, 0x1, R4.reuse, P1 ;  /* 0x000000013f9e7824 */ /* 0x100fe400008e0604 */
[----:B------:R-:W3:Y:S01]  /*4c8f0*/  LDL.LU.64 R62, [R1+0x1900] ;  /* 0x00190000013e7983 */ /* 0x000ee20000300a00 */
[----:B------:R-:W-:-:S03]  /*4c900*/  IMAD.X R152, R59, 0x1, R4, P2 ;  /* 0x000000013b987824 */ /* 0x000fc600010e0604 */
[----:B------:R-:W3:Y:S01]  /*4c910*/  LDL.LU.64 R58, [R1+0x18f8] ;  /* 0x0018f800013a7983 */ /* 0x000ee20000300a00 */
[----:B------:R-:W-:-:S05]  /*4c920*/  IADD3 R155, P1, R42, R5, RZ ;  /* 0x000000052a9b7210 */ /* 0x000fca0007f3e0ff */
[----:B------:R-:W-:Y:S02]  /*4c930*/  IMAD.X R154, R43, 0x1, R4, P1 ;  /* 0x000000012b9a7824 */ /* 0x000fe400008e0604 */
[----:B------:R-:W3:Y:S01]  /*4c940*/  LDL.LU.64 R42, [R1+0x18e8] ;  /* 0x0018e800012a7983 */ /* 0x000ee20000300a00 */
[----:B------:R-:W-:-:S05]  /*4c950*/  IADD3 R149, P2, R40, R5, RZ ;  /* 0x0000000528957210 */ /* 0x000fca0007f5e0ff */
[----:B------:R-:W-:Y:S02]  /*4c960*/  IMAD.X R148, R41, 0x1, R4, P2 ;  /* 0x0000000129947824 */ /* 0x000fe400010e0604 */
[----:B------:R-:W3:Y:S01]  /*4c970*/  LDL.LU.64 R40, [R1+0x18e0] ;  /* 0x0018e00001287983 */ /* 0x000ee20000300a00 */
[----:B------:R-:W-:-:S05]  /*4c980*/  IADD3 R151, P1, R22, R5, RZ ;  /* 0x0000000516977210 */ /* 0x000fca0007f3e0ff */
[----:B------:R-:W-:Y:S02]  /*4c990*/  IMAD.X R150, R23, 0x1, R4, P1 ;  /* 0x0000000117967824 */ /* 0x000fe400008e0604 */
[----:B------:R-:W3:Y:S01]  /*4c9a0*/  LDL.LU.64 R22, [R1+0x18d8] ;  /* 0x0018d80001167983 */ /* 0x000ee20000300a00 */
[----:B----4-:R-:W-:-:S05]  /*4c9b0*/  IADD3 R145, P2, R20, R5, RZ ;  /* 0x0000000514917210 */ /* 0x010fca0007f5e0ff */
[----:B------:R-:W-:Y:S02]  /*4c9c0*/  IMAD.X R144, R21, 0x1, R4, P2 ;  /* 0x0000000115907824 */ /* 0x000fe400010e0604 */
[----:B------:R-:W4:Y:S01]  /*4c9d0*/  LDL.LU.64 R20, [R1+0x18d0] ;  /* 0x0018d00001147983 */ /* 0x000f220000300a00 */
[----:B------:R-:W-:-:S04]  /*4c9e0*/  IADD3 R147, P1, R82, R5, RZ ;  /* 0x0000000552937210 */ /* 0x000fc80007f3e0ff */
[----:B------:R-:W-:Y:S02]  /*4c9f0*/  IADD3.X R146, R83, R4, RZ, P1, !PT ;  /* 0x0000000453927210 */ /* 0x000fe40000ffe4ff */
[----:B------:R-:W4:Y:S01]  /*4ca00*/  LDL.LU.64 R82, [R1+0x18c8] ;  /* 0x0018c80001527983 */ /* 0x000f220000300a00 */
[----:B------:R-:W-:-:S05]  /*4ca10*/  IADD3 R141, P2, R80, R5, RZ ;  /* 0x00000005508d7210 */ /* 0x000fca0007f5e0ff */
[----:B------:R-:W-:Y:S02]  /*4ca20*/  IMAD.X R140, R81, 0x1, R4, P2 ;  /* 0x00000001518c7824 */ /* 0x000fe400010e0604 */
[----:B------:R-:W4:Y:S01]  /*4ca30*/  LDL.LU.64 R80, [R1+0x18c0] ;  /* 0x0018c00001507983 */ /* 0x000f220000300a00 */
[----:B------:R-:W-:-:S05]  /*4ca40*/  IADD3 R143, P1, R60, R5, RZ ;  /* 0x000000053c8f7210 */ /* 0x000fca0007f3e0ff */
[----:B------:R-:W-:Y:S02]  /*4ca50*/  IMAD.X R142, R61, 0x1, R4, P1 ;  /* 0x000000013d8e7824 */ /* 0x000fe400008e0604 */
[----:B------:R-:W4:Y:S01]  /*4ca60*/  LDL.LU.64 R60, [R1+0x18b8] ;  /* 0x0018b800013c7983 */ /* 0x000f220000300a00 */
[----:B------:R-:W-:-:S05]  /*4ca70*/  IADD3 R137, P2, R12, R5, RZ ;  /* 0x000000050c897210 */ /* 0x000fca0007f5e0ff */
[----:B------:R-:W-:Y:S02]  /*4ca80*/  IMAD.X R136, R13, 0x1, R4, P2 ;  /* 0x000000010d887824 */ /* 0x000fe400010e0604 */
[----:B------:R-:W4:Y:S01]  /*4ca90*/  LDL.LU.64 R12, [R1+0x18b0] ;  /* 0x0018b000010c7983 */ /* 0x000f220000300a00 */
[-C--:B--2---:R-:W-:Y:S02]  /*4caa0*/  IADD3 R139, P1, R78, R5.reuse, RZ ;  /* 0x000000054e8b7210 */ /* 0x084fe40007f3e0ff */
[----:B---3--:R-:W-:-:S03]  /*4cab0*/  IADD3 R161, P2, R64, R5, RZ ;  /* 0x0000000540a17210 */ /* 0x008fc60007f5e0ff */
[--C-:B------:R-:W-:Y:S02]  /*4cac0*/  IMAD.X R138, R79, 0x1, R4.reuse, P1 ;  /* 0x000000014f8a7824 */ /* 0x100fe400008e0604 */
[----:B------:R-:W2:Y:S01]  /*4cad0*/  LDL.LU.64 R78, [R1+0x18a8] ;  /* 0x0018a800014e7983 */ /* 0x000ea20000300a00 */
[----:B------:R-:W-:-:S03]  /*4cae0*/  IMAD.X R160, R65, 0x1, R4, P2 ;  /* 0x0000000141a07824 */ /* 0x000fc600010e0604 */
        /* <DEDUP_REMOVED lines=19> */
[----:B------:R-:W-:-:S05]  /*4cc20*/  IADD3 R175, P1, R82, R5, RZ ;  /* 0x0000000552af7210 */ /* 0x000fca0007f3e0ff */
[----:B------:R-:W-:Y:S01]  /*4cc30*/  IMAD.X R174, R83, 0x1, R4, P1 ;  /* 0x0000000153ae7824 */ /* 0x000fe200008e0604 */
[----:B------:R-:W-:-:S05]  /*4cc40*/  IADD3 R177, P2, R80, R5, RZ ;  /* 0x0000000550b17210 */ /* 0x000fca0007f5e0ff */
[----:B------:R-:W-:Y:S01]  /*4cc50*/  IMAD.X R176, R81, 0x1, R4, P2 ;  /* 0x0000000151b07824 */ /* 0x000fe200010e0604 */
[----:B------:R-:W-:-:S05]  /*4cc60*/  IADD3 R179, P1, R60, R5, RZ ;  /* 0x000000053cb37210 */ /* 0x000fca0007f3e0ff */
[----:B------:R-:W-:Y:S02]  /*4cc70*/  IMAD.X R178, R61, 0x1, R4, P1 ;  /* 0x000000013db27824 */ /* 0x000fe400008e0604 */
[----:B------:R-:W4:Y:S01]  /*4cc80*/  LDL.LU.64 R60, [R1+0x1868] ;  /* 0x00186800013c7983 */ /* 0x000f220000300a00 */
[----:B------:R-:W-:-:S05]  /*4cc90*/  IADD3 R181, P2, R12, R5, RZ ;  /* 0x000000050cb57210 */ /* 0x000fca0007f5e0ff */
[----:B------:R-:W-:Y:S02]  /*4cca0*/  IMAD.X R180, R13, 0x1, R4, P2 ;  /* 0x000000010db47824 */ /* 0x000fe400010e0604 */
[----:B------:R-:W4:Y:S04]  /*4ccb0*/  LDL.LU.64 R12, [R1+0x1860] ;  /* 0x00186000010c7983 */ /* 0x000f280000300a00 */
[----:B------:R-:W4:Y:S04]  /*4ccc0*/  LDL.LU.64 R206, [R1+0x1858] ;  /* 0x0018580001ce7983 */ /* 0x000f280000300a00 */
[----:B------:R-:W4:Y:S04]  /*4ccd0*/  LDL.LU.64 R84, [R1+0x1850] ;  /* 0x0018500001547983 */ /* 0x000f280000300a00 */
[----:B------:R-:W4:Y:S01]  /*4cce0*/  LDL.LU.64 R82, [R1+0x1840] ;  /* 0x0018400001527983 */ /* 0x000f220000300a00 */
[----:B--2---:R-:W-:-:S02]  /*4ccf0*/  IADD3 R183, P1, R78, R5, RZ ;  /* 0x000000054eb77210 */ /* 0x004fc40007f3e0ff */
[----:B---3--:R-:W-:-:S03]  /*4cd00*/  IADD3 R185, P2, R64, R5, RZ ;  /* 0x0000000540b97210 */ /* 0x008fc60007f5e0ff */
[--C-:B------:R-:W-:Y:S02]  /*4cd10*/  IMAD.X R182, R79, 0x1, R4.reuse, P1 ;  /* 0x000000014fb67824 */ /* 0x100fe400008e0604 */
[----:B------:R-:W-:Y:S02]  /*4cd20*/  IMAD.X R184, R65, 0x1, R4, P2 ;  /* 0x0000000141b87824 */ /* 0x000fe400010e0604 */
[----:B------:R-:W2:Y:S01]  /*4cd30*/  LDL.LU.64 R64, [R1+0x1838] ;  /* 0x0018380001407983 */ /* 0x000ea20000300a00 */
[-C--:B------:R-:W-:Y:S02]  /*4cd40*/  IADD3 R187, P1, R62, R5.reuse, RZ ;  /* 0x000000053ebb7210 */ /* 0x080fe40007f3e0ff */
[----:B------:R-:W-:-:S03]  /*4cd50*/  IADD3 R189, P2, R58, R5, RZ ;  /* 0x000000053abd7210 */ /* 0x000fc60007f5e0ff */
[--C-:B------:R-:W-:Y:S02]  /*4cd60*/  IMAD.X R186, R63, 0x1, R4.reuse, P1 ;  /* 0x000000013fba7824 */ /* 0x100fe400008e0604 */
[----:B------:R-:W-:Y:S02]  /*4cd70*/  IMAD.X R188, R59, 0x1, R4, P2 ;  /* 0x000000013bbc7824 */ /* 0x000fe400010e0604 */
[----:B------:R-:W3:Y:S04]  /*4cd80*/  LDL.LU.64 R58, [R1+0x1830] ;  /* 0x00183000013a7983 */ /* 0x000ee80000300a00 */
[----:B------:R-:W3:Y:S01]  /*4cd90*/  LDL.LU.64 R80, [R1+0x1828] ;  /* 0x0018280001507983 */ /* 0x000ee20000300a00 */
[----:B------:R-:W-:-:S05]  /*4cda0*/  IADD3 R191, P1, R42, R5, RZ ;  /* 0x000000052abf7210 */ /* 0x000fca0007f3e0ff */
[----:B------:R-:W-:Y:S02]  /*4cdb0*/  IMAD.X R190, R43, 0x1, R4, P1 ;  /* 0x000000012bbe7824 */ /* 0x000fe400008e0604 */
[----:B------:R-:W3:Y:S01]  /*4cdc0*/  LDL.LU.64 R42, [R1+0x1820] ;  /* 0x00182000012a7983 */ /* 0x000ee20000300a00 */
[----:B------:R-:W-:-:S05]  /*4cdd0*/  IADD3 R193, P2, R40, R5, RZ ;  /* 0x0000000528c17210 */ /* 0x000fca0007f5e0ff */
[----:B------:R-:W-:Y:S02]  /*4cde0*/  IMAD.X R192, R41, 0x1, R4, P2 ;  /* 0x0000000129c07824 */ /* 0x000fe400010e0604 */
[----:B------:R-:W3:Y:S04]  /*4cdf0*/  LDL.LU.64 R40, [R1+0x1818] ;  /* 0x0018180001287983 */ /* 0x000ee80000300a00 */
[----:B------:R-:W3:Y:S01]  /*4ce00*/  LDL.LU.64 R78, [R1+0x1810] ;  /* 0x00181000014e7983 */ /* 0x000ee20000300a00 */
[----:B------:R-:W-:-:S05]  /*4ce10*/  IADD3 R195, P1, R22, R5, RZ ;  /* 0x0000000516c37210 */ /* 0x000fca0007f3e0ff */
[----:B------:R-:W-:Y:S02]  /*4ce20*/  IMAD.X R194, R23, 0x1, R4, P1 ;  /* 0x0000000117c27824 */ /* 0x000fe400008e0604 */
[----:B------:R-:W3:Y:S01]  /*4ce30*/  LDL.LU.64 R22, [R1+0x1808] ;  /* 0x0018080001167983 */ /* 0x000ee20000300a00 */
[----:B----4-:R-:W-:-:S05]  /*4ce40*/  IADD3 R197, P2, R20, R5, RZ ;  /* 0x0000000514c57210 */ /* 0x010fca0007f5e0ff */
[----:B------:R-:W-:Y:S02]  /*4ce50*/  IMAD.X R196, R21, 0x1, R4, P2 ;  /* 0x0000000115c47824 */ /* 0x000fe400010e0604 */
[----:B------:R-:W4:Y:S04]  /*4ce60*/  LDL.LU.64 R20, [R1+0x1800] ;  /* 0x0018000001147983 */ /* 0x000f280000300a00 */
[----:B------:R-:W4:Y:S01]  /*4ce70*/  LDL.LU.64 R62, [R1+0x17f8] ;  /* 0x0017f800013e7983 */ /* 0x000f220000300a00 */
[----:B------:R-:W-:-:S05]  /*4ce80*/  IADD3 R199, P1, R60, R5, RZ ;  /* 0x000000053cc77210 */ /* 0x000fca0007f3e0ff */
[----:B------:R-:W-:Y:S02]  /*4ce90*/  IMAD.X R198, R61, 0x1, R4, P1 ;  /* 0x000000013dc67824 */ /* 0x000fe400008e0604 */
[----:B------:R-:W4:Y:S01]  /*4cea0*/  LDL.LU.64 R60, [R1+0x17f0] ;  /* 0x0017f000013c7983 */ /* 0x000f220000300a00 */
[-C--:B------:R-:W-:Y:S02]  /*4ceb0*/  IADD3 R201, P2, R12, R5.reuse, RZ ;  /* 0x000000050cc97210 */ /* 0x080fe40007f5e0ff */
[----:B------:R-:W-:-:S03]  /*4cec0*/  IADD3 R203, P1, R206, R5, RZ ;  /* 0x00000005cecb7210 */ /* 0x000fc60007f3e0ff */
[--C-:B------:R-:W-:Y:S02]  /*4ced0*/  IMAD.X R200, R13, 0x1, R4.reuse, P2 ;  /* 0x000000010dc87824 */ /* 0x100fe400010e0604 */
[----:B------:R-:W4:Y:S01]  /*4cee0*/  LDL.LU.64 R12, [R1+0x17e8] ;  /* 0x0017e800010c7983 */ /* 0x000f220000300a00 */
[-C--:B------:R-:W-:Y:S01]  /*4cef0*/  IADD3 R205, P2, R84, R5.reuse, RZ ;  /* 0x0000000554cd7210 */ /* 0x080fe20007f5e0ff */
[----:B------:R-:W-:Y:S01]  /*4cf00*/  IMAD.X R202, R207, 0x1, R4, P1 ;  /* 0x00000001cfca7824 */ /* 0x000fe200008e0604 */
[----:B------:R-:W-:-:S03]  /*4cf10*/  IADD3 R207, P1, R82, R5, RZ ;  /* 0x0000000552cf7210 */ /* 0x000fc60007f3e0ff */
[----:B------:R-:W-:Y:S01]  /*4cf20*/  IMAD.X R204, R85, 0x1, R4, P2 ;  /* 0x0000000155cc7824 */ /* 0x000fe200010e0604 */
[----:B------:R-:W-:Y:S02]  /*4cf30*/  IADD3.X R206, R83, R4, RZ, P1, !PT ;  /* 0x0000000453ce7210 */ /* 0x000fe40000ffe4ff */
[----:B--2---:R-:W-:-:S05]  /*4cf40*/  IADD3 R209, P2, R64, R5, RZ ;  /* 0x0000000540d17210 */ /* 0x004fca0007f5e0ff */
[----:B------:R-:W-:Y:S02]  /*4cf50*/  IMAD.X R208, R65, 0x1, R4, P2 ;  /* 0x0000000141d07824 */ /* 0x000fe400010e0604 */
[----:B------:R-:W2:Y:S01]  /*4cf60*/  LDL.LU.64 R64, [R1+0x17e0] ;  /* 0x0017e00001407983 */ /* 0x000ea20000300a00 */
[-C--:B---3--:R-:W-:Y:S02]  /*4cf70*/  IADD3 R211, P1, R58, R5.reuse, RZ ;  /* 0x000000053ad37210 */ /* 0x088fe40007f3e0ff */
[----:B------:R-:W-:-:S03]  /*4cf80*/  IADD3 R213, P2, R80, R5, RZ ;  /* 0x0000000550d57210 */ /* 0x000fc60007f5e0ff */
[--C-:B------:R-:W-:Y:S02]  /*4cf90*/  IMAD.X R210, R59, 0x1, R4.reuse, P1 ;  /* 0x000000013bd27824 */ /* 0x100fe400008e0604 */
[----:B------:R-:W3:Y:S01]  /*4cfa0*/  LDL.LU.64 R58, [R1+0x17d8] ;  /* 0x0017d800013a7983 */ /* 0x000ee20000300a00 */
[----:B------:R-:W-:Y:S01]  /*4cfb0*/  IMAD.X R212, R81, 0x1, R4, P2 ;  /* 0x0000000151d47824 */ /* 0x000fe200010e0604 */
[----:B------:R-:W-:-:S05]  /*4cfc0*/  IADD3 R215, P1, R42, R5, RZ ;  /* 0x000000052ad77210 */ /* 0x000fca0007f3e0ff */
[----:B------:R-:W-:Y:S02]  /*4cfd0*/  IMAD.X R214, R43, 0x1, R4, P1 ;  /* 0x000000012bd67824 */ /* 0x000fe400008e0604 */
[----:B------:R-:W3:Y:S01]  /*4cfe0*/  LDL.LU.64 R42, [R1+0x17d0] ;  /* 0x0017d000012a7983 */ /* 0x000ee20000300a00 */
[-C--:B------:R-:W-:Y:S02]  /*4cff0*/  IADD3 R217, P2, R40, R5.reuse, RZ ;  /* 0x0000000528d97210 */ /* 0x080fe40007f5e0ff */
[----:B------:R-:W-:-:S03]  /*4d000*/  IADD3 R219, P1, R78, R5, RZ ;  /* 0x000000054edb7210 */ /* 0x000fc60007f3e0ff */
[--C-:B------:R-:W-:Y:S02]  /*4d010*/  IMAD.X R216, R41, 0x1, R4.reuse, P2 ;  /* 0x0000000129d87824 */ /* 0x100fe400010e0604 */
[----:B------:R-:W3:Y:S01]  /*4d020*/  LDL.LU.64 R40, [R1+0x17c8] ;  /* 0x0017c80001287983 */ /* 0x000ee20000300a00 */
[----:B------:R-:W-:Y:S01]  /*4d030*/  IMAD.X R218, R79, 0x1, R4, P1 ;  /* 0x000000014fda7824 */ /* 0x000fe200008e0604 */
        /* <DEDUP_REMOVED lines=12> */
[----:B------:R-:W4:Y:S04]  /*4d100*/  LDL.LU R13, [R1+0x1e90] ;  /* 0x001e9000010d7983 */ /* 0x000f280000300800 */
[----:B------:R-:W4:Y:S04]  /*4d110*/  LDL.LU R62, [R1+0x1e98] ;  /* 0x001e9800013e7983 */ /* 0x000f280000300800 */
[----:B------:R-:W4:Y:S01]  /*4d120*/  LDL.LU R60, [R1+0x1ea0] ;  /* 0x001ea000013c7983 */ /* 0x000f220000300800 */
[----:B--2---:R-:W-:-:S03]  /*4d130*/  IADD3 R239, P1, R64, R5, RZ ;  /* 0x0000000540ef7210 */ /* 0x004fc60007f3e0ff */
[----:B------:R-:W2:Y:S02]  /*4d140*/  LDL.LU R64, [R1+0x1e8c] ;  /* 0x001e8c0001407983 */ /* 0x000ea40000300800 */
[----:B------:R-:W-:Y:S02]  /*4d150*/  IMAD.X R238, R65, 0x1, R4, P1 ;  /* 0x0000000141ee7824 */ /* 0x000fe400008e0604 */
[----:B------:R-:W2:Y:S04]  /*4d160*/  LDL.LU R63, [R1+0x1e94] ;  /* 0x001e9400013f7983 */ /* 0x000ea80000300800 */
[----:B------:R-:W2:Y:S01]  /*4d170*/  LDL.LU R61, [R1+0x1e9c] ;  /* 0x001e9c00013d7983 */ /* 0x000ea20000300800 */
[----:B---3--:R-:W-:-:S05]  /*4d180*/  IADD3 R241, P2, R58, R5, RZ ;  /* 0x000000053af17210 */ /* 0x008fca0007f5e0ff */
[----:B------:R-:W-:Y:S01]  /*4d190*/  IMAD.X R240, R59, 0x1, R4, P2 ;  /* 0x000000013bf07824 */ /* 0x000fe200010e0604 */
[-C--:B------:R-:W-:Y:S02]  /*4d1a0*/  IADD3 R243, P1, R42, R5.reuse, RZ ;  /* 0x000000052af37210 */ /* 0x080fe40007f3e0ff */
[----:B------:R-:W-:-:S03]  /*4d1b0*/  IADD3 R245, P2, R40, R5, RZ ;  /* 0x0000000528f57210 */ /* 0x000fc60007f5e0ff */
[--C-:B------:R-:W-:Y:S02]  /*4d1c0*/  IMAD.X R242, R43, 0x1, R4.reuse, P1 ;  /* 0x000000012bf27824 */ /* 0x100fe400008e0604 */
[----:B------:R-:W3:Y:S01]  /*4d1d0*/  LDL.LU.64 R42, [R1+0x17b0] ;  /* 0x0017b000012a7983 */ /* 0x000ee20000300a00 */
[----:B------:R-:W-:-:S03]  /*4d1e0*/  IMAD.X R244, R41, 0x1, R4, P2 ;  /* 0x0000000129f47824 */ /* 0x000fc600010e0604 */
[----:B------:R-:W3:Y:S04]  /*4d1f0*/  LDL.LU R80, [R1+0x8c0] ;  /* 0x0008c00001507983 */ /* 0x000ee80000300800 */
[----:B------:R-:W3:Y:S04]  /*4d200*/  LDL.LU R81, [R1+0x8c4] ;  /* 0x0008c40001517983 */ /* 0x000ee80000300800 */
[----:B------:R-:W3:Y:S04]  /*4d210*/  LDL.LU R82, [R1+0x8c8] ;  /* 0x0008c80001527983 */ /* 0x000ee80000300800 */
[----:B------:R-:W3:Y:S04]  /*4d220*/  LDL.LU R83, [R1+0x8cc] ;  /* 0x0008cc0001537983 */ /* 0x000ee80000300800 */
[----:B------:R-:W3:Y:S01]  /*4d230*/  LDL.LU.64 R40, [R1+0x1848] ;  /* 0x0018480001287983 */ /* 0x000ee20000300a00 */
[----:B------:R-:W-:-:S02]  /*4d240*/  IADD3 R247, P1, R22, R5, RZ ;  /* 0x0000000516f77210 */ /* 0x000fc40007f3e0ff */
[----:B----4-:R-:W-:Y:S02]  /*4d250*/  IADD3 R249, P2, R20, R5, RZ ;  /* 0x0000000514f97210 */ /* 0x010fe40007f5e0ff */
[----:B------:R-:W4:Y:S03]  /*4d260*/  LDL.LU R20, [R1+0x8e0] ;  /* 0x0008e00001147983 */ /* 0x000f260000300800 */
[--C-:B------:R-:W-:Y:S02]  /*4d270*/  IMAD.X R248, R21, 0x1, R4.reuse, P2 ;  /* 0x0000000115f87824 */ /* 0x100fe400010e0604 */
[----:B------:R-:W4:Y:S04]  /*4d280*/  LDL.LU R21, [R1+0x8e4] ;  /* 0x0008e40001157983 */ /* 0x000f280000300800 */
[----:B------:R-:W4:Y:S01]  /*4d290*/  LDL.LU R22, [R1+0x8e8] ;  /* 0x0008e80001167983 */ /* 0x000f220000300800 */
[----:B------:R-:W-:-:S02]  /*4d2a0*/  IMAD.X R246, R23, 0x1, R4, P1 ;  /* 0x0000000117f67824 */ /* 0x000fc400008e0604 */
[----:B------:R-:W-:Y:S01]  /*4d2b0*/  IMAD.MOV.U32 R23, RZ, RZ, R6 ;  /* 0x000000ffff177224 */ /* 0x000fe200078e0006 */
[----:B------:R-:W-:Y:S01]  /*4d2c0*/  ISETP.GT.AND P6, PT, R7, 0x13, PT ;  /* 0x000000130700780c */ /* 0x000fe20003fc4270 */
[----:B------:R-:W1:Y:S01]  /*4d2d0*/  S2R R6, SR_TID.X ;  /* 0x0000000000067919 */ /* 0x000e620000002100 */
[----:B------:R-:W4:Y:S02]  /*4d2e0*/  LDL.LU R58, [R1+0x1ea8] ;  /* 0x001ea800013a7983 */ /* 0x000f240000300800 */
[----:B------:R-:W-:Y:S02]  /*4d2f0*/  SEL R9, RZ, 0x4, !P6 ;  /* 0x00000004ff097807 */ /* 0x000fe40007000000 */
[----:B-1----:R-:W-:Y:S02]  /*4d300*/  LOP3.LUT R0, R6, 0x1f, RZ, 0xc0, !PT ;  /* 0x0000001f06007812 */ /* 0x002fe400078ec0ff */
[-C--:B------:R-:W-:Y:S02]  /*4d310*/  IADD3 R13, P1, R13, R3.reuse, RZ ;  /* 0x000000030d0d7210 */ /* 0x080fe40007f3e0ff */
[----:B------:R-:W-:-:S02]  /*4d320*/  IADD3 R62, P3, R62, R3, RZ ;  /* 0x000000033e3e7210 */ /* 0x000fc40007f7e0ff */
[----:B------:R-:W-:Y:S01]  /*4d330*/  IADD3 R60, P4, R60, R3, RZ ;  /* 0x000000033c3c7210 */ /* 0x000fe20007f9e0ff */
[----:B------:R-:W-:Y:S04]  /*4d340*/  STL [R1+0x1e90], R13 ;  /* 0x001e900d01007387 */ /* 0x000fe80000100800 */
[----:B------:R-:W-:Y:S04]  /*4d350*/  STL [R1+0x1e98], R62 ;  /* 0x001e983e01007387 */ /* 0x000fe80000100800 */
[----:B------:R-:W-:Y:S01]  /*4d360*/  STL [R1+0x1ea0], R60 ;  /* 0x001ea03c01007387 */ /* 0x000fe20000100800 */
[----:B--2---:R-:W-:-:S02]  /*4d370*/  IMAD.X R64, R64, 0x1, R2, P1 ;  /* 0x0000000140407824 */ /* 0x004fc400008e0602 */
[----:B------:R-:W-:-:S03]  /*4d380*/  IMAD.X R63, R63, 0x1, R2, P3 ;  /* 0x000000013f3f7824 */ /* 0x000fc600018e0602 */
[----:B------:R-:W-:Y:S01]  /*4d390*/  STL [R1+0x1e8c], R64 ;  /* 0x001e8c4001007387 */ /* 0x000fe20000100800 */
[----:B------:R-:W-:-:S03]  /*4d3a0*/  IMAD.X R61, R61, 0x1, R2, P4 ;  /* 0x000000013d3d7824 */ /* 0x000fc600020e0602 */
[----:B------:R-:W-:Y:S01]  /*4d3b0*/  STL [R1+0x1e94], R63 ;  /* 0x001e943f01007387 */ /* 0x000fe20000100800 */
[----:B------:R-:W-:-:S03]  /*4d3c0*/  ISETP.GE.AND P3, PT, R0, R7, PT ;  /* 0x000000070000720c */ /* 0x000fc60003f66270 */
[----:B------:R-:W-:Y:S04]  /*4d3d0*/  STL [R1+0x1e9c], R61 ;  /* 0x001e9c3d01007387 */ /* 0x000fe80000100800 */
[----:B------:R-:W2:Y:S01]  /*4d3e0*/  LDL.LU R59, [R1+0x1ea4] ;  /* 0x001ea400013b7983 */ /* 0x000ea20000300800 */
[----:B---3--:R-:W-:-:S05]  /*4d3f0*/  IADD3 R251, P5, R42, R5, RZ ;  /* 0x000000052afb7210 */ /* 0x008fca0007fbe0ff */
[--C-:B------:R-:W-:Y:S01]  /*4d400*/  IMAD.X R250, R43, 0x1, R4.reuse, P5 ;  /* 0x000000012bfa7824 */ /* 0x100fe200028e0604 */
[----:B------:R-:W-:Y:S02]  /*4d410*/  IADD3 R6, P6, R40, R5, RZ ;  /* 0x0000000528067210 */ /* 0x000fe40007fde0ff */
[----:B------:R-:W3:Y:S03]  /*4d420*/  LDL.LU R40, [R1+0x890] ;  /* 0x0008900001287983 */ /* 0x000ee60000300800 */
[----:B------:R-:W-:Y:S02]  /*4d430*/  IMAD.X R0, R41, 0x1, R4, P6 ;  /* 0x0000000129007824 */ /* 0x000fe400030e0604 */
[----:B------:R-:W3:Y:S04]  /*4d440*/  LDL.LU R41, [R1+0x894] ;  /* 0x0008940001297983 */ /* 0x000ee80000300800 */
[----:B------:R-:W3:Y:S04]  /*4d450*/  LDL.LU R42, [R1+0x898] ;  /* 0x00089800012a7983 */ /* 0x000ee80000300800 */
[----:B------:R-:W3:Y:S01]  /*4d460*/  LDL.LU R43, [R1+0x89c] ;  /* 0x00089c00012b7983 */ /* 0x000ee20000300800 */
[----:B----4-:R-:W-:-:S15]  /*4d470*/  HMMA.1688.F32.TF32 R20, R228, R18, R20 ;  /* 0x00000012e414723c */ /* 0x010fde0000081014 */
[----:B------:R-:W-:-:S08]  /*4d480*/  NOP ;  /* 0x0000000000007918 */ /* 0x000fd00000000000 */
[----:B------:R-:W-:Y:S04]  /*4d490*/  STL.64 [R1+0xa20], R20 ;  /* 0x000a201401007387 */ /* 0x000fe80000100a00 */
[----:B------:R1:W-:Y:S04]  /*4d4a0*/  STL.64 [R1+0xa28], R22 ;  /* 0x000a281601007387 */ /* 0x0003e80000100a00 */
[----:B-1----:R-:W4:Y:S01]  /*4d4b0*/  LDL.LU.64 R22, [R1+0x2648] ;  /* 0x0026480001167983 */ /* 0x002f220000300a00 */
[C---:B------:R-:W-:Y:S02]  /*4d4c0*/  ISETP.GT.AND P2, PT, R7.reuse, 0xf, PT ;  /* 0x0000000f0700780c */ /* 0x040fe40003f44270 */
[----:B------:R-:W-:Y:S01]  /*4d4d0*/  ISETP.GT.AND P4, PT, R7, 0x17, PT ;  /* 0x000000170700780c */ /* 0x000fe20003f84270 */
[----:B------:R-:W4:Y:S01]  /*4d4e0*/  LDL.LU.64 R20, [R1+0x2640] ;  /* 0x0026400001147983 */ /* 0x000f220000300a00 */
[----:B------:R-:W-:-:S02]  /*4d4f0*/  SEL R12, RZ, 0x4, !P2 ;  /* 0x00000004ff0c7807 */ /* 0x000fc40005000000 */
[C---:B------:R-:W-:Y:S02]  /*4d500*/  ISETP.GT.AND P1, PT, R7.reuse, 0x1b, PT ;  /* 0x0000001b0700780c */ /* 0x040fe40003f24270 */
[----:B------:R-:W-:Y:S02]  /*4d510*/  ISETP.GT.AND P2, PT, R7, 0x1f, PT ;  /* 0x0000001f0700780c */ /* 0x000fe40003f44270 */
[----:B------:R-:W-:-:S04]  /*4d520*/  SEL R7, R12, RZ, !P0 ;  /* 0x000000ff0c077207 */ /* 0x000fc80004000000 */
[----:B------:R-:W-:Y:S01]  /*4d530*/  ISETP.NE.U32.AND P5, PT, R7, RZ, PT ;  /* 0x000000ff0700720c */ /* 0x000fe20003fa5070 */
[----:B------:R-:W-:Y:S02]  /*4d540*/  IMAD.MOV.U32 R12, RZ, RZ, R13 ;  /* 0x000000ffff0c7224 */ /* 0x000fe400078e000d */
[----:B------:R-:W-:Y:S01]  /*4d550*/  IMAD.MOV.U32 R13, RZ, RZ, R64 ;  /* 0x000000ffff0d7224 */ /* 0x000fe200078e0040 */
[----:B------:R-:W-:Y:S02]  /*4d560*/  SEL R7, RZ, 0x4, !P4 ;  /* 0x00000004ff077807 */ /* 0x000fe40006000000 */
[----:B------:R-:W-:-:S07]  /*4d570*/  IADD3 R58, P4, R58, R3, RZ ;  /* 0x000000033a3a7210 */ /* 0x000fce0007f9e0ff */
[----:B------:R1:W-:Y:S02]  /*4d580*/  LDGSTS.E [R8+0x11e00], desc[UR58][R12.64], P5 ;  /* 0x11e000000c087fae */ /* 0x0003e4000a92187a */
[----:B-1----:R-:W-:Y:S01]  /*4d590*/  IMAD.MOV.U32 R12, RZ, RZ, R62 ;  /* 0x000000ffff0c7224 */ /* 0x002fe200078e003e */
[----:B------:R-:W-:-:S05]  /*4d5a0*/  MOV R13, R63 ;  /* 0x0000003f000d7202 */ /* 0x000fca0000000f00 */
[----:B------:R1:W-:Y:S02]  /*4d5b0*/  LDGSTS.E [R8+0x11e80], desc[UR58][R12.64], P5 ;  /* 0x11e800000c087fae */ /* 0x0003e4000a92187a */
[----:B-1----:R-:W-:Y:S02]  /*4d5c0*/  IMAD.MOV.U32 R12, RZ, RZ, R60 ;  /* 0x000000ffff0c7224 */ /* 0x002fe400078e003c */
[----:B------:R-:W-:-:S05]  /*4d5d0*/  IMAD.MOV.U32 R13, RZ, RZ, R61 ;  /* 0x000000ffff0d7224 */ /* 0x000fca00078e003d */
[----:B------:R1:W-:Y:S04]  /*4d5e0*/  LDGSTS.E [R8+0x11f00], desc[UR58][R12.64], P5 ;  /* 0x11f000000c087fae */ /* 0x0003e8000a92187a */
[----:B------:R-:W-:Y:S01]  /*4d5f0*/  STL [R1+0x1ea8], R58 ;  /* 0x001ea83a01007387 */ /* 0x000fe20000100800 */
[----:B-1----:R-:W-:Y:S02]  /*4d600*/  IMAD.MOV.U32 R12, RZ, RZ, R58 ;  /* 0x000000ffff0c7224 */ /* 0x002fe400078e003a */
[----:B--2---:R-:W-:-:S04]  /*4d610*/  IMAD.X R59, R59, 0x1, R2, P4 ;  /* 0x000000013b3b7824 */ /* 0x004fc800020e0602 */
[----:B------:R-:W-:Y:S01]  /*4d620*/  IMAD.MOV.U32 R13, RZ, RZ, R59 ;  /* 0x000000ffff0d7224 */ /* 0x000fe200078e003b */
[----:B------:R-:W-:Y:S04]  /*4d630*/  STL [R1+0x1ea4], R59 ;  /* 0x001ea43b01007387 */ /* 0x000fe80000100800 */
[----:B------:R3:W-:Y:S02]  /*4d640*/  LDGSTS.E [R8+0x11f80], desc[UR58][R12.64], P5 ;  /* 0x11f800000c087fae */ /* 0x0007e4000a92187a */
[C---:B---3--:R-:W-:Y:S06]  /*4d650*/  HMMA.1688.F32.TF32 R12, R228.reuse, R14, R40 ;  /* 0x0000000ee40c723c */ /* 0x048fec0000081028 */
[----:B----4-:R-:W-:-:S15]  /*4d660*/  HMMA.1688.F32.TF32 R80, R228, R22, R80 ;  /* 0x00000016e450723c */ /* 0x010fde0000081050 */
[----:B------:R-:W-:-:S08]  /*4d670*/  NOP ;  /* 0x0000000000007918 */ /* 0x000fd00000000000 */
[----:B------:R1:W-:Y:S04]  /*4d680*/  STL.64 [R1+0xa30], R80 ;  /* 0x000a305001007387 */ /* 0x0003e80000100a00 */
[----:B------:R2:W-:Y:S04]  /*4d690*/  STL.64 [R1+0xa38], R82 ;  /* 0x000a385201007387 */ /* 0x0005e80000100a00 */
[----:B-1----:R-:W3:Y:S04]  /*4d6a0*/  LDL.LU R80, [R1+0x830] ;  /* 0x0008300001507983 */ /* 0x002ee80000300800 */
[----:B------:R-:W3:Y:S04]  /*4d6b0*/  LDL.LU R81, [R1+0x834] ;  /* 0x0008340001517983 */ /* 0x000ee80000300800 */
[----:B--2---:R-:W3:Y:S04]  /*4d6c0*/  LDL.LU R82, [R1+0x838] ;  /* 0x0008380001527983 */ /* 0x004ee80000300800 */
[----:B------:R-:W3:Y:S04]  /*4d6d0*/  LDL.LU R83, [R1+0x83c] ;  /* 0x00083c0001537983 */ /* 0x000ee80000300800 */
[----:B------:R-:W2:Y:S04]  /*4d6e0*/  LDL.LU R18, [R1+0x1f10] ;  /* 0x001f100001127983 */ /* 0x000ea80000300800 */
[----:B------:R-:W4:Y:S04]  /*4d6f0*/  LDL.LU R19, [R1+0x1f18] ;  /* 0x001f180001137983 */ /* 0x000f280000300800 */
[----:B------:R-:W4:Y:S04]  /*4d700*/  LDL.LU R60, [R1+0x1f20] ;  /* 0x001f2000013c7983 */ /* 0x000f280000300800 */
[----:B------:R-:W4:Y:S04]  /*4d710*/  LDL.LU R62, [R1+0x1f0c] ;  /* 0x001f0c00013e7983 */ /* 0x000f280000300800 */
[----:B------:R-:W4:Y:S04]  /*4d720*/  LDL.LU R61, [R1+0x1f14] ;  /* 0x001f1400013d7983 */ /* 0x000f280000300800 */
[----:B------:R-:W4:Y:S04]  /*4d730*/  LDL.LU R58, [R1+0x1f28] ;  /* 0x001f2800013a7983 */ /* 0x000f280000300800 */
[----:B------:R-:W4:Y:S04]  /*4d740*/  LDL.LU.64 R42, [R1+0x2638] ;  /* 0x00263800012a7983 */ /* 0x000f280000300a00 */
[----:B------:R-:W4:Y:S04]  /*4d750*/  LDL.LU.64 R40, [R1+0x2630] ;  /* 0x0026300001287983 */ /* 0x000f280000300a00 */
[----:B------:R1:W-:Y:S04]  /*4d760*/  STL.64 [R1+0xa50], R12 ;  /* 0x000a500c01007387 */ /* 0x0003e80000100a00 */
[----:B------:R4:W-:Y:S04]  /*4d770*/  STL.64 [R1+0xa58], R14 ;  /* 0x000a580e01007387 */ /* 0x0009e80000100a00 */
[----:B-1----:R-:W4:Y:S04]  /*4d780*/  LDL.LU R12, [R1+0x1f1c] ;  /* 0x001f1c00010c7983 */ /* 0x002f280000300800 */
[----:B------:R-:W4:Y:S01]  /*4d790*/  LDL.LU R59, [R1+0x1f24] ;  /* 0x001f2400013b7983 */ /* 0x000f220000300800 */
[----:B------:R-:W-:-:S02]  /*4d7a0*/  SEL R9, R9, RZ, !P0 ;  /* 0x000000ff09097207 */ /* 0x000fc40004000000 */
[----:B------:R-:W-:Y:S01]  /*4d7b0*/  SEL R7, R7, RZ, !P0 ;  /* 0x000000ff07077207 */ /* 0x000fe20004000000 */
[----:B------:R-:W4:Y:S01]  /*4d7c0*/  LDL.LU R23, [R1+0x1f90] ;  /* 0x001f900001177983 */ /* 0x000f220000300800 */
[----:B------:R-:W-:Y:S02]  /*4d7d0*/  ISETP.NE.U32.AND P4, PT, R9, RZ, PT ;  /* 0x000000ff0900720c */ /* 0x000fe40003f85070 */
[----:B------:R-:W-:Y:S01]  /*4d7e0*/  SEL R9, RZ, 0x4, !P1 ;  /* 0x00000004ff097807 */ /* 0x000fe20004800000 */
[----:B------:R-:W4:Y:S01]  /*4d7f0*/  LDL.LU R22, [R1+0x1f98] ;  /* 0x001f980001167983 */ /* 0x000f220000300800 */
[----:B------:R-:W-:Y:S02]  /*4d800*/  ISETP.NE.U32.AND P1, PT, R7, RZ, PT ;  /* 0x000000ff0700720c */ /* 0x000fe40003f25070 */
[----:B------:R-:W-:Y:S02]  /*4d810*/  SEL R7, R9, RZ, !P0 ;  /* 0x000000ff09077207 */ /* 0x000fe40004000000 */
[----:B------:R-:W-:-:S02]  /*4d820*/  SEL R9, RZ, 0x4, !P2 ;  /* 0x00000004ff097807 */ /* 0x000fc40005000000 */
[----:B------:R-:W-:Y:S02]  /*4d830*/  ISETP.NE.U32.AND P5, PT, R7, RZ, PT ;  /* 0x000000ff0700720c */ /* 0x000fe40003fa5070 */
[----:B------:R-:W-:Y:S02]  /*4d840*/  SEL R7, RZ, 0x4, P3 ;  /* 0x00000004ff077807 */ /* 0x000fe40001800000 */
[----:B------:R-:W-:Y:S02]  /*4d850*/  SEL R9, R9, RZ, !P0 ;  /* 0x000000ff09097207 */ /* 0x000fe40004000000 */
[----:B------:R-:W-:Y:S01]  /*4d860*/  SEL R7, R7, RZ, !P0 ;  /* 0x000000ff07077207 */ /* 0x000fe20004000000 */
[----:B---3--:R-:W-:Y:S01]  /*4d870*/  HMMA.1688.F32.TF32 R80, R228, R10, R80 ;  /* 0x0000000ae450723c */ /* 0x008fe20000081050 */
[-C--:B--2---:R-:W-:Y:S02]  /*4d880*/  IADD3 R18, P3, R18, R3.reuse, RZ ;  /* 0x0000000312127210 */ /* 0x084fe40007f7e0ff */
[----:B----4-:R-:W-:-:S02]  /*4d890*/  IADD3 R19, P2, R19, R3, RZ ;  /* 0x0000000313137210 */ /* 0x010fc40007f5e0ff */
[----:B------:R-:W-:Y:S01]  /*4d8a0*/  IADD3 R60, P0, R60, R3, RZ ;  /* 0x000000033c3c7210 */ /* 0x000fe20007f1e0ff */
[----:B------:R1:W-:Y:S01]  /*4d8b0*/  STL [R1+0x1f10], R18 ;  /* 0x001f101201007387 */ /* 0x0003e20000100800 */
[----:B------:R-:W-:-:S03]  /*4d8c0*/  IMAD.X R62, R62, 0x1, R2, P3 ;  /* 0x000000013e3e7824 */ /* 0x000fc600018e0602 */
[----:B------:R2:W-:Y:S01]  /*4d8d0*/  STL [R1+0x1f18], R19 ;  /* 0x001f181301007387 */ /* 0x0005e20000100800 */
[----:B------:R-:W-:-:S03]  /*4d8e0*/  IMAD.X R61, R61, 0x1, R2, P2 ;  /* 0x000000013d3d7824 */ /* 0x000fc600010e0602 */
[----:B------:R-:W-:Y:S01]  /*4d8f0*/  STL [R1+0x1f20], R60 ;  /* 0x001f203c01007387 */ /* 0x000fe20000100800 */
[----:B------:R-:W-:-:S03]  /*4d900*/  ISETP.NE.U32.AND P2, PT, R7, RZ, PT ;  /* 0x000000ff0700720c */ /* 0x000fc60003f45070 */
[----:B------:R-:W-:Y:S04]  /*4d910*/  STL [R1+0x1f0c], R62 ;  /* 0x001f0c3e01007387 */ /* 0x000fe80000100800 */
[----:B------:R-:W-:Y:S01]  /*4d920*/  STL [R1+0x1f14], R61 ;  /* 0x001f143d01007387 */ /* 0x000fe20000100800 */
[----:B------:R-:W-:-:S03]  /*4d930*/  IMAD.MOV.U32 R10, RZ, RZ, R18 ;  /* 0x000000ffff0a7224 */ /* 0x000fc600078e0012 */
[----:B------:R-:W3:Y:S01]  /*4d940*/  LDL.LU R7, [R1+0x1f8c] ;  /* 0x001f8c0001077983 */ /* 0x000ee20000300800 */
[----:B------:R-:W-:Y:S02]  /*4d950*/  IMAD.MOV.U32 R11, RZ, RZ, R62 ;  /* 0x000000ffff0b7224 */ /* 0x000fe400078e003e */
[--C-:B------:R-:W-:Y:S01]  /*4d960*/  IMAD.X R12, R12, 0x1, R2.reuse, P0 ;  /* 0x000000010c0c7824 */ /* 0x100fe200000e0602 */
[----:B------:R-:W-:Y:S02]  /*4d970*/  IADD3 R58, P0, R58, R3, RZ ;  /* 0x000000033a3a7210 */ /* 0x000fe40007f1e0ff */
[----:B------:R4:W-:Y:S04]  /*4d980*/  LDGSTS.E [R8+0x12600], desc[UR58][R10.64], P4 ;  /* 0x126000000a087fae */ /* 0x0009e8000a12187a */
[----:B------:R2:W-:Y:S04]  /*4d990*/  STL [R1+0x1f1c], R12 ;  /* 0x001f1c0c01007387 */ /* 0x0005e80000100800 */
[----:B------:R-:W-:Y:S01]  /*4d9a0*/  STL.64 [R1+0xa40], R80 ;  /* 0x000a405001007387 */ /* 0x000fe20000100a00 */
[----:B------:R-:W-:-:S03]  /*4d9b0*/  IMAD.X R59, R59, 0x1, R2, P0 ;  /* 0x000000013b3b7824 */ /* 0x000fc600000e0602 */
[----:B------:R-:W-:Y:S04]  /*4d9c0*/  STL.64 [R1+0xa48], R82 ;  /* 0x000a485201007387 */ /* 0x000fe80000100a00 */
[----:B------:R-:W3:Y:S04]  /*4d9d0*/  LDL.LU R15, [R1+0x1f94] ;  /* 0x001f9400010f7983 */ /* 0x000ee80000300800 */
[----:B------:R-:W-:Y:S01]  /*4d9e0*/  STL [R1+0x1f28], R58 ;  /* 0x001f283a01007387 */ /* 0x000fe20000100800 */
[----:B----4-:R-:W-:-:S03]  /*4d9f0*/  IMAD.MOV.U32 R10, RZ, RZ, R19 ;  /* 0x000000ffff0a7224 */ /* 0x010fc600078e0013 */
[----:B-1----:R-:W4:Y:S01]  /*4da00*/  LDL.LU R18, [R1+0x1fa0] ;  /* 0x001fa00001127983 */ /* 0x002f220000300800 */
[----:B------:R-:W-:-:S03]  /*4da10*/  ISETP.NE.U32.AND P3, PT, R9, RZ, PT ;  /* 0x000000ff0900720c */ /* 0x000fc60003f65070 */
[----:B--2---:R-:W2:Y:S04]  /*4da20*/  LDL.LU R19, [R1+0x1f9c] ;  /* 0x001f9c0001137983 */ /* 0x004ea80000300800 */
[----:B------:R1:W-:Y:S04]  /*4da30*/  STL [R1+0x1f24], R59 ;  /* 0x001f243b01007387 */ /* 0x0003e80000100800 */
[----:B------:R-:W2:Y:S01]  /*4da40*/  LDL.LU R9, [R1+0x1fa8] ;  /* 0x001fa80001097983 */ /* 0x000ea20000300800 */
[----:B------:R-:W-:Y:S01]  /*4da50*/  IMAD.MOV.U32 R11, RZ, RZ, R61 ;  /* 0x000000ffff0b7224 */ /* 0x000fe200078e003d */
[----:B------:R-:W-:-:S04]  /*4da60*/  IADD3 R23, P0, R23, R3, RZ ;  /* 0x0000000317177210 */ /* 0x000fc80007f1e0ff */
[----:B------:R1:W-:Y:S02]  /*4da70*/  LDGSTS.E [R8+0x12680], desc[UR58][R10.64], P4 ;  /* 0x126800000a087fae */ /* 0x0003e4000a12187a */
[----:B-1----:R-:W-:Y:S02]  /*4da80*/  IMAD.MOV.U32 R10, RZ, RZ, R60 ;  /* 0x000000ffff0a7224 */ /* 0x002fe400078e003c */
[----:B------:R-:W-:-:S05]  /*4da90*/  IMAD.MOV.U32 R11, RZ, RZ, R12 ;  /* 0x000000ffff0b7224 */ /* 0x000fca00078e000c */
[----:B------:R1:W-:Y:S04]  /*4daa0*/  LDGSTS.E [R8+0x12700], desc[UR58][R10.64], P4 ;  /* 0x127000000a087fae */ /* 0x0003e8000a12187a */
[----:B------:R-:W-:Y:S04]  /*4dab0*/  STL [R1+0x1f90], R23 ;  /* 0x001f901701007387 */ /* 0x000fe80000100800 */
[----:B------:R-:W2:Y:S01]  /*4dac0*/  LDL.LU R13, [R1+0x1fa4] ;  /* 0x001fa400010d7983 */ /* 0x000ea20000300800 */
[----:B-1----:R-:W-:-:S03]  /*4dad0*/  IMAD.MOV.U32 R10, RZ, RZ, R58 ;  /* 0x000000ffff0a7224 */ /* 0x002fc600078e003a */
[----:B------:R-:W2:Y:S01]  /*4dae0*/  LDL.LU R12, [R1+0x2010] ;  /* 0x00201000010c7983 */ /* 0x000ea20000300800 */
[----:B------:R-:W-:-:S03]  /*4daf0*/  IMAD.MOV.U32 R11, RZ, RZ, R59 ;  /* 0x000000ffff0b7224 */ /* 0x000fc600078e003b */
[----:B------:R-:W2:Y:S04]  /*4db00*/  LDL.LU R59, [R1+0x200c] ;  /* 0x00200c00013b7983 */ /* 0x000ea80000300800 */
[----:B------:R1:W-:Y:S02]  /*4db10*/  LDGSTS.E [R8+0x12780], desc[UR58][R10.64], P4 ;  /* 0x127800000a087fae */ /* 0x0003e4000a12187a */
[----:B-1----:R-:W-:Y:S02]  /*4db20*/  IMAD.MOV.U32 R10, RZ, RZ, R23 ;  /* 0x000000ffff0a7224 */ /* 0x002fe400078e0017 */
[----:B---3--:R-:W-:Y:S01]  /*4db30*/  IMAD.X R7, R7, 0x1, R2, P0 ;  /* 0x0000000107077824 */ /* 0x008fe200000e0602 */
[----:B------:R-:W-:-:S04]  /*4db40*/  IADD3 R22, P0, R22, R3, RZ ;  /* 0x0000000316167210 */ /* 0x000fc80007f1e0ff */
[----:B------:R1:W-:Y:S01]  /*4db50*/  STL [R1+0x1f8c], R7 ;  /* 0x001f8c0701007387 */ /* 0x0003e20000100800 */
[----:B------:R-:W-:-:S03]  /*4db60*/  IMAD.MOV.U32 R11, RZ, RZ, R7 ;  /* 0x000000ffff0b7224 */ /* 0x000fc600078e0007 */
[----:B------:R-:W-:Y:S04]  /*4db70*/  STL [R1+0x1f98], R22 ;  /* 0x001f981601007387 */ /* 0x000fe80000100800 */
[----:B------:R-:W3:Y:S04]  /*4db80*/  LDL.LU R14, [R1+0x2014] ;  /* 0x00201400010e7983 */ /* 0x000ee80000300800 */
[----:B------:R1:W-:Y:S01]  /*4db90*/  LDGSTS.E [R8+0x12e00], desc[UR58][R10.64], P1 ;  /* 0x12e000000a087fae */ /* 0x0003e2000892187a */
[----:B------:R-:W-:Y:S01]  /*4dba0*/  IMAD.X R15, R15, 0x1, R2, P0 ;  /* 0x000000010f0f7824 */ /* 0x000fe200000e0602 */
[----:B----4-:R-:W-:-:S05]  /*4dbb0*/  IADD3 R18, P4, R18, R3, RZ ;  /* 0x0000000312127210 */ /* 0x010fca0007f9e0ff */
[----:B------:R-:W-:Y:S01]  /*4dbc0*/  STL [R1+0x1fa0], R18 ;  /* 0x001fa01201007387 */ /* 0x000fe20000100800 */
[----:B--2---:R-:W-:-:S03]  /*4dbd0*/  IMAD.X R19, R19, 0x1, R2, P4 ;  /* 0x0000000113137824 */ /* 0x004fc600020e0602 */
[----:B------:R2:W-:Y:S01]  /*4dbe0*/  STL [R1+0x1f94], R15 ;  /* 0x001f940f01007387 */ /* 0x0005e20000100800 */
[----:B------:R-:W-:-:S03]  /*4dbf0*/  IADD3 R9, P0, R9, R3, RZ ;  /* 0x0000000309097210 */ /* 0x000fc60007f1e0ff */
[----:B-1----:R-:W4:Y:S01]  /*4dc00*/  LDL.LU R7, [R1+0x2018] ;  /* 0x0020180001077983 */ /* 0x002f220000300800 */
[----:B------:R-:W-:-:S03]  /*4dc10*/  IMAD.MOV.U32 R11, RZ, RZ, R15 ;  /* 0x000000ffff0b7224 */ /* 0x000fc600078e000f */
[----:B------:R-:W3:Y:S04]  /*4dc20*/  LDL.LU R58, [R1+0x201c] ;  /* 0x00201c00013a7983 */ /* 0x000ee80000300800 */
[----:B------:R-:W-:Y:S04]  /*4dc30*/  STL [R1+0x1fa8], R9 ;  /* 0x001fa80901007387 */ /* 0x000fe80000100800 */
[----:B------:R1:W-:Y:S01]  /*4dc40*/  STL [R1+0x1f9c], R19 ;  /* 0x001f9c1301007387 */ /* 0x0003e20000100800 */
[----:B------:R-:W-:-:S03]  /*4dc50*/  IMAD.MOV.U32 R10, RZ, RZ, R22 ;  /* 0x000000ffff0a7224 */ /* 0x000fc600078e0016 */
[----:B--2---:R-:W2:Y:S04]  /*4dc60*/  LDL.LU R15, [R1+0x2020] ;  /* 0x00202000010f7983 */ /* 0x004ea80000300800 */
[----:B------:R-:W2:Y:S04]  /*4dc70*/  LDL.LU R22, [R1+0x2028] ;  /* 0x0020280001167983 */ /* 0x000ea80000300800 */
[----:B------:R1:W-:Y:S04]  /*4dc80*/  LDGSTS.E [R8+0x12e80], desc[UR58][R10.64], P1 ;  /* 0x12e800000a087fae */ /* 0x0003e8000892187a */
[----:B------:R-:W2:Y:S01]  /*4dc90*/  LDL.LU R23, [R1+0x2024] ;  /* 0x0020240001177983 */ /* 0x000ea20000300800 */
[----:B------:R-:W-:-:S02]  /*4dca0*/  IMAD.X R13, R13, 0x1, R2, P0 ;  /* 0x000000010d0d7824 */ /* 0x000fc400000e0602 */
[----:B-1----:R-:W-:Y:S01]  /*4dcb0*/  IMAD.MOV.U32 R10, RZ, RZ, R18 ;  /* 0x000000ffff0a7224 */ /* 0x002fe200078e0012 */
[----:B------:R-:W-:Y:S01]  /*4dcc0*/  IADD3 R12, P4, R12, R3, RZ ;  /* 0x000000030c0c7210 */ /* 0x000fe20007f9e0ff */
[----:B------:R-:W-:-:S04]  /*4dcd0*/  IMAD.MOV.U32 R11, RZ, RZ, R19 ;  /* 0x000000ffff0b7224 */ /* 0x000fc800078e0013 */
[----:B------:R-:W-:Y:S01]  /*4dce0*/  STL [R1+0x2010], R12 ;  /* 0x0020100c01007387 */ /* 0x000fe20000100800 */
[----:B------:R-:W-:-:S03]  /*4dcf0*/  IMAD.X R59, R59, 0x1, R2, P4 ;  /* 0x000000013b3b7824 */ /* 0x000fc600020e0602 */
[----:B------:R1:W-:Y:S04]  /*4dd00*/  LDGSTS.E [R8+0x12f00], desc[UR58][R10.64], P1 ;  /* 0x12f000000a087fae */ /* 0x0003e8000892187a */
[----:B------:R1:W-:Y:S04]  /*4dd10*/  STL [R1+0x1fa4], R13 ;  /* 0x001fa40d01007387 */ /* 0x0003e80000100800 */
[----:B------:R-:W2:Y:S01]  /*4dd20*/  LDL.LU R19, [R1+0x208c] ;  /* 0x00208c0001137983 */ /* 0x000ea20000300800 */
[----:B-1----:R-:W-:Y:S01]  /*4dd30*/  MOV R10, R9 ;  /* 0x00000009000a7202 */ /* 0x002fe20000000f00 */
[----:B------:R-:W-:-:S02]  /*4dd40*/  IMAD.MOV.U32 R11, RZ, RZ, R13 ;  /* 0x000000ffff0b7224 */ /* 0x000fc400078e000d */
[----:B------:R-:W2:Y:S04]  /*4dd50*/  LDL.LU R18, [R1+0x2090] ;  /* 0x0020900001127983 */ /* 0x000ea80000300800 */
[----:B------:R-:W2:Y:S04]  /*4dd60*/  LDL.LU R13, [R1+0x2094] ;  /* 0x00209400010d7983 */ /* 0x000ea80000300800 */
[----:B------:R1:W-:Y:S02]  /*4dd70*/  LDGSTS.E [R8+0x12f80], desc[UR58][R10.64], P1 ;  /* 0x12f800000a087fae */ /* 0x0003e4000892187a */
[----:B-1----:R-:W-:-:S02]  /*4dd80*/  IMAD.MOV.U32 R10, RZ, RZ, R12 ;  /* 0x000000ffff0a7224 */ /* 0x002fc400078e000c */
[----:B------:R-:W-:-:S05]  /*4dd90*/  IMAD.MOV.U32 R11, RZ, RZ, R59 ;  /* 0x000000ffff0b7224 */ /* 0x000fca00078e003b */
[----:B------:R1:W-:Y:S01]  /*4dda0*/  LDGSTS.E [R8+0x13600], desc[UR58][R10.64], P5 ;  /* 0x136000000a087fae */ /* 0x0003e2000a92187a */
[----:B----4-:R-:W-:-:S05]  /*4ddb0*/  IADD3 R7, P0, R7, R3, RZ ;  /* 0x0000000307077210 */ /* 0x010fca0007f1e0ff */
[----:B------:R-:W-:Y:S01]  /*4ddc0*/  STL [R1+0x2018], R7 ;  /* 0x0020180701007387 */ /* 0x000fe20000100800 */
[----:B---3--:R-:W-:-:S03]  /*4ddd0*/  IMAD.X R14, R14, 0x1, R2, P0 ;  /* 0x000000010e0e7824 */ /* 0x008fc600000e0602 */
[----:B------:R-:W-:Y:S04]  /*4dde0*/  STL [R1+0x200c], R59 ;  /* 0x00200c3b01007387 */ /* 0x000fe80000100800 */
[----:B------:R-:W3:Y:S01]  /*4ddf0*/  LDL.LU R9, [R1+0x2098] ;  /* 0x0020980001097983 */ /* 0x000ee20000300800 */
[----:B--2---:R-:W-:-:S03]  /*4de00*/  IADD3 R15, P1, R15, R3, RZ ;  /* 0x000000030f0f7210 */ /* 0x004fc60007f3e0ff */
[----:B------:R-:W2:Y:S01]  /*4de10*/  LDL.LU R12, [R1+0x20a0] ;  /* 0x0020a000010c7983 */ /* 0x000ea20000300800 */
[----:B------:R-:W-:Y:S01]  /*4de20*/  IADD3 R22, P0, R22, R3, RZ ;  /* 0x0000000316167210 */ /* 0x000fe20007f1e0ff */
[----:B------:R-:W-:Y:S02]  /*4de30*/  IMAD.X R58, R58, 0x1, R2, P1 ;  /* 0x000000013a3a7824 */ /* 0x000fe400008e0602 */
[----:B------:R-:W-:Y:S01]  /*4de40*/  STL [R1+0x2020], R15 ;  /* 0x0020200f01007387 */ /* 0x000fe20000100800 */
[----:B-1----:R-:W-:-:S03]  /*4de50*/  IMAD.MOV.U32 R11, RZ, RZ, R14 ;  /* 0x000000ffff0b7224 */ /* 0x002fc600078e000e */
[----:B------:R1:W-:Y:S01]  /*4de60*/  STL [R1+0x2014], R14 ;  /* 0x0020140e01007387 */ /* 0x0003e20000100800 */
[----:B------:R-:W-:Y:S02]  /*4de70*/  IMAD.MOV.U32 R10, RZ, RZ, R7 ;  /* 0x000000ffff0a7224 */ /* 0x000fe400078e0007 */
[----:B------:R-:W-:-:S03]  /*4de80*/  IMAD.X R23, R23, 0x1, R2, P0 ;  /* 0x0000000117177824 */ /* 0x000fc600000e0602 */
[----:B------:R4:W-:Y:S04]  /*4de90*/  LDGSTS.E [R8+0x13680], desc[UR58][R10.64], P5 ;  /* 0x136800000a087fae */ /* 0x0009e8000a92187a */
[----:B-1----:R-:W2:Y:S04]  /*4dea0*/  LDL.LU R14, [R1+0x209c] ;  /* 0x00209c00010e7983 */ /* 0x002ea80000300800 */
[----:B------:R-:W-:Y:S04]  /*4deb0*/  STL [R1+0x2028], R22 ;  /* 0x0020281601007387 */ /* 0x000fe80000100800 */
[----:B------:R1:W-:Y:S04]  /*4dec0*/  STL [R1+0x201c], R58 ;  /* 0x00201c3a01007387 */ /* 0x0003e80000100800 */
[----:B------:R-:W2:Y:S01]  /*4ded0*/  LDL.LU R7, [R1+0x20a8] ;  /* 0x0020a80001077983 */ /* 0x000ea20000300800 */
[----:B----4-:R-:W-:-:S02]  /*4dee0*/  IMAD.MOV.U32 R10, RZ, RZ, R15 ;  /* 0x000000ffff0a7224 */ /* 0x010fc400078e000f */
[----:B------:R-:W-:Y:S02]  /*4def0*/  IMAD.MOV.U32 R11, RZ, RZ, R58 ;  /* 0x000000ffff0b7224 */ /* 0x000fe400078e003a */
[----:B-1----:R-:W4:Y:S04]  /*4df00*/  LDL.LU R58, [R1+0x20a4] ;  /* 0x0020a400013a7983 */ /* 0x002f280000300800 */
[----:B------:R1:W-:Y:S01]  /*4df10*/  LDGSTS.E [R8+0x13700], desc[UR58][R10.64], P5 ;  /* 0x137000000a087fae */ /* 0x0003e2000a92187a */
[----:B------:R-:W-:-:S05]  /*4df20*/  IADD3 R18, P1, R18, R3, RZ ;  /* 0x0000000312127210 */ /* 0x000fca0007f3e0ff */
[----:B------:R-:W-:Y:S01]  /*4df30*/  STL [R1+0x2090], R18 ;  /* 0x0020901201007387 */ /* 0x000fe20000100800 */
[----:B------:R-:W-:-:S03]  /*4df40*/  IMAD.X R19, R19, 0x1, R2, P1 ;  /* 0x0000000113137824 */ /* 0x000fc600008e0602 */
[----:B------:R-:W-:Y:S01]  /*4df50*/  STL [R1+0x2024], R23 ;  /* 0x0020241701007387 */ /* 0x000fe20000100800 */
[----:B-1----:R-:W-:Y:S02]  /*4df60*/  IMAD.MOV.U32 R10, RZ, RZ, R22 ;  /* 0x000000ffff0a7224 */ /* 0x002fe400078e0016 */
[----:B------:R-:W-:Y:S01]  /*4df70*/  IMAD.MOV.U32 R11, RZ, RZ, R23 ;  /* 0x000000ffff0b7224 */ /* 0x000fe200078e0017 */
[----:B------:R-:W4:Y:S04]  /*4df80*/  LDL.LU R15, [R1+0x20b0] ;  /* 0x0020b000010f7983 */ /* 0x000f280000300800 */
[----:B------:R-:W4:Y:S04]  /*4df90*/  LDL.LU R61, [R1+0x20ac] ;  /* 0x0020ac00013d7983 */ /* 0x000f280000300800 */
[----:B------:R1:W-:Y:S02]  /*4dfa0*/  LDGSTS.E [R8+0x13780], desc[UR58][R10.64], P5 ;  /* 0x137800000a087fae */ /* 0x0003e4000a92187a */
[----:B-1----:R-:W-:-:S02]  /*4dfb0*/  IMAD.MOV.U32 R10, RZ, RZ, R18 ;  /* 0x000000ffff0a7224 */ /* 0x002fc400078e0012 */
[----:B------:R-:W-:-:S05]  /*4dfc0*/  IMAD.MOV.U32 R11, RZ, RZ, R19 ;  /* 0x000000ffff0b7224 */ /* 0x000fca00078e0013 */
[----:B------:R1:W-:Y:S01]  /*4dfd0*/  LDGSTS.E [R8+0x13e00], desc[UR58][R10.64], P3 ;  /* 0x13e000000a087fae */ /* 0x0003e2000992187a */
[-C--:B---3--:R-:W-:Y:S02]  /*4dfe0*/  IADD3 R9, P0, R9, R3.reuse, RZ ;  /* 0x0000000309097210 */ /* 0x088fe40007f1e0ff */
[----:B--2---:R-:W-:-:S03]  /*4dff0*/  IADD3 R12, P1, R12, R3, RZ ;  /* 0x000000030c0c7210 */ /* 0x004fc60007f3e0ff */
[--C-:B------:R-:W-:Y:S01]  /*4e000*/  IMAD.X R13, R13, 0x1, R2.reuse, P0 ;  /* 0x000000010d0d7824 */ /* 0x100fe200000e0602 */
[----:B------:R2:W-:Y:S04]  /*4e010*/  STL [R1+0x2098], R9 ;  /* 0x0020980901007387 */ /* 0x0005e80000100800 */
[----:B------:R-:W-:Y:S04]  /*4e020*/  STL [R1+0x208c], R19 ;  /* 0x00208c1301007387 */ /* 0x000fe80000100800 */
[----:B------:R-:W3:Y:S04]  /*4e030*/  LDL.LU R60, [R1+0x20ec] ;  /* 0x0020ec00013c7983 */ /* 0x000ee80000300800 */
[----:B------:R-:W-:Y:S04]  /*4e040*/  STL [R1+0x20a0], R12 ;  /* 0x0020a00c01007387 */ /* 0x000fe80000100800 */
[----:B------:R2:W-:Y:S01]  /*4e050*/  STL [R1+0x2094], R13 ;  /* 0x0020940d01007387 */ /* 0x0005e20000100800 */
[----:B------:R-:W-:-:S03]  /*4e060*/  IMAD.X R14, R14, 0x1, R2, P1 ;  /* 0x000000010e0e7824 */ /* 0x000fc600008e0602 */
[----:B------:R-:W3:Y:S01]  /*4e070*/  LDL.LU R22, [R1+0x20f0] ;  /* 0x0020f00001167983 */ /* 0x000ee20000300800 */
[----:B-1----:R-:W-:-:S03]  /*4e080*/  IMAD.MOV.U32 R10, RZ, RZ, R9 ;  /* 0x000000ffff0a7224 */ /* 0x002fc600078e0009 */
[----:B------:R-:W3:Y:S01]  /*4e090*/  LDL.LU R59, [R1+0x212c] ;  /* 0x00212c00013b7983 */ /* 0x000ee20000300800 */
[----:B------:R-:W-:-:S05]  /*4e0a0*/  IADD3 R7, P0, R7, R3, RZ ;  /* 0x0000000307077210 */ /* 0x000fca0007f1e0ff */
[----:B------:R-:W-:Y:S04]  /*4e0b0*/  STL [R1+0x20a8], R7 ;  /* 0x0020a80701007387 */ /* 0x000fe80000100800 */
[----:B------:R1:W-:Y:S04]  /*4e0c0*/  STL [R1+0x209c], R14 ;  /* 0x00209c0e01007387 */ /* 0x0003e80000100800 */
[----:B--2---:R-:W2:Y:S01]  /*4e0d0*/  LDL.LU R9, [R1+0x2130] ;  /* 0x0021300001097983 */ /* 0x004ea20000300800 */
[----:B------:R-:W-:Y:S02]  /*4e0e0*/  IMAD.MOV.U32 R11, RZ, RZ, R13 ;  /* 0x000000ffff0b7224 */ /* 0x000fe400078e000d */
[----:B------:R-:W1:Y:S01]  /*4e0f0*/  S2R R13, SR_TID.X ;  /* 0x00000000000d7919 */ /* 0x000e620000002100 */
[----:B----4-:R-:W-:-:S02]  /*4e100*/  IMAD.X R58, R58, 0x1, R2, P0 ;  /* 0x000000013a3a7824 */ /* 0x010fc400000e0602 */
[----:B------:R4:W-:Y:S01]  /*4e110*/  LDGSTS.E [R8+0x13e80], desc[UR58][R10.64], P3 ;  /* 0x13e800000a087fae */ /* 0x0009e2000992187a */
[----:B------:R-:W-:-:S03]  /*4e120*/  IADD3 R15, P1, R15, R5, RZ ;  /* 0x000000050f0f7210 */ /* 0x000fc60007f3e0ff */
[----:B------:R-:W2:Y:S01]  /*4e130*/  LDL.LU R23, [R1+0x216c] ;  /* 0x00216c0001177983 */ /* 0x000ea20000300800 */
[----:B------:R-:W-:-:S03]  /*4e140*/  ULEA UR7, UR5, UR4, 0xf ;  /* 0x0000000405077291 */ /* 0x000fc6000f8e783f */
[----:B------:R-:W-:Y:S01]  /*4e150*/  STL [R1+0x20b0], R15 ;  /* 0x0020b00f01007387 */ /* 0x000fe20000100800 */
[----:B----4-:R-:W-:Y:S02]  /*4e160*/  IMAD.MOV.U32 R10, RZ, RZ, R12 ;  /* 0x000000ffff0a7224 */ /* 0x010fe400078e000c */
[----:B------:R-:W-:Y:S01]  /*4e170*/  IMAD.MOV.U32 R11, RZ, RZ, R14 ;  /* 0x000000ffff0b7224 */ /* 0x000fe200078e000e */
[----:B------:R4:W-:Y:S01]  /*4e180*/  STL [R1+0x20a4], R58 ;  /* 0x0020a43a01007387 */ /* 0x0009e20000100800 */
[----:B------:R-:W-:-:S03]  /*4e190*/  IMAD.X R61, R61, 0x1, R4, P1 ;  /* 0x000000013d3d7824 */ /* 0x000fc600008e0604 */
[----:B-1----:R-:W2:Y:S04]  /*4e1a0*/  LDL.LU R14, [R1+0x2170] ;  /* 0x00217000010e7983 */ /* 0x002ea80000300800 */
[----:B------:R1:W-:Y:S04]  /*4e1b0*/  LDGSTS.E [R8+0x13f00], desc[UR58][R10.64], P3 ;  /* 0x13f000000a087fae */ /* 0x0003e8000992187a */
[----:B------:R-:W2:Y:S01]  /*4e1c0*/  LDL.LU R19, [R1+0x21b0] ;  /* 0x0021b00001137983 */ /* 0x000ea20000300800 */
[----:B------:R-:W-:-:S05]  /*4e1d0*/  LOP3.LUT R18, R13, 0x1f, RZ, 0xc0, !PT ;  /* 0x0000001f0d127812 */ /* 0x000fca00078ec0ff */
[----:B------:R-:W-:Y:S02]  /*4e1e0*/  IMAD.SHL.U32 R12, R18, 0x4, RZ ;  /* 0x00000004120c7824 */ /* 0x000fe400078e00ff */
[----:B-1----:R-:W-:Y:S02]  /*4e1f0*/  IMAD.MOV.U32 R10, RZ, RZ, R7 ;  /* 0x000000ffff0a7224 */ /* 0x002fe400078e0007 */
[----:B------:R-:W-:-:S05]  /*4e200*/  IMAD.MOV.U32 R11, RZ, RZ, R58 ;  /* 0x000000ffff0b7224 */ /* 0x000fca00078e003a */
[----:B------:R1:W-:Y:S04]  /*4e210*/  LDGSTS.E [R8+0x13f80], desc[UR58][R10.64], P3 ;  /* 0x13f800000a087fae */ /* 0x0003e8000992187a */
[----:B------:R-:W0:Y:S01]  /*4e220*/  LDGDEPBAR ;  /* 0x00000000000079af */ /* 0x000e220000000000 */
[----:B-1----:R-:W-:Y:S02]  /*4e230*/  VIADD R8, R12, UR7 ;  /* 0x000000070c087c36 */ /* 0x002fe40008000000 */
[----:B------:R-:W-:Y:S02]  /*4e240*/  IMAD.MOV.U32 R10, RZ, RZ, R15 ;  /* 0x000000ffff0a7224 */ /* 0x000fe400078e000f */
[----:B------:R-:W-:-:S05]  /*4e250*/  IMAD.MOV.U32 R11, RZ, RZ, R61 ;  /* 0x000000ffff0b7224 */ /* 0x000fca00078e003d */
[----:B------:R1:W-:Y:S01]  /*4e260*/  LDGSTS.E [R8], desc[UR58][R10.64], P2 ;  /* 0x000000000a087fae */ /* 0x0003e2000912187a */
[----:B---3--:R-:W-:-:S05]  /*4e270*/  IADD3 R22, P0, R22, R5, RZ ;  /* 0x0000000516167210 */ /* 0x008fca0007f1e0ff */
[----:B------:R3:W-:Y:S01]  /*4e280*/  STL [R1+0x20f0], R22 ;  /* 0x0020f01601007387 */ /* 0x0007e20000100800 */
[----:B------:R-:W-:-:S03]  /*4e290*/  IADD3.X R60, R60, R4, RZ, P0, !PT ;  /* 0x000000043c3c7210 */ /* 0x000fc600007fe4ff */
[----:B----4-:R-:W4:Y:S04]  /*4e2a0*/  LDL.LU R58, [R1+0x21ac] ;  /* 0x0021ac00013a7983 */ /* 0x010f280000300800 */
[----:B------:R-:W-:Y:S04]  /*4e2b0*/  STL [R1+0x20ac], R61 ;  /* 0x0020ac3d01007387 */ /* 0x000fe80000100800 */
[----:B------:R-:W4:Y:S01]  /*4e2c0*/  LDL.LU R7, [R1+0x21f0] ;  /* 0x0021f00001077983 */ /* 0x000f220000300800 */
[----:B--2---:R-:W-:-:S03]  /*4e2d0*/  IADD3 R9, P1, R9, R5, RZ ;  /* 0x0000000509097210 */ /* 0x004fc60007f3e0ff */
[----:B------:R-:W2:Y:S01]  /*4e2e0*/  LDL.LU R15, [R1+0x2230] ;  /* 0x00223000010f7983 */ /* 0x000ea20000300800 */
[----:B-1----:R-:W-:-:S03]  /*4e2f0*/  IMAD.MOV.U32 R10, RZ, RZ, R22 ;  /* 0x000000ffff0a7224 */ /* 0x002fc600078e0016 */
[----:B------:R1:W-:Y:S04]  /*4e300*/  STL [R1+0x2130], R9 ;  /* 0x0021300901007387 */ /* 0x0003e80000100800 */
[----:B------:R-:W-:Y:S04]  /*4e310*/  STL [R1+0x20ec], R60 ;  /* 0x0020ec3c01007387 */ /* 0x000fe80000100800 */
[----:B---3--:R-:W3:Y:S01]  /*4e320*/  LDL.LU R22, [R1+0x21ec] ;  /* 0x0021ec0001167983 */ /* 0x008ee20000300800 */
[----:B------:R-:W-:Y:S02]  /*4e330*/  IMAD.MOV.U32 R11, RZ, RZ, R60 ;  /* 0x000000ffff0b7224 */ /* 0x000fe400078e003c */
[----:B------:R-:W-:-:S03]  /*4e340*/  IMAD.X R59, R59, 0x1, R4, P1 ;  /* 0x000000013b3b7824 */ /* 0x000fc600008e0604 */
[----:B------:R1:W-:Y:S01]  /*4e350*/  LDGSTS.E [R8+0x400], desc[UR58][R10.64], P2 ;  /* 0x004000000a087fae */ /* 0x0003e2000912187a */
[----:B------:R-:W-:Y:S01]  /*4e360*/  IADD3 R14, P0, R14, R5, RZ ;  /* 0x000000050e0e7210 */ /* 0x000fe20007f1e0ff */
[----:B-1----:R-:W-:-:S04]  /*4e370*/  IMAD.MOV.U32 R10, RZ, RZ, R9 ;  /* 0x000000ffff0a7224 */ /* 0x002fc800078e0009 */
[----:B------:R1:W-:Y:S01]  /*4e380*/  STL [R1+0x2170], R14 ;  /* 0x0021700e01007387 */ /* 0x0003e20000100800 */
[----:B------:R-:W-:Y:S01]  /*4e390*/  IMAD.X R23, R23, 0x1, R4, P0 ;  /* 0x0000000117177824 */ /* 0x000fe200000e0604 */
[----:B------:R-:W-:Y:S01]  /*4e3a0*/  IADD3 R19, P1, R19, R5, RZ ;  /* 0x0000000513137210 */ /* 0x000fe20007f3e0ff */
[----:B------:R-:W-:Y:S01]  /*4e3b0*/  IMAD.MOV.U32 R11, RZ, RZ, R59 ;  /* 0x000000ffff0b7224 */ /* 0x000fe200078e003b */
[----:B------:R-:W-:Y:S04]  /*4e3c0*/  STL [R1+0x212c], R59 ;  /* 0x00212c3b01007387 */ /* 0x000fe80000100800 */
[----:B------:R-:W3:Y:S04]  /*4e3d0*/  LDL.LU R63, [R1+0x222c] ;  /* 0x00222c00013f7983 */ /* 0x000ee80000300800 */
[----:B------:R-:W-:Y:S04]  /*4e3e0*/  STL [R1+0x21b0], R19 ;  /* 0x0021b01301007387 */ /* 0x000fe80000100800 */
[----:B------:R2:W-:Y:S04]  /*4e3f0*/  STL [R1+0x216c], R23 ;  /* 0x00216c1701007387 */ /* 0x0005e80000100800 */
[----:B------:R-:W3:Y:S04]  /*4e400*/  LDL.LU R9, [R1+0x2270] ;  /* 0x0022700001097983 */ /* 0x000ee80000300800 */
[----:B------:R1:W-:Y:S02]  /*4e410*/  LDGSTS.E [R8+0x800], desc[UR58][R10.64], P2 ;  /* 0x008000000a087fae */ /* 0x0003e4000912187a */
[----:B-1----:R-:W-:-:S02]  /*4e420*/  IMAD.MOV.U32 R10, RZ, RZ, R14 ;  /* 0x000000ffff0a7224 */ /* 0x002fc400078e000e */
[----:B------:R-:W3:Y:S01]  /*4e430*/  LDL.LU R14, [R1+0x226c] ;  /* 0x00226c00010e7983 */ /* 0x000ee20000300800 */
[----:B------:R-:W-:-:S05]  /*4e440*/  IMAD.MOV.U32 R11, RZ, RZ, R23 ;  /* 0x000000ffff0b7224 */ /* 0x000fca00078e0017 */
[----:B------:R1:W-:Y:S01]  /*4e450*/  LDGSTS.E [R8+0xc00], desc[UR58][R10.64], P2 ;  /* 0x00c000000a087fae */ /* 0x0003e2000912187a */
[----:B----4-:R-:W-:Y:S01]  /*4e460*/  IMAD.X R58, R58, 0x1, R4, P1 ;  /* 0x000000013a3a7824 */ /* 0x010fe200008e0604 */
[----:B------:R-:W-:-:S05]  /*4e470*/  IADD3 R7, P0, R7, R5, RZ ;  /* 0x0000000507077210 */ /* 0x000fca0007f1e0ff */
[----:B------:R-:W-:Y:S01]  /*4e480*/  STL [R1+0x21f0], R7 ;  /* 0x0021f00701007387 */ /* 0x000fe20000100800 */
[----:B--2---:R-:W-:-:S03]  /*4e490*/  IADD3 R15, P1, R15, R5, RZ ;  /* 0x000000050f0f7210 */ /* 0x004fc60007f3e0ff */
[----:B------:R2:W-:Y:S04]  /*4e4a0*/  STL [R1+0x21ac], R58 ;  /* 0x0021ac3a01007387 */ /* 0x0005e80000100800 */
[----:B------:R-:W4:Y:S04]  /*4e4b0*/  LDL.LU R23, [R1+0x22b0] ;  /* 0x0022b00001177983 */ /* 0x000f280000300800 */
[----:B------:R-:W4:Y:S01]  /*4e4c0*/  LDL.LU R62, [R1+0x22ac] ;  /* 0x0022ac00013e7983 */ /* 0x000f220000300800 */
[----:B---3--:R-:W-:-:S03]  /*4e4d0*/  IMAD.X R22, R22, 0x1, R4, P0 ;  /* 0x0000000116167824 */ /* 0x008fc600000e0604 */
[----:B------:R-:W-:Y:S04]  /*4e4e0*/  STL [R1+0x2230], R15 ;  /* 0x0022300f01007387 */ /* 0x000fe80000100800 */
[----:B------:R3:W-:Y:S01]  /*4e4f0*/  STL [R1+0x21ec], R22 ;  /* 0x0021ec1601007387 */ /* 0x0007e20000100800 */
[----:B-1----:R-:W-:-:S03]  /*4e500*/  IMAD.MOV.U32 R11, RZ, RZ, R58 ;  /* 0x000000ffff0b7224 */ /* 0x002fc600078e003a */
[----:B------:R-:W4:Y:S04]  /*4e510*/  LDL.LU R61, [R1+0x22ec] ;  /* 0x0022ec00013d7983 */ /* 0x000f280000300800 */
[----:B------:R-:W4:Y:S04]  /*4e520*/  LDL.LU R60, [R1+0x22f0] ;  /* 0x0022f000013c7983 */ /* 0x000f280000300800 */
[----:B--2---:R-:W2:Y:S01]  /*4e530*/  LDL.LU R58, [R1+0x2330] ;  /* 0x00233000013a7983 */ /* 0x004ea20000300800 */
[----:B------:R-:W-:-:S03]  /*4e540*/  IMAD.MOV.U32 R10, RZ, RZ, R19 ;  /* 0x000000ffff0a7224 */ /* 0x000fc600078e0013 */
[----:B------:R-:W2:Y:S04]  /*4e550*/  LDL.LU R19, [R1+0x2370] ;  /* 0x0023700001137983 */ /* 0x000ea80000300800 */
[----:B------:R1:W-:Y:S01]  /*4e560*/  LDGSTS.E [R8+0x1000], desc[UR58][R10.64], P2 ;  /* 0x010000000a087fae */ /* 0x0003e2000912187a */
[----:B------:R-:W-:-:S03]  /*4e570*/  IMAD.X R63, R63, 0x1, R4, P1 ;  /* 0x000000013f3f7824 */ /* 0x000fc600008e0604 */
[----:B------:R-:W2:Y:S01]  /*4e580*/  LDL.LU R59, [R1+0x232c] ;  /* 0x00232c00013b7983 */ /* 0x000ea20000300800 */
[----:B-1----:R-:W-:Y:S01]  /*4e590*/  IMAD.MOV.U32 R10, RZ, RZ, R7 ;  /* 0x000000ffff0a7224 */ /* 0x002fe200078e0007 */
[----:B------:R-:W-:Y:S01]  /*4e5a0*/  IADD3 R9, P0, R9, R5, RZ ;  /* 0x0000000509097210 */ /* 0x000fe20007f1e0ff */
[----:B------:R-:W-:-:S04]  /*4e5b0*/  IMAD.MOV.U32 R11, RZ, RZ, R22 ;  /* 0x000000ffff0b7224 */ /* 0x000fc800078e0016 */
[----:B------:R1:W-:Y:S04]  /*4e5c0*/  STL [R1+0x2270], R9 ;  /* 0x0022700901007387 */ /* 0x0003e80000100800 */
[----:B------:R1:W-:Y:S04]  /*4e5d0*/  LDGSTS.E [R8+0x1400], desc[UR58][R10.64], P2 ;  /* 0x014000000a087fae */ /* 0x0003e8000912187a */
[----:B------:R-:W-:Y:S04]  /*4e5e0*/  STL [R1+0x222c], R63 ;  /* 0x00222c3f01007387 */ /* 0x000fe80000100800 */
[----:B---3--:R-:W3:Y:S01]  /*4e5f0*/  LDL.LU R22, [R1+0x236c] ;  /* 0x00236c0001167983 */ /* 0x008ee20000300800 */
[----:B------:R-:W-:-:S02]  /*4e600*/  IMAD.X R14, R14, 0x1, R4, P0 ;  /* 0x000000010e0e7824 */ /* 0x000fc400000e0604 */
[----:B-1----:R-:W-:Y:S01]  /*4e610*/  IMAD.MOV.U32 R10, RZ, RZ, R15 ;  /* 0x000000ffff0a7224 */ /* 0x002fe200078e000f */
[----:B------:R-:W3:Y:S01]  /*4e620*/  LDL.LU R7, [R1+0x23b0] ;  /* 0x0023b00001077983 */ /* 0x000ee20000300800 */
[----:B------:R-:W-:-:S03]  /*4e630*/  IMAD.MOV.U32 R11, RZ, RZ, R63 ;  /* 0x000000ffff0b7224 */ /* 0x000fc600078e003f */
[----:B------:R-:W3:Y:S04]  /*4e640*/  LDL.LU R15, [R1+0x23ac] ;  /* 0x0023ac00010f7983 */ /* 0x000ee80000300800 */
[----:B------:R1:W-:Y:S02]  /*4e650*/  LDGSTS.E [R8+0x1800], desc[UR58][R10.64], P2 ;  /* 0x018000000a087fae */ /* 0x0003e4000912187a */
[----:B-1----:R-:W-:Y:S02]  /*4e660*/  IMAD.MOV.U32 R10, RZ, RZ, R9 ;  /* 0x000000ffff0a7224 */ /* 0x002fe400078e0009 */
[----:B------:R-:W-:-:S05]  /*4e670*/  IMAD.MOV.U32 R11, RZ, RZ, R14 ;  /* 0x000000ffff0b7224 */ /* 0x000fca00078e000e */
[----:B------:R1:W-:Y:S01]  /*4e680*/  LDGSTS.E [R8+0x1c00], desc[UR58][R10.64], P2 ;  /* 0x01c000000a087fae */ /* 0x0003e2000912187a */
[----:B----4-:R-:W-:-:S05]  /*4e690*/  IADD3 R23, P1, R23, R5, RZ ;  /* 0x0000000517177210 */ /* 0x010fca0007f3e0ff */
[----:B------:R-:W-:Y:S01]  /*4e6a0*/  IMAD.X R62, R62, 0x1, R4, P1 ;  /* 0x000000013e3e7824 */ /* 0x000fe200008e0604 */
[----:B------:R-:W-:Y:S04]  /*4e6b0*/  STL [R1+0x22b0], R23 ;  /* 0x0022b01701007387 */ /* 0x000fe80000100800 */
[----:B------:R4:W-:Y:S04]  /*4e6c0*/  STL [R1+0x226c], R14 ;  /* 0x00226c0e01007387 */ /* 0x0009e80000100800 */
[----:B------:R-:W3:Y:S01]  /*4e6d0*/  LDL.LU R9, [R1+0x20b8] ;  /* 0x0020b80001097983 */ /* 0x000ee20000300800 */
[----:B------:R-:W-:-:S02]  /*4e6e0*/  IADD3 R60, P0, R60, R5, RZ ;  /* 0x000000053c3c7210 */ /* 0x000fc40007f1e0ff */
[----:B--2---:R-:W-:-:S03]  /*4e6f0*/  IADD3 R58, P1, R58, R5, RZ ;  /* 0x000000053a3a7210 */ /* 0x004fc60007f3e0ff */
[----:B------:R-:W-:Y:S01]  /*4e700*/  STL [R1+0x22f0], R60 ;  /* 0x0022f03c01007387 */ /* 0x000fe20000100800 */
[----:B-1----:R-:W-:-:S03]  /*4e710*/  IMAD.MOV.U32 R10, RZ, RZ, R23 ;  /* 0x000000ffff0a7224 */ /* 0x002fc600078e0017 */
[----:B------:R1:W-:Y:S04]  /*4e720*/  STL [R1+0x22ac], R62 ;  /* 0x0022ac3e01007387 */ /* 0x0003e80000100800 */
[----:B----4-:R-:W2:Y:S04]  /*4e730*/  LDL.LU R14, [R1+0x20f8] ;  /* 0x0020f800010e7983 */ /* 0x010ea80000300800 */
[----:B------:R-:W-:Y:S04]  /*4e740*/  STL [R1+0x2330], R58 ;  /* 0x0023303a01007387 */ /* 0x000fe80000100800 */
[----:B------:R-:W4:Y:S01]  /*4e750*/  LDL.LU R23, [R1+0x20b4] ;  /* 0x0020b40001177983 */ /* 0x000f220000300800 */
[----:B------:R-:W-:-:S02]  /*4e760*/  IMAD.MOV.U32 R11, RZ, RZ, R62 ;  /* 0x000000ffff0b7224 */ /* 0x000fc400078e003e */
[--C-:B------:R-:W-:Y:S01]  /*4e770*/  IMAD.X R61, R61, 0x1, R4.reuse, P0 ;  /* 0x000000013d3d7824 */ /* 0x100fe200000e0604 */
[----:B------:R-:W-:Y:S02]  /*4e780*/  IADD3 R19, P3, R19, R5, RZ ;  /* 0x0000000513137210 */ /* 0x000fe40007f7e0ff */
[----:B------:R1:W-:Y:S01]  /*4e790*/  LDGSTS.E [R8+0x2000], desc[UR58][R10.64], P2 ;  /* 0x020000000a087fae */ /* 0x0003e2000912187a */
[----:B------:R-:W-:-:S03]  /*4e7a0*/  IMAD.X R59, R59, 0x1, R4, P1 ;  /* 0x000000013b3b7824 */ /* 0x000fc600008e0604 */
[----:B------:R3:W-:Y:S01]  /*4e7b0*/  STL [R1+0x22ec], R61 ;  /* 0x0022ec3d01007387 */ /* 0x0007e20000100800 */
[----:B-1----:R-:W-:Y:S02]  /*4e7c0*/  IMAD.MOV.U32 R10, RZ, RZ, R60 ;  /* 0x000000ffff0a7224 */ /* 0x002fe400078e003c */
[----:B------:R-:W-:Y:S01]  /*4e7d0*/  IMAD.MOV.U32 R11, RZ, RZ, R61 ;  /* 0x000000ffff0b7224 */ /* 0x000fe200078e003d */
[----:B---3--:R-:W-:-:S04]  /*4e7e0*/  IADD3 R7, P0, R7, R5, RZ ;  /* 0x0000000507077210 */ /* 0x008fc80007f1e0ff */
[----:B------:R1:W-:Y:S01]  /*4e7f0*/  LDGSTS.E [R8+0x2400], desc[UR58][R10.64], P2 ;  /* 0x024000000a087fae */ /* 0x0003e2000912187a */
[----:B------:R-:W-:Y:S01]  /*4e800*/  IADD3.X R22, R22, R4, RZ, P3, !PT ;  /* 0x0000000416167210 */ /* 0x000fe20001ffe4ff */
[----:B------:R-:W-:Y:S02]  /*4e810*/  IMAD.X R15, R15, 0x1, R4, P0 ;  /* 0x000000010f0f7824 */ /* 0x000fe400000e0604 */
[----:B------:R-:W-:Y:S01]  /*4e820*/  STL [R1+0x2370], R19 ;  /* 0x0023701301007387 */ /* 0x000fe20000100800 */
[----:B------:R-:W-:-:S03]  /*4e830*/  IMAD.MOV.U32 R64, RZ, RZ, R57 ;  /* 0x000000ffff407224 */ /* 0x000fc600078e0039 */
[----:B------:R-:W-:Y:S01]  /*4e840*/  STL [R1+0x23b0], R7 ;  /* 0x0023b00701007387 */ /* 0x000fe20000100800 */
[----:B-1----:R-:W-:Y:S02]  /*4e850*/  IMAD.MOV.U32 R10, RZ, RZ, R58 ;  /* 0x000000ffff0a7224 */ /* 0x002fe400078e003a */
[----:B------:R-:W-:Y:S01]  /*4e860*/  IMAD.MOV.U32 R11, RZ, RZ, R59 ;  /* 0x000000ffff0b7224 */ /* 0x000fe200078e003b */
[----:B------:R1:W-:Y:S01]  /*4e870*/  STL [R1+0x232c], R59 ;  /* 0x00232c3b01007387 */ /* 0x0003e20000100800 */
[----:B------:R-:W-:Y:S02]  /*4e880*/  IMAD.MOV.U32 R65, RZ, RZ, R16 ;  /* 0x000000ffff417224 */ /* 0x000fe400078e0010 */
[----:B------:R-:W-:Y:S01]  /*4e890*/  IMAD.MOV.U32 R84, RZ, RZ, R39 ;  /* 0x000000ffff547224 */ /* 0x000fe200078e0027 */
[----:B------:R-:W-:Y:S01]  /*4e8a0*/  STL [R1+0x236c], R22 ;  /* 0x00236c1601007387 */ /* 0x000fe20000100800 */
[----:B------:R-:W-:Y:S02]  /*4e8b0*/  IMAD.MOV.U32 R85, RZ, RZ, R17 ;  /* 0x000000ffff557224 */ /* 0x000fe400078e0011 */
[----:B------:R-:W-:Y:S01]  /*4e8c0*/  IMAD.MOV.U32 R62, RZ, RZ, R40 ;  /* 0x000000ffff3e7224 */ /* 0x000fe200078e0028 */
[----:B------:R-:W-:Y:S01]  /*4e8d0*/  STL [R1+0x23ac], R15 ;  /* 0x0023ac0f01007387 */ /* 0x000fe20000100800 */
[----:B------:R-:W-:-:S02]  /*4e8e0*/  IMAD.MOV.U32 R63, RZ, RZ, R20 ;  /* 0x000000ffff3f7224 */ /* 0x000fc400078e0014 */
[----:B------:R-:W-:Y:S01]  /*4e8f0*/  IMAD.MOV.U32 R20, RZ, RZ, R41 ;  /* 0x000000ffff147224 */ /* 0x000fe200078e0029 */
[----:B------:R3:W-:Y:S01]  /*4e900*/  LDGSTS.E [R8+0x2800], desc[UR58][R10.64], P2 ;  /* 0x028000000a087fae */ /* 0x0007e2000912187a */
[----:B------:R-:W-:Y:S02]  /*4e910*/  IMAD.MOV.U32 R82, RZ, RZ, R42 ;  /* 0x000000ffff527224 */ /* 0x000fe400078e002a */
[----:B------:R-:W-:Y:S02]  /*4e920*/  IMAD.MOV.U32 R83, RZ, RZ, R24 ;  /* 0x000000ffff537224 */ /* 0x000fe400078e0018 */
[----:B------:R-:W-:Y:S02]  /*4e930*/  IMAD.MOV.U32 R60, RZ, RZ, R43 ;  /* 0x000000ffff3c7224 */ /* 0x000fe400078e002b */
[----:B------:R-:W-:Y:S02]  /*4e940*/  IMAD.MOV.U32 R61, RZ, RZ, R25 ;  /* 0x000000ffff3d7224 */ /* 0x000fe400078e0019 */
[----:B------:R-:W-:-:S02]  /*4e950*/  IMAD.MOV.U32 R80, RZ, RZ, R44 ;  /* 0x000000ffff507224 */ /* 0x000fc400078e002c */
[----:B---3--:R-:W-:Y:S02]  /*4e960*/  IMAD.MOV.U32 R10, RZ, RZ, R19 ;  /* 0x000000ffff0a7224 */ /* 0x008fe400078e0013 */
[----:B------:R-:W-:Y:S02]  /*4e970*/  IMAD.MOV.U32 R11, RZ, RZ, R22 ;  /* 0x000000ffff0b7224 */ /* 0x000fe400078e0016 */
[----:B------:R-:W-:Y:S02]  /*4e980*/  IMAD.MOV.U32 R81, RZ, RZ, R26 ;  /* 0x000000ffff517224 */ /* 0x000fe400078e001a */
[----:B------:R-:W-:Y:S01]  /*4e990*/  IMAD.MOV.U32 R16, RZ, RZ, R45 ;  /* 0x000000ffff107224 */ /* 0x000fe200078e002d */
[----:B------:R3:W-:Y:S01]  /*4e9a0*/  LDGSTS.E [R8+0x2c00], desc[UR58][R10.64], P2 ;  /* 0x02c000000a087fae */ /* 0x0007e2000912187a */
[----:B------:R-:W-:Y:S01]  /*4e9b0*/  IMAD.MOV.U32 R17, RZ, RZ, R27 ;  /* 0x000000ffff117224 */ /* 0x000fe200078e001b */
[----:B------:R-:W-:Y:S01]  /*4e9c0*/  MOV R58, R47 ;  /* 0x0000002f003a7202 */ /* 0x000fe20000000f00 */
[----:B------:R-:W-:-:S02]  /*4e9d0*/  IMAD.MOV.U32 R26, RZ, RZ, R46 ;  /* 0x000000ffff1a7224 */ /* 0x000fc400078e002e */
[----:B------:R-:W-:Y:S02]  /*4e9e0*/  IMAD.MOV.U32 R27, RZ, RZ, R28 ;  /* 0x000000ffff1b7224 */ /* 0x000fe400078e001c */
[----:B-1----:R-:W-:Y:S02]  /*4e9f0*/  IMAD.MOV.U32 R59, RZ, RZ, R29 ;  /* 0x000000ffff3b7224 */ /* 0x002fe400078e001d */
[----:B------:R-:W-:Y:S02]  /*4ea00*/  IMAD.MOV.U32 R78, RZ, RZ, R48 ;  /* 0x000000ffff4e7224 */ /* 0x000fe400078e0030 */
[----:B------:R-:W-:Y:S02]  /*4ea10*/  IMAD.MOV.U32 R79, RZ, RZ, R30 ;  /* 0x000000ffff4f7224 */ /* 0x000fe400078e001e */
[----:B---3--:R-:W-:Y:S02]  /*4ea20*/  IMAD.MOV.U32 R10, RZ, RZ, R7 ;  /* 0x000000ffff0a7224 */ /* 0x008fe400078e0007 */
[----:B------:R-:W-:-:S02]  /*4ea30*/  IMAD.MOV.U32 R11, RZ, RZ, R15 ;  /* 0x000000ffff0b7224 */ /* 0x000fc400078e000f */
[----:B------:R-:W-:Y:S02]  /*4ea40*/  IMAD.MOV.U32 R46, RZ, RZ, R49 ;  /* 0x000000ffff2e7224 */ /* 0x000fe400078e0031 */
[----:B------:R-:W-:Y:S01]  /*4ea50*/  IMAD.MOV.U32 R47, RZ, RZ, R31 ;  /* 0x000000ffff2f7224 */ /* 0x000fe200078e001f */
[----:B------:R1:W-:Y:S01]  /*4ea60*/  LDGSTS.E [R8+0x3000], desc[UR58][R10.64], P2 ;  /* 0x030000000a087fae */ /* 0x0003e2000912187a */
[----:B------:R-:W-:Y:S02]  /*4ea70*/  IMAD.MOV.U32 R44, RZ, RZ, R50 ;  /* 0x000000ffff2c7224 */ /* 0x000fe400078e0032 */
[----:B------:R-:W-:Y:S01]  /*4ea80*/  IMAD.MOV.U32 R45, RZ, RZ, R32 ;  /* 0x000000ffff2d7224 */ /* 0x000fe200078e0020 */
[----:B------:R-:W-:Y:S01]  /*4ea90*/  LDGSTS.E [R8+0x3400], desc[UR58][R64.64], P2 ;  /* 0x0340000040087fae */ /* 0x000fe2000912187a */
[----:B------:R-:W-:Y:S02]  /*4eaa0*/  IMAD.MOV.U32 R24, RZ, RZ, R51 ;  /* 0x000000ffff187224 */ /* 0x000fe400078e0033 */
[----:B------:R-:W-:Y:S01]  /*4eab0*/  IMAD.MOV.U32 R25, RZ, RZ, R33 ;  /* 0x000000ffff197224 */ /* 0x000fe200078e0021 */
[----:B------:R-:W-:Y:S01]  /*4eac0*/  LDGSTS.E [R8+0x3800], desc[UR58][R84.64], P2 ;  /* 0x0380000054087fae */ /* 0x000fe2000912187a */
[----:B------:R-:W-:-:S02]  /*4ead0*/  IMAD.MOV.U32 R42, RZ, RZ, R52 ;  /* 0x000000ffff2a7224 */ /* 0x000fc400078e0034 */
[----:B------:R-:W-:Y:S01]  /*4eae0*/  IMAD.MOV.U32 R43, RZ, RZ, R34 ;  /* 0x000000ffff2b7224 */ /* 0x000fe200078e0022 */
[----:B------:R-:W-:Y:S01]  /*4eaf0*/  LDGSTS.E [R8+0x3c00], desc[UR58][R62.64], P2 ;  /* 0x03c000003e087fae */ /* 0x000fe2000912187a */
[----:B-1----:R-:W-:Y:S02]  /*4eb00*/  IMAD.MOV.U32 R10, RZ, RZ, R53 ;  /* 0x000000ffff0a7224 */ /* 0x002fe400078e0035 */
[----:B------:R-:W-:Y:S01]  /*4eb10*/  IMAD.MOV.U32 R11, RZ, RZ, R35 ;  /* 0x000000ffff0b7224 */ /* 0x000fe200078e0023 */
[----:B------:R1:W-:Y:S01]  /*4eb20*/  LDGSTS.E [R8+0x4000], desc[UR58][R20.64], P2 ;  /* 0x0400000014087fae */ /* 0x0003e2000912187a */
[----:B------:R-:W-:Y:S02]  /*4eb30*/  IMAD.MOV.U32 R40, RZ, RZ, R54 ;  /* 0x000000ffff287224 */ /* 0x000fe400078e0036 */
[----:B------:R-:W-:Y:S01]  /*4eb40*/  IMAD.MOV.U32 R41, RZ, RZ, R36 ;  /* 0x000000ffff297224 */ /* 0x000fe200078e0024 */
[----:B------:R-:W-:Y:S01]  /*4eb50*/  LDGSTS.E [R8+0x4400], desc[UR58][R82.64], P2 ;  /* 0x0440000052087fae */ /* 0x000fe2000912187a */
[----:B------:R-:W-:-:S02]  /*4eb60*/  IMAD.MOV.U32 R230, RZ, RZ, R55 ;  /* 0x000000ffffe67224 */ /* 0x000fc400078e0037 */
[----:B------:R-:W-:Y:S02]  /*4eb70*/  IMAD.MOV.U32 R231, RZ, RZ, R37 ;  /* 0x000000ffffe77224 */ /* 0x000fe400078e0025 */
[----:B------:R-:W-:Y:S02]  /*4eb80*/  IMAD.MOV.U32 R228, RZ, RZ, R56 ;  /* 0x000000ffffe47224 */ /* 0x000fe400078e0038 */
[----:B------:R-:W-:Y:S01]  /*4eb90*/  IMAD.MOV.U32 R229, RZ, RZ, R38 ;  /* 0x000000ffffe57224 */ /* 0x000fe200078e0026 */
[-C--:B------:R-:W-:Y:S02]  /*4eba0*/  IADD3 R9, P0, R9, R5.reuse, RZ ;  /* 0x0000000509097210 */ /* 0x080fe40007f1e0ff */
[----:B--2---:R-:W-:-:S03]  /*4ebb0*/  IADD3 R14, P1, R14, R5, RZ ;  /* 0x000000050e0e7210 */ /* 0x004fc60007f3e0ff */
[----:B------:R-:W-:Y:S01]  /*4ebc0*/  STL [R1+0x20b8], R9 ;  /* 0x0020b80901007387 */ /* 0x000fe20000100800 */
[----:B------:R-:W2:Y:S01]  /*4ebd0*/  S2R R19, SR_TID.X ;  /* 0x0000000000137919 */ /* 0x000ea20000002100 */
[----:B----4-:R-:W-:Y:S02]  /*4ebe0*/  IMAD.X R23, R23, 0x1, R4, P0 ;  /* 0x0000000117177824 */ /* 0x010fe400000e0604 */
[----:B------:R-:W-:Y:S04]  /*4ebf0*/  STL [R1+0x20f8], R14 ;  /* 0x0020f80e01007387 */ /* 0x000fe80000100800 */
[----:B------:R-:W-:Y:S04]  /*4ec00*/  STL [R1+0x20b4], R23 ;  /* 0x0020b41701007387 */ /* 0x000fe80000100800 */
        /* <DEDUP_REMOVED lines=11> */
[----:B------:R-:W-:Y:S04]  /*4ecc0*/  STL.64 [R1+0x1c48], R46 ;  /* 0x001c482e01007387 */ /* 0x000fe80000100a00 */
[----:B------:R-:W-:Y:S04]  /*4ecd0*/  STL.64 [R1+0x1c40], R44 ;  /* 0x001c402c01007387 */ /* 0x000fe80000100a00 */
[----:B------:R2:W-:Y:S04]  /*4ece0*/  STL.64 [R1+0x1c38], R24 ;  /* 0x001c381801007387 */ /* 0x0005e80000100a00 */
[----:B------:R-:W-:Y:S04]  /*4ecf0*/  STL.64 [R1+0x1c30], R42 ;  /* 0x001c302a01007387 */ /* 0x000fe80000100a00 */
[----:B------:R2:W-:Y:S04]  /*4ed00*/  STL.64 [R1+0x1c28], R10 ;  /* 0x001c280a01007387 */ /* 0x0005e80000100a00 */
[----:B------:R-:W-:Y:S04]  /*4ed10*/  STL.64 [R1+0x1c20], R40 ;  /* 0x001c202801007387 */ /* 0x000fe80000100a00 */
[----:B---3--:R-:W3:Y:S04]  /*4ed20*/  LDL.LU.64 R64, [R1+0x2628] ;  /* 0x0026280001407983 */ /* 0x008ee80000300a00 */
[----:B------:R-:W-:Y:S04]  /*4ed30*/  STL.64 [R1+0x1c18], R230 ;  /* 0x001c18e601007387 */ /* 0x000fe80000100a00 */
[----:B----4-:R-:W4:Y:S04]  /*4ed40*/  LDL.LU.64 R84, [R1+0x2620] ;  /* 0x0026200001547983 */ /* 0x010f280000300a00 */
[----:B------:R-:W-:Y:S04]  /*4ed50*/  STL.64 [R1+0x1c10], R228 ;  /* 0x001c10e401007387 */ /* 0x000fe80000100a00 */
[----:B-1----:R-:W3:Y:S04]  /*4ed60*/  LDL.LU.64 R62, [R1+0x2618] ;  /* 0x00261800013e7983 */ /* 0x002ee80000300a00 */
[----:B--2---:R-:W2:Y:S04]  /*4ed70*/  LDL.LU R21, [R1+0x20f4] ;  /* 0x0020f40001157983 */ /* 0x004ea80000300800 */
[----:B------:R-:W4:Y:S04]  /*4ed80*/  LDL.LU.64 R82, [R1+0x2610] ;  /* 0x0026100001527983 */ /* 0x000f280000300a00 */
[----:B------:R-:W3:Y:S04]  /*4ed90*/  LDL.LU R15, [R1+0x2138] ;  /* 0x00213800010f7983 */ /* 0x000ee80000300800 */
[----:B------:R-:W-:Y:S04]  /*4eda0*/  LDGSTS.E [R8+0x4800], desc[UR58][R60.64], P2 ;  /* 0x048000003c087fae */ /* 0x000fe8000912187a */
[----:B------:R-:W-:Y:S04]  /*4edb0*/  LDGSTS.E [R8+0x4c00], desc[UR58][R80.64], P2 ;  /* 0x04c0000050087fae */ /* 0x000fe8000912187a */
[----:B------:R-:W-:Y:S04]  /*4edc0*/  LDGSTS.E [R8+0x5000], desc[UR58][R16.64], P2 ;  /* 0x0500000010087fae */ /* 0x000fe8000912187a */
[----:B------:R-:W4:Y:S04]  /*4edd0*/  LDL.LU.64 R60, [R1+0x2608] ;  /* 0x00260800013c7983 */ /* 0x000f280000300a00 */
[----:B------:R-:W4:Y:S04]  /*4ede0*/  LDL.LU.64 R80, [R1+0x2600] ;  /* 0x0026000001507983 */ /* 0x000f280000300a00 */
[----:B------:R-:W4:Y:S04]  /*4edf0*/  LDL.LU R29, [R1+0x2178] ;  /* 0x00217800011d7983 */ /* 0x000f280000300800 */
[----:B------:R-:W4:Y:S04]  /*4ee00*/  LDL.LU R17, [R1+0x2134] ;  /* 0x0021340001117983 */ /* 0x000f280000300800 */
[----:B------:R-:W-:Y:S04]  /*4ee10*/  LDGSTS.E [R8+0x5400], desc[UR58][R26.64], P2 ;  /* 0x054000001a087fae */ /* 0x000fe8000912187a */
[----:B------:R-:W-:Y:S04]  /*4ee20*/  LDGSTS.E [R8+0x5800], desc[UR58][R58.64], P2 ;  /* 0x058000003a087fae */ /* 0x000fe8000912187a */
[----:B------:R-:W-:Y:S04]  /*4ee30*/  LDGSTS.E [R8+0x5c00], desc[UR58][R78.64], P2 ;  /* 0x05c000004e087fae */ /* 0x000fe8000912187a */
[----:B------:R-:W4:Y:S04]  /*4ee40*/  LDL.LU R27, [R1+0x21b8] ;  /* 0x0021b800011b7983 */ /* 0x000f280000300800 */
[----:B------:R-:W4:Y:S04]  /*4ee50*/  LDL.LU.64 R58, [R1+0x25f8] ;  /* 0x0025f800013a7983 */ /* 0x000f280000300a00 */
[----:B------:R-:W4:Y:S04]  /*4ee60*/  LDL.LU.64 R78, [R1+0x25f0] ;  /* 0x0025f000014e7983 */ /* 0x000f280000300a00 */
[----:B------:R-:W4:Y:S04]  /*4ee70*/  LDL.LU R30, [R1+0x2174] ;  /* 0x00217400011e7983 */ /* 0x000f280000300800 */
[----:B------:R-:W-:Y:S04]  /*4ee80*/  LDGSTS.E [R8+0x6000], desc[UR58][R46.64], P2 ;  /* 0x060000002e087fae */ /* 0x000fe8000912187a */
[----:B------:R-:W-:Y:S01]  /*4ee90*/  LDGSTS.E [R8+0x6400], desc[UR58][R44.64], P2 ;  /* 0x064000002c087fae */ /* 0x000fe2000912187a */
[----:B------:R-:W-:-:S03]  /*4eea0*/  LOP3.LUT R19, R19, 0x1f, RZ, 0xc0, !PT ;  /* 0x0000001f13137812 */ /* 0x000fc600078ec0ff */
[----:B------:R-:W-:Y:S04]  /*4eeb0*/  LDGSTS.E [R8+0x6800], desc[UR58][R24.64], P2 ;  /* 0x0680000018087fae */ /* 0x000fe8000912187a */
[----:B------:R-:W-:Y:S01]  /*4eec0*/  LDGSTS.E [R8+0x6c00], desc[UR58][R42.64], P2 ;  /* 0x06c000002a087fae */ /* 0x000fe2000912187a */
[----:B------:R-:W-:-:S03]  /*4eed0*/  IMAD.SHL.U32 R19, R19, 0x4, RZ ;  /* 0x0000000413137824 */ /* 0x000fc600078e00ff */
[----:B------:R-:W-:Y:S04]  /*4eee0*/  LDGSTS.E [R8+0x7000], desc[UR58][R10.64], P2 ;  /* 0x070000000a087fae */ /* 0x000fe8000912187a */
[----:B------:R-:W4:Y:S04]  /*4eef0*/  LDL.LU R25, [R1+0x21f8] ;  /* 0x0021f80001197983 */ /* 0x000f280000300800 */
[----:B------:R-:W4:Y:S04]  /*4ef00*/  LDL.LU R28, [R1+0x21b4] ;  /* 0x0021b400011c7983 */ /* 0x000f280000300800 */
[----:B------:R-:W4:Y:S04]  /*4ef10*/  LDL.LU R10, [R1+0x2238] ;  /* 0x00223800010a7983 */ /* 0x000f280000300800 */
[----:B------:R-:W4:Y:S01]  /*4ef20*/  LDL.LU R26, [R1+0x21f4] ;  /* 0x0021f400011a7983 */ /* 0x000f220000300800 */
[----:B------:R-:W-:-:S03]  /*4ef30*/  LOP3.LUT R7, R19, 0x10, RZ, 0x3c, !PT ;  /* 0x0000001013077812 */ /* 0x000fc600078e3cff */
[----:B------:R-:W4:Y:S04]  /*4ef40*/  LDL.LU R11, [R1+0x2278] ;  /* 0x00227800010b7983 */ /* 0x000f280000300800 */
[----:B------:R-:W4:Y:S04]  /*4ef50*/  LDL.LU R19, [R1+0x2234] ;  /* 0x0022340001137983 */ /* 0x000f280000300800 */
[----:B------:R-:W4:Y:S04]  /*4ef60*/  LDL.LU R22, [R1+0x22b8] ;  /* 0x0022b80001167983 */ /* 0x000f280000300800 */
[----:B------:R-:W4:Y:S04]  /*4ef70*/  LDL.LU R24, [R1+0x2274] ;  /* 0x0022740001187983 */ /* 0x000f280000300800 */
[----:B------:R-:W-:Y:S01]  /*4ef80*/  LDGSTS.E [R8+0x7400], desc[UR58][R40.64], P2 ;  /* 0x0740000028087fae */ /* 0x000fe2000912187a */
[----:B--2---:R-:W-:-:S03]  /*4ef90*/  IMAD.X R21, R21, 0x1, R4, P1 ;  /* 0x0000000115157824 */ /* 0x004fc600008e0604 */
[----:B------:R-:W-:Y:S01]  /*4efa0*/  LDGSTS.E [R8+0x7800], desc[UR58][R230.64], P2 ;  /* 0x07800000e6087fae */ /* 0x000fe2000912187a */
[----:B---3--:R-:W-:-:S03]  /*4efb0*/  IADD3 R15, P0, R15, R5, RZ ;  /* 0x000000050f0f7210 */ /* 0x008fc60007f1e0ff */
[----:B------:R1:W-:Y:S04]  /*4efc0*/  LDGSTS.E [R8+0x7c00], desc[UR58][R228.64], P2 ;  /* 0x07c00000e4087fae */ /* 0x0003e8000912187a */
[----:B------:R-:W-:Y:S04]  /*4efd0*/  STL [R1+0x2138], R15 ;  /* 0x0021380f01007387 */ /* 0x000fe80000100800 */
[----:B------:R2:W-:Y:S04]  /*4efe0*/  STL [R1+0x20f4], R21 ;  /* 0x0020f41501007387 */ /* 0x0005e80000100800 */
[----:B------:R-:W3:Y:S01]  /*4eff0*/  LDL.LU R20, [R1+0x22f8] ;  /* 0x0022f80001147983 */ /* 0x000ee20000300800 */
[----:B-1----:R-:W-:-:S02]  /*4f000*/  IMAD.MOV.U32 R8, RZ, RZ, R9 ;  /* 0x000000ffff087224 */ /* 0x002fc400078e0009 */
[----:B------:R-:W-:Y:S01]  /*4f010*/  VIADD R7, R7, UR7 ;  /* 0x0000000707077c36 */ /* 0x000fe20008000000 */
[----:B------:R-:W3:Y:S01]  /*4f020*/  LDL.LU R16, [R1+0x2338] ;  /* 0x0023380001107983 */ /* 0x000ee20000300800 */
[----:B------:R-:W-:-:S03]  /*4f030*/  IMAD.MOV.U32 R9, RZ, RZ, R23 ;  /* 0x000000ffff097224 */ /* 0x000fc600078e0017 */
[----:B------:R-:W3:Y:S04]  /*4f040*/  LDL.LU R23, [R1+0x22b4] ;  /* 0x0022b40001177983 */ /* 0x000ee80000300800 */
[----:B------:R1:W-:Y:S01]  /*4f050*/  LDGSTS.E [R7+0x80], desc[UR58][R8.64], P2 ;  /* 0x0008000008077fae */ /* 0x0003e2000912187a */
[----:B----4-:R-:W-:Y:S01]  /*4f060*/  IADD3 R29, P1, R29, R5, RZ ;  /* 0x000000051d1d7210 */ /* 0x010fe20007f3e0ff */
[----:B------:R-:W-:Y:S02]  /*4f070*/  IMAD.X R17, R17, 0x1, R4, P0 ;  /* 0x0000000111117824 */ /* 0x000fe400000e0604 */
[----:B-1----:R-:W-:Y:S02]  /*4f080*/  IMAD.MOV.U32 R8, RZ, RZ, R14 ;  /* 0x000000ffff087224 */ /* 0x002fe400078e000e */
[----:B------:R-:W-:-:S05]  /*4f090*/  IMAD.MOV.U32 R9, RZ, RZ, R21 ;  /* 0x000000ffff097224 */ /* 0x000fca00078e0015 */
[----:B------:R1:W-:Y:S01]  /*4f0a0*/  LDGSTS.E [R7+0x480], desc[UR58][R8.64], P2 ;  /* 0x0048000008077fae */ /* 0x0003e2000912187a */
[----:B------:R-:W-:Y:S01]  /*4f0b0*/  IADD3 R27, P0, R27, R5, RZ ;  /* 0x000000051b1b7210 */ /* 0x000fe20007f1e0ff */
[----:B-1----:R-:W-:Y:S01]  /*4f0c0*/  IMAD.MOV.U32 R8, RZ, RZ, R15 ;  /* 0x000000ffff087224 */ /* 0x002fe200078e000f */
[----:B------:R-:W-:Y:S01]  /*4f0d0*/  IADD3.X R30, R30, R4, RZ, P1, !PT ;  /* 0x000000041e1e7210 */ /* 0x000fe20000ffe4ff */
[----:B------:R-:W-:-:S05]  /*4f0e0*/  IMAD.MOV.U32 R9, RZ, RZ, R17 ;  /* 0x000000ffff097224 */ /* 0x000fca00078e0011 */
[----:B------:R1:W-:Y:S04]  /*4f0f0*/  LDGSTS.E [R7+0x880], desc[UR58][R8.64], P2 ;  /* 0x0088000008077fae */ /* 0x0003e8000912187a */
[----:B------:R-:W-:Y:S01]  /*4f100*/  STL [R1+0x2178], R29 ;  /* 0x0021781d01007387 */ /* 0x000fe20000100800 */
[----:B-1----:R-:W-:Y:S02]  /*4f110*/  IMAD.MOV.U32 R8, RZ, RZ, R29 ;  /* 0x000000ffff087224 */ /* 0x002fe400078e001d */
[----:B------:R-:W-:Y:S01]  /*4f120*/  IMAD.MOV.U32 R9, RZ, RZ, R30 ;  /* 0x000000ffff097224 */ /* 0x000fe200078e001e */
[----:B------:R-:W-:-:S04]  /*4f130*/  IADD3 R25, P1, R25, R5, RZ ;  /* 0x0000000519197210 */ /* 0x000fc80007f3e0ff */
[----:B------:R1:W-:Y:S01]  /*4f140*/  LDGSTS.E [R7+0xc80], desc[UR58][R8.64], P2 ;  /* 0x00c8000008077fae */ /* 0x0003e2000912187a */
[----:B------:R-:W-:-:S03]  /*4f150*/  IMAD.X R28, R28, 0x1, R4, P0 ;  /* 0x000000011c1c7824 */ /* 0x000fc600000e0604 */
[----:B------:R4:W-:Y:S01]  /*4f160*/  STL [R1+0x2134], R17 ;  /* 0x0021341101007387 */ /* 0x0009e20000100800 */
[----:B------:R-:W-:-:S03]  /*4f170*/  IADD3 R10, P0, R10, R5, RZ ;  /* 0x000000050a0a7210 */ /* 0x000fc60007f1e0ff */
[----:B------:R-:W3:Y:S01]  /*4f180*/  LDL.LU R14, [R1+0x2378] ;  /* 0x00237800010e7983 */ /* 0x000ee20000300800 */
[----:B------:R-:W-:Y:S02]  /*4f190*/  IMAD.X R26, R26, 0x1, R4, P1 ;  /* 0x000000011a1a7824 */ /* 0x000fe400008e0604 */
[----:B-1----:R-:W-:Y:S01]  /*4f1a0*/  IMAD.MOV.U32 R8, RZ, RZ, R27 ;  /* 0x000000ffff087224 */ /* 0x002fe200078e001b */
[----:B--2---:R-:W2:Y:S01]  /*4f1b0*/  LDL.LU R21, [R1+0x22f4] ;  /* 0x0022f40001157983 */ /* 0x004ea20000300800 */
[----:B------:R-:W-:Y:S01]  /*4f1c0*/  IMAD.MOV.U32 R9, RZ, RZ, R28 ;  /* 0x000000ffff097224 */ /* 0x000fe200078e001c */
[----:B------:R-:W-:Y:S02]  /*4f1d0*/  IADD3 R11, P1, R11, R5, RZ ;  /* 0x000000050b0b7210 */ /* 0x000fe40007f3e0ff */
[----:B------:R-:W-:Y:S01]  /*4f1e0*/  STL [R1+0x21b8], R27 ;  /* 0x0021b81b01007387 */ /* 0x000fe20000100800 */
[----:B------:R-:W-:-:S03]  /*4f1f0*/  IMAD.X R19, R19, 0x1, R4, P0 ;  /* 0x0000000113137824 */ /* 0x000fc600000e0604 */
[----:B------:R-:W-:Y:S04]  /*4f200*/  STL [R1+0x2174], R30 ;  /* 0x0021741e01007387 */ /* 0x000fe80000100800 */
[----:B------:R1:W-:Y:S04]  /*4f210*/  LDGSTS.E [R7+0x1080], desc[UR58][R8.64], P2 ;  /* 0x0108000008077fae */ /* 0x0003e8000912187a */
[----:B----4-:R-:W4:Y:S01]  /*4f220*/  LDL.LU R17, [R1+0x2334] ;  /* 0x0023340001117983 */ /* 0x010f220000300800 */
[----:B------:R-:W-:-:S03]  /*4f230*/  IADD3 R22, P0, R22, R5, RZ ;  /* 0x0000000516167210 */ /* 0x000fc60007f1e0ff */
[----:B------:R-:W4:Y:S01]  /*4f240*/  LDL.LU R15, [R1+0x2374] ;  /* 0x00237400010f7983 */ /* 0x000f220000300800 */
[----:B-1----:R-:W-:Y:S02]  /*4f250*/  IMAD.MOV.U32 R8, RZ, RZ, R25 ;  /* 0x000000ffff087224 */ /* 0x002fe400078e0019 */
[----:B------:R-:W-:Y:S01]  /*4f260*/  IMAD.MOV.U32 R9, RZ, RZ, R26 ;  /* 0x000000ffff097224 */ /* 0x000fe200078e001a */
[----:B------:R-:W-:Y:S01]  /*4f270*/  STL [R1+0x21f8], R25 ;  /* 0x0021f81901007387 */ /* 0x000fe20000100800 */
[----:B------:R-:W-:-:S03]  /*4f280*/  IMAD.X R24, R24, 0x1, R4, P1 ;  /* 0x0000000118187824 */ /* 0x000fc600008e0604 */
[----:B------:R-:W-:Y:S04]  /*4f290*/  STL [R1+0x21b4], R28 ;  /* 0x0021b41c01007387 */ /* 0x000fe80000100800 */
[----:B------:R1:W-:Y:S04]  /*4f2a0*/  STL [R1+0x2238], R10 ;  /* 0x0022380a01007387 */ /* 0x0003e80000100800 */
[----:B------:R-:W-:Y:S04]  /*4f2b0*/  STL [R1+0x21f4], R26 ;  /* 0x0021f41a01007387 */ /* 0x000fe80000100800 */
[----:B------:R1:W-:Y:S04]  /*4f2c0*/  LDGSTS.E [R7+0x1480], desc[UR58][R8.64], P2 ;  /* 0x0148000008077fae */ /* 0x0003e8000912187a */
[----:B------:R-:W-:Y:S04]  /*4f2d0*/  STL [R1+0x2278], R11 ;  /* 0x0022780b01007387 */ /* 0x000fe80000100800 */
[----:B------:R1:W-:Y:S02]  /*4f2e0*/  STL [R1+0x2234], R19 ;  /* 0x0022341301007387 */ /* 0x0003e40000100800 */
[----:B-1----:R-:W-:-:S02]  /*4f2f0*/  IMAD.MOV.U32 R8, RZ, RZ, R10 ;  /* 0x000000ffff087224 */ /* 0x002fc400078e000a */
[----:B------:R-:W-:Y:S01]  /*4f300*/  IMAD.MOV.U32 R9, RZ, RZ, R19 ;  /* 0x000000ffff097224 */ /* 0x000fe200078e0013 */
[----:B------:R-:W4:Y:S04]  /*4f310*/  LDL.LU R10, [R1+0x20c0] ;  /* 0x0020c000010a7983 */ /* 0x000f280000300800 */
[----:B------:R1:W-:Y:S04]  /*4f320*/  STL [R1+0x22b8], R22 ;  /* 0x0022b81601007387 */ /* 0x0003e80000100800 */
[----:B------:R-:W-:Y:S04]  /*4f330*/  STL [R1+0x2274], R24 ;  /* 0x0022741801007387 */ /* 0x000fe80000100800 */
[----:B------:R-:W4:Y:S04]  /*4f340*/  LDL.LU R19, [R1+0x2100] ;  /* 0x0021000001137983 */ /* 0x000f280000300800 */
[----:B------:R1:W-:Y:S02]  /*4f350*/  LDGSTS.E [R7+0x1880], desc[UR58][R8.64], P2 ;  /* 0x0188000008077fae */ /* 0x0003e4000912187a */
[----:B-1----:R-:W-:Y:S01]  /*4f360*/  IMAD.MOV.U32 R8, RZ, RZ, R11 ;  /* 0x000000ffff087224 */ /* 0x002fe200078e000b */
[----:B---3--:R-:W-:-:S05]  /*4f370*/  IADD3 R20, P1, R20, R5, RZ ;  /* 0x0000000514147210 */ /* 0x008fca0007f3e0ff */
[----:B------:R-:W-:Y:S04]  /*4f380*/  STL [R1+0x22f8], R20 ;  /* 0x0022f81401007387 */ /* 0x000fe80000100800 */
[----:B------:R-:W3:Y:S01]  /*4f390*/  LDL.LU R11, [R1+0x20bc] ;  /* 0x0020bc00010b7983 */ /* 0x000ee20000300800 */
[----:B------:R-:W-:Y:S02]  /*4f3a0*/  IMAD.MOV.U32 R9, RZ, RZ, R24 ;  /* 0x000000ffff097224 */ /* 0x000fe400078e0018 */
[----:B------:R-:W-:-:S03]  /*4f3b0*/  IMAD.X R23, R23, 0x1, R4, P0 ;  /* 0x0000000117177824 */ /* 0x000fc600000e0604 */
[----:B------:R1:W-:Y:S01]  /*4f3c0*/  LDGSTS.E [R7+0x1c80], desc[UR58][R8.64], P2 ;  /* 0x01c8000008077fae */ /* 0x0003e2000912187a */
[----:B------:R-:W-:Y:S01]  /*4f3d0*/  IADD3 R16, P3, R16, R5, RZ ;  /* 0x0000000510107210 */ /* 0x000fe20007f7e0ff */
[----:B-1----:R-:W-:Y:S02]  /*4f3e0*/  IMAD.MOV.U32 R8, RZ, RZ, R22 ;  /* 0x000000ffff087224 */ /* 0x002fe400078e0016 */
[----:B------:R-:W-:-:S05]  /*4f3f0*/  IMAD.MOV.U32 R9, RZ, RZ, R23 ;  /* 0x000000ffff097224 */ /* 0x000fca00078e0017 */
[----:B------:R1:W-:Y:S04]  /*4f400*/  LDGSTS.E [R7+0x2080], desc[UR58][R8.64], P2 ;  /* 0x0208000008077fae */ /* 0x0003e8000912187a */
[----:B------:R1:W-:Y:S02]  /*4f410*/  STL [R1+0x22b4], R23 ;  /* 0x0022b41701007387 */ /* 0x0003e40000100800 */
[----:B-1----:R-:W-:Y:S02]  /*4f420*/  IMAD.MOV.U32 R8, RZ, RZ, R20 ;  /* 0x000000ffff087224 */ /* 0x002fe400078e0014 */
[----:B------:R-:W-:Y:S01]  /*4f430*/  STL [R1+0x2338], R16 ;  /* 0x0023381001007387 */ /* 0x000fe20000100800 */
[----:B------:R-:W-:Y:S02]  /*4f440*/  IMAD.MOV.U32 R54, RZ, RZ, R79 ;  /* 0x000000ffff367224 */ /* 0x000fe400078e004f */
[----:B------:R-:W-:-:S02]  /*4f450*/  IMAD.MOV.U32 R55, RZ, RZ, R59 ;  /* 0x000000ffff377224 */ /* 0x000fc400078e003b */
[----:B------:R-:W-:Y:S02]  /*4f460*/  IMAD.MOV.U32 R22, RZ, RZ, R80 ;  /* 0x000000ffff167224 */ /* 0x000fe400078e0050 */
[----:B------:R-:W-:Y:S02]  /*4f470*/  IMAD.MOV.U32 R23, RZ, RZ, R60 ;  /* 0x000000ffff177224 */ /* 0x000fe400078e003c */
[----:B------:R-:W-:Y:S02]  /*4f480*/  IMAD.MOV.U32 R52, RZ, RZ, R81 ;  /* 0x000000ffff347224 */ /* 0x000fe400078e0051 */
[----:B------:R-:W-:Y:S02]  /*4f490*/  IMAD.MOV.U32 R53, RZ, RZ, R61 ;  /* 0x000000ffff357224 */ /* 0x000fe400078e003d */
[----:B------:R-:W-:Y:S01]  /*4f4a0*/  IMAD.MOV.U32 R50, RZ, RZ, R82 ;  /* 0x000000ffff327224 */ /* 0x000fe200078e0052 */
[----:B------:R-:W-:Y:S01]  /*4f4b0*/  IADD3 R14, P0, R14, R5, RZ ;  /* 0x000000050e0e7210 */ /* 0x000fe20007f1e0ff */
[----:B--2---:R-:W-:-:S04]  /*4f4c0*/  IMAD.X R21, R21, 0x1, R4, P1 ;  /* 0x0000000115157824 */ /* 0x004fc800008e0604 */
[----:B------:R-:W-:Y:S01]  /*4f4d0*/  IMAD.MOV.U32 R9, RZ, RZ, R21 ;  /* 0x000000ffff097224 */ /* 0x000fe200078e0015 */
[----:B------:R1:W-:Y:S04]  /*4f4e0*/  STL [R1+0x2378], R14 ;  /* 0x0023780e01007387 */ /* 0x0003e80000100800 */
[----:B------:R2:W-:Y:S01]  /*4f4f0*/  LDGSTS.E [R7+0x2480], desc[UR58][R8.64], P2 ;  /* 0x0248000008077fae */ /* 0x0005e2000912187a */
[--C-:B----4-:R-:W-:Y:S02]  /*4f500*/  IMAD.X R17, R17, 0x1, R4.reuse, P3 ;  /* 0x0000000111117824 */ /* 0x110fe400018e0604 */
[----:B------:R-:W-:Y:S02]  /*4f510*/  IMAD.X R15, R15, 0x1, R4, P0 ;  /* 0x000000010f0f7824 */ /* 0x000fe400000e0604 */
[----:B--2---:R-:W-:-:S02]  /*4f520*/  IMAD.MOV.U32 R8, RZ, RZ, R16 ;  /* 0x000000ffff087224 */ /* 0x004fc400078e0010 */
[----:B------:R-:W-:Y:S01]  /*4f530*/  IMAD.MOV.U32 R9, RZ, RZ, R17 ;  /* 0x000000ffff097224 */ /* 0x000fe200078e0011 */
[----:B------:R-:W-:Y:S04]  /*4f540*/  STL [R1+0x22f4], R21 ;  /* 0x0022f41501007387 */ /* 0x000fe80000100800 */
[----:B------:R-:W-:Y:S04]  /*4f550*/  STL [R1+0x2334], R17 ;  /* 0x0023341101007387 */ /* 0x000fe80000100800 */
[----:B------:R2:W-:Y:S04]  /*4f560*/  LDGSTS.E [R7+0x2880], desc[UR58][R8.64], P2 ;  /* 0x0288000008077fae */ /* 0x0005e8000912187a */
[----:B------:R4:W-:Y:S01]  /*4f570*/  STL [R1+0x2374], R15 ;  /* 0x0023740f01007387 */ /* 0x0009e20000100800 */
[----:B------:R-:W-:-:S02]  /*4f580*/  IMAD.MOV.U32 R51, RZ, RZ, R62 ;  /* 0x000000ffff337224 */ /* 0x000fc400078e003e */
[----:B--2---:R-:W-:Y:S01]  /*4f590*/  IMAD.MOV.U32 R8, RZ, RZ, R14 ;  /* 0x000000ffff087224 */ /* 0x004fe200078e000e */
[----:B------:R-:W-:Y:S01]  /*4f5a0*/  MOV R9, R15 ;  /* 0x0000000f00097202 */ /* 0x000fe20000000f00 */
[----:B-1----:R-:W-:Y:S02]  /*4f5b0*/  IMAD.MOV.U32 R14, RZ, RZ, R78 ;  /* 0x000000ffff0e7224 */ /* 0x002fe400078e004e */
[----:B----4-:R-:W-:Y:S01]  /*4f5c0*/  IMAD.MOV.U32 R15, RZ, RZ, R58 ;  /* 0x000000ffff0f7224 */ /* 0x010fe200078e003a */
[-C--:B------:R-:W-:Y:S01]  /*4f5d0*/  IADD3 R10, P0, R10, R5.reuse, RZ ;  /* 0x000000050a0a7210 */ /* 0x080fe20007f1e0ff */
[----:B------:R-:W-:Y:S02]  /*4f5e0*/  IMAD.MOV.U32 R28, RZ, RZ, R83 ;  /* 0x000000ffff1c7224 */ /* 0x000fe400078e0053 */
[----:B------:R-:W-:Y:S02]  /*4f5f0*/  IMAD.MOV.U32 R29, RZ, RZ, R63 ;  /* 0x000000ffff1d7224 */ /* 0x000fe400078e003f */
[----:B------:R-:W-:Y:S01]  /*4f600*/  IMAD.MOV.U32 R48, RZ, RZ, R84 ;  /* 0x000000ffff307224 */ /* 0x000fe200078e0054 */
[----:B------:R-:W-:Y:S01]  /*4f610*/  STL [R1+0x20c0], R10 ;  /* 0x0020c00a01007387 */ /* 0x000fe20000100800 */
[----:B------:R-:W-:Y:S01]  /*4f620*/  IADD3 R19, P1, R19, R5, RZ ;  /* 0x0000000513137210 */ /* 0x000fe20007f3e0ff */
[----:B------:R-:W-:-:S02]  /*4f630*/  IMAD.MOV.U32 R49, RZ, RZ, R64 ;  /* 0x000000ffff317224 */ /* 0x000fc400078e0040 */
[----:B------:R-:W-:Y:S02]  /*4f640*/  IMAD.MOV.U32 R46, RZ, RZ, R86 ;  /* 0x000000ffff2e7224 */ /* 0x000fe400078e0056 */
[----:B------:R-:W-:Y:S01]  /*4f650*/  IMAD.MOV.U32 R47, RZ, RZ, R66 ;  /* 0x000000ffff2f7224 */ /* 0x000fe200078e0042 */
[----:B------:R-:W-:Y:S01]  /*4f660*/  STL [R1+0x2100], R19 ;  /* 0x0021001301007387 */ /* 0x000fe20000100800 */
[----:B------:R-:W-:Y:S02]  /*4f670*/  IMAD.MOV.U32 R20, RZ, RZ, R85 ;  /* 0x000000ffff147224 */ /* 0x000fe400078e0055 */
[----:B------:R-:W-:Y:S02]  /*4f680*/  IMAD.MOV.U32 R21, RZ, RZ, R65 ;  /* 0x000000ffff157224 */ /* 0x000fe400078e0041 */
[----:B------:R-:W-:Y:S02]  /*4f690*/  IMAD.MOV.U32 R27, RZ, RZ, R68 ;  /* 0x000000ffff1b7224 */ /* 0x000fe400078e0044 */
[----:B------:R-:W-:-:S02]  /*4f6a0*/  IMAD.MOV.U32 R44, RZ, RZ, R89 ;  /* 0x000000ffff2c7224 */ /* 0x000fc400078e0059 */
[----:B------:R-:W-:Y:S01]  /*4f6b0*/  IMAD.MOV.U32 R45, RZ, RZ, R69 ;  /* 0x000000ffff2d7224 */ /* 0x000fe200078e0045 */
[----:B------:R-:W-:Y:S01]  /*4f6c0*/  MOV R30, R91 ;  /* 0x0000005b001e7202 */ /* 0x000fe20000000f00 */
[----:B------:R-:W-:Y:S01]  /*4f6d0*/  IMAD.MOV.U32 R16, RZ, RZ, R87 ;  /* 0x000000ffff107224 */ /* 0x000fe200078e0057 */
[----:B------:R-:W-:Y:S01]  /*4f6e0*/  LDGSTS.E [R7+0x2c80], desc[UR58][R8.64], P2 ;  /* 0x02c8000008077fae */ /* 0x000fe2000912187a */
[----:B------:R-:W-:Y:S02]  /*4f6f0*/  IMAD.MOV.U32 R17, RZ, RZ, R67 ;  /* 0x000000ffff117224 */ /* 0x000fe400078e0043 */
[----:B------:R-:W-:Y:S01]  /*4f700*/  IMAD.MOV.U32 R26, RZ, RZ, R88 ;  /* 0x000000ffff1a7224 */ /* 0x000fe200078e0058 */
[----:B------:R1:W-:Y:S01]  /*4f710*/  LDGSTS.E [R7+0x3080], desc[UR58][R14.64], P2 ;  /* 0x030800000e077fae */ /* 0x0003e2000912187a */
[----:B------:R-:W-:Y:S02]  /*4f720*/  IMAD.MOV.U32 R42, RZ, RZ, R90 ;  /* 0x000000ffff2a7224 */ /* 0x000fe400078e005a */
[----:B------:R-:W-:Y:S01]  /*4f730*/  IMAD.MOV.U32 R43, RZ, RZ, R70 ;  /* 0x000000ffff2b7224 */ /* 0x000fe200078e0046 */
[----:B------:R-:W-:Y:S01]  /*4f740*/  LDGSTS.E [R7+0x3480], desc[UR58][R54.64], P2 ;  /* 0x0348000036077fae */ /* 0x000fe2000912187a */
[----:B------:R-:W-:-:S02]  /*4f750*/  IMAD.MOV.U32 R31, RZ, RZ, R71 ;  /* 0x000000ffff1f7224 */ /* 0x000fc400078e0047 */
        /* <DEDUP_REMOVED lines=11> */
[----:B------:R-:W-:Y:S02]  /*4f810*/  IMAD.MOV.U32 R37, RZ, RZ, R75 ;  /* 0x000000ffff257224 */ /* 0x000fe400078e004b */
[----:B------:R-:W-:Y:S01]  /*4f820*/  IMAD.MOV.U32 R34, RZ, RZ, R96 ;  /* 0x000000ffff227224 */ /* 0x000fe200078e0060 */
[----:B------:R-:W-:Y:S01]  /*4f830*/  LDGSTS.E [R7+0x4880], desc[UR58][R48.64], P2 ;  /* 0x0488000030077fae */ /* 0x000fe2000912187a */
[----:B------:R-:W-:Y:S02]  /*4f840*/  IMAD.MOV.U32 R35, RZ, RZ, R76 ;  /* 0x000000ffff237224 */ /* 0x000fe400078e004c */
[----:B------:R-:W-:Y:S01]  /*4f850*/  IMAD.MOV.U32 R32, RZ, RZ, R97 ;  /* 0x000000ffff207224 */ /* 0x000fe200078e0061 */
[----:B------:R-:W-:Y:S01]  /*4f860*/  LDGSTS.E [R7+0x4c80], desc[UR58][R46.64], P2 ;  /* 0x04c800002e077fae */ /* 0x000fe2000912187a */
[----:B------:R-:W-:-:S03]  /*4f870*/  IMAD.MOV.U32 R33, RZ, RZ, R77 ;  /* 0x000000ffff217224 */ /* 0x000fc600078e004d */
[----:B------:R4:W-:Y:S04]  /*4f880*/  LDGSTS.E [R7+0x5080], desc[UR58][R16.64], P2 ;  /* 0x0508000010077fae */ /* 0x0009e8000912187a */
[----:B------:R4:W-:Y:S04]  /*4f890*/  LDGSTS.E [R7+0x5480], desc[UR58][R26.64], P2 ;  /* 0x054800001a077fae */ /* 0x0009e8000912187a */
        /* <DEDUP_REMOVED lines=9> */
[----:B------:R-:W-:Y:S01]  /*4f930*/  LDGSTS.E [R7+0x7c80], desc[UR58][R20.64], P2 ;  /* 0x07c8000014077fae */ /* 0x000fe2000912187a */
[----:B---3--:R-:W-:-:S05]  /*4f940*/  IMAD.X R11, R11, 0x1, R4, P0 ;  /* 0x000000010b0b7824 */ /* 0x008fca00000e0604 */
[----:B------:R-:W-:Y:S04]  /*4f950*/  STL [R1+0x20bc], R11 ;  /* 0x0020bc0b01007387 */ /* 0x000fe80000100800 */
[----:B------:R3:W-:Y:S04]  /*4f960*/  STL.64 [R1+0x1c08], R14 ;  /* 0x001c080e01007387 */ /* 0x0007e80000100a00 */
[----:B------:R-:W-:Y:S04]  /*4f970*/  STL.64 [R1+0x1c00], R54 ;  /* 0x001c003601007387 */ /* 0x000fe80000100a00 */
[----:B------:R1:W-:Y:S04]  /*4f980*/  STL.64 [R1+0x1bf8], R22 ;  /* 0x001bf81601007387 */ /* 0x0003e80000100a00 */
[----:B------:R-:W-:Y:S04]  /*4f990*/  STL.64 [R1+0x1bf0], R52 ;  /* 0x001bf03401007387 */ /* 0x000fe80000100a00 */
[----:B------:R-:W-:Y:S04]  /*4f9a0*/  STL.64 [R1+0x1be8], R50 ;  /* 0x001be83201007387 */ /* 0x000fe80000100a00 */
[----:B------:R2:W-:Y:S04]  /*4f9b0*/  STL.64 [R1+0x1be0], R28 ;  /* 0x001be01c01007387 */ /* 0x0005e80000100a00 */
[----:B------:R-:W-:Y:S04]  /*4f9c0*/  STL.64 [R1+0x1bd8], R48 ;  /* 0x001bd83001007387 */ /* 0x000fe80000100a00 */
[----:B------:R-:W-:Y:S04]  /*4f9d0*/  STL.64 [R1+0x1b70], R20 ;  /* 0x001b701401007387 */ /* 0x000fe80000100a00 */
[----:B------:R-:W-:Y:S04]  /*4f9e0*/  STL.64 [R1+0x1bd0], R46 ;  /* 0x001bd02e01007387 */ /* 0x000fe80000100a00 */
        /* <DEDUP_REMOVED lines=10> */
[----:B---3--:R-:W3:Y:S04]  /*4fa90*/  LDL.LU R14, [R1+0x2140] ;  /* 0x00214000010e7983 */ /* 0x008ee80000300800 */
[----:B------:R-:W-:Y:S04]  /*4faa0*/  STL.64 [R1+0x1b78], R32 ;  /* 0x001b782001007387 */ /* 0x000fe80000100a00 */
[----:B-1----:R-:W3:Y:S04]  /*4fab0*/  LDL.LU R22, [R1+0x20fc] ;  /* 0x0020fc0001167983 */ /* 0x002ee80000300800 */
[----:B--2---:R-:W2:Y:S04]  /*4fac0*/  LDL.LU R29, [R1+0x2180] ;  /* 0x00218000011d7983 */ /* 0x004ea80000300800 */
[----:B----4-:R-:W4:Y:S04]  /*4fad0*/  LDL.LU R16, [R1+0x213c] ;  /* 0x00213c0001107983 */ /* 0x010f280000300800 */
        /* <DEDUP_REMOVED lines=10> */
[----:B------:R-:W1:Y:S01]  /*4fb80*/  S2R R231, SR_TID.X ;  /* 0x0000000000e77919 */ /* 0x000e620000002100 */
[----:B---3--:R-:W-:Y:S01]  /*4fb90*/  IADD3 R14, P0, R14, R5, RZ ;  /* 0x000000050e0e7210 */ /* 0x008fe20007f1e0ff */
[----:B------:R-:W-:-:S04]  /*4fba0*/  IMAD.X R22, R22, 0x1, R4, P1 ;  /* 0x0000000116167824 */ /* 0x000fc800008e0604 */
[----:B------:R-:W-:Y:S04]  /*4fbb0*/  STL [R1+0x2140], R14 ;  /* 0x0021400e01007387 */ /* 0x000fe80000100800 */
[----:B------:R3:W-:Y:S04]  /*4fbc0*/  STL [R1+0x20fc], R22 ;  /* 0x0020fc1601007387 */ /* 0x0007e80000100800 */
[----:B------:R-:W3:Y:S01]  /*4fbd0*/  LDL.LU R17, [R1+0x2300] ;  /* 0x0023000001117983 */ /* 0x000ee20000300800 */
[----:B-1----:R-:W-:Y:S01]  /*4fbe0*/  LOP3.LUT R231, R231, 0x1f, RZ, 0xc0, !PT ;  /* 0x0000001fe7e77812 */ /* 0x002fe200078ec0ff */
[----:B----4-:R-:W-:Y:S01]  /*4fbf0*/  IMAD.X R16, R16, 0x1, R4, P0 ;  /* 0x0000000110107824 */ /* 0x010fe200000e0604 */
[----:B--2---:R-:W-:Y:S01]  /*4fc00*/  IADD3 R29, P1, R29, R5, RZ ;  /* 0x000000051d1d7210 */ /* 0x004fe20007f3e0ff */
[----:B------:R-:W2:Y:S02]  /*4fc10*/  LDL.LU R15, [R1+0x2340] ;  /* 0x00234000010f7983 */ /* 0x000ea40000300800 */
[----:B------:R-:W-:-:S05]  /*4fc20*/  IMAD.SHL.U32 R231, R231, 0x4, RZ ;  /* 0x00000004e7e77824 */ /* 0x000fca00078e00ff */
[----:B------:R-:W-:-:S05]  /*4fc30*/  LOP3.LUT R231, R231, 0x20, RZ, 0x3c, !PT ;  /* 0x00000020e7e77812 */ /* 0x000fca00078e3cff */
[----:B------:R-:W-:-:S05]  /*4fc40*/  VIADD R8, R231, UR7 ;  /* 0x00000007e7087c36 */ /* 0x000fca0008000000 */
[----:B------:R1:W-:Y:S01]  /*4fc50*/  LDGSTS.E [R8+0x100], desc[UR58][R10.64], P2 ;  /* 0x001000000a087fae */ /* 0x0003e2000912187a */
[-C--:B------:R-:W-:Y:S01]  /*4fc60*/  IADD3 R27, P0, R27, R5.reuse, RZ ;  /* 0x000000051b1b7210 */ /* 0x080fe20007f1e0ff */
[----:B------:R-:W-:Y:S02]  /*4fc70*/  IMAD.X R30, R30, 0x1, R4, P1 ;  /* 0x000000011e1e7824 */ /* 0x000fe400008e0604 */
[----:B-1----:R-:W-:Y:S02]  /*4fc80*/  IMAD.MOV.U32 R10, RZ, RZ, R19 ;  /* 0x000000ffff0a7224 */ /* 0x002fe400078e0013 */
[----:B------:R-:W-:Y:S02]  /*4fc90*/  IMAD.MOV.U32 R11, RZ, RZ, R22 ;  /* 0x000000ffff0b7224 */ /* 0x000fe400078e0016 */
[----:B------:R-:W-:Y:S01]  /*4fca0*/  IMAD.X R28, R28, 0x1, R4, P0 ;  /* 0x000000011c1c7824 */ /* 0x000fe200000e0604 */
[----:B---3--:R-:W3:Y:S04]  /*4fcb0*/  LDL.LU R22, [R1+0x22bc] ;  /* 0x0022bc0001167983 */ /* 0x008ee80000300800 */
[----:B------:R1:W-:Y:S01]  /*4fcc0*/  LDGSTS.E [R8+0x500], desc[UR58][R10.64], P2 ;  /* 0x005000000a087fae */ /* 0x0003e2000912187a */
[----:B------:R-:W-:Y:S01]  /*4fcd0*/  IADD3 R25, P1, R25, R5, RZ ;  /* 0x0000000519197210 */ /* 0x000fe20007f3e0ff */
[----:B-1----:R-:W-:-:S02]  /*4fce0*/  IMAD.MOV.U32 R10, RZ, RZ, R14 ;  /* 0x000000ffff0a7224 */ /* 0x002fc400078e000e */
[----:B------:R-:W-:-:S05]  /*4fcf0*/  IMAD.MOV.U32 R11, RZ, RZ, R16 ;  /* 0x000000ffff0b7224 */ /* 0x000fca00078e0010 */
[----:B------:R1:W-:Y:S01]  /*4fd00*/  LDGSTS.E [R8+0x900], desc[UR58][R10.64], P2 ;  /* 0x009000000a087fae */ /* 0x0003e2000912187a */
[----:B------:R-:W-:-:S03]  /*4fd10*/  IADD3 R9, P0, R9, R5, RZ ;  /* 0x0000000509097210 */ /* 0x000fc60007f1e0ff */
[----:B------:R-:W-:Y:S01]  /*4fd20*/  STL [R1+0x2180], R29 ;  /* 0x0021801d01007387 */ /* 0x000fe20000100800 */
[----:B-1----:R-:W-:Y:S02]  /*4fd30*/  IMAD.MOV.U32 R10, RZ, RZ, R29 ;  /* 0x000000ffff0a7224 */ /* 0x002fe400078e001d */
[----:B------:R-:W-:Y:S01]  /*4fd40*/  IMAD.MOV.U32 R11, RZ, RZ, R30 ;  /* 0x000000ffff0b7224 */ /* 0x000fe200078e001e */
[----:B------:R1:W-:Y:S01]  /*4fd50*/  STL [R1+0x213c], R16 ;  /* 0x00213c1001007387 */ /* 0x0003e20000100800 */
[----:B------:R-:W-:-:S03]  /*4fd60*/  IMAD.X R26, R26, 0x1, R4, P1 ;  /* 0x000000011a1a7824 */ /* 0x000fc600008e0604 */
[----:B------:R4:W-:Y:S04]  /*4fd70*/  LDGSTS.E [R8+0xd00], desc[UR58][R10.64], P2 ;  /* 0x00d000000a087fae */ /* 0x0009e8000912187a */
[----:B------:R-:W3:Y:S01]  /*4fd80*/  LDL.LU R7, [R1+0x2380] ;  /* 0x0023800001077983 */ /* 0x000ee20000300800 */
[----:B------:R-:W-:-:S03]  /*4fd90*/  IADD3 R23, P1, R23, R5, RZ ;  /* 0x0000000517177210 */ /* 0x000fc60007f3e0ff */
[----:B------:R-:W3:Y:S01]  /*4fda0*/  LDL.LU R19, [R1+0x22fc] ;  /* 0x0022fc0001137983 */ /* 0x000ee20000300800 */
[----:B----4-:R-:W-:Y:S01]  /*4fdb0*/  IMAD.MOV.U32 R10, RZ, RZ, R27 ;  /* 0x000000ffff0a7224 */ /* 0x010fe200078e001b */
[----:B------:R-:W-:Y:S02]  /*4fdc0*/  MOV R11, R28 ;  /* 0x0000001c000b7202 */ /* 0x000fe40000000f00 */
[----:B------:R-:W-:Y:S01]  /*4fdd0*/  STL [R1+0x21c0], R27 ;  /* 0x0021c01b01007387 */ /* 0x000fe20000100800 */
[----:B------:R-:W-:-:S03]  /*4fde0*/  IMAD.X R20, R20, 0x1, R4, P0 ;  /* 0x0000000114147824 */ /* 0x000fc600000e0604 */
[----:B------:R-:W-:Y:S04]  /*4fdf0*/  STL [R1+0x217c], R30 ;  /* 0x00217c1e01007387 */ /* 0x000fe80000100800 */
[----:B-1----:R-:W4:Y:S04]  /*4fe00*/  LDL.LU R16, [R1+0x233c] ;  /* 0x00233c0001107983 */ /* 0x002f280000300800 */
[----:B------:R1:W-:Y:S01]  /*4fe10*/  LDGSTS.E [R8+0x1100], desc[UR58][R10.64], P2 ;  /* 0x011000000a087fae */ /* 0x0003e2000912187a */
[----:B------:R-:W-:-:S03]  /*4fe20*/  IADD3 R21, P0, R21, R5, RZ ;  /* 0x0000000515157210 */ /* 0x000fc60007f1e0ff */
[----:B------:R-:W4:Y:S01]  /*4fe30*/  LDL.LU R14, [R1+0x237c] ;  /* 0x00237c00010e7983 */ /* 0x000f220000300800 */
[----:B------:R-:W-:-:S03]  /*4fe40*/  IMAD.X R24, R24, 0x1, R4, P1 ;  /* 0x0000000118187824 */ /* 0x000fc600008e0604 */
[----:B------:R-:W-:Y:S01]  /*4fe50*/  STL [R1+0x2200], R25 ;  /* 0x0022001901007387 */ /* 0x000fe20000100800 */
[----:B-1----:R-:W-:Y:S02]  /*4fe60*/  IMAD.MOV.U32 R10, RZ, RZ, R25 ;  /* 0x000000ffff0a7224 */ /* 0x002fe400078e0019 */
[----:B------:R-:W-:Y:S01]  /*4fe70*/  IMAD.MOV.U32 R11, RZ, RZ, R26 ;  /* 0x000000ffff0b7224 */ /* 0x000fe200078e001a */
[----:B------:R-:W-:Y:S04]  /*4fe80*/  STL [R1+0x21bc], R28 ;  /* 0x0021bc1c01007387 */ /* 0x000fe80000100800 */
[----:B------:R1:W-:Y:S04]  /*4fe90*/  STL [R1+0x2240], R9 ;  /* 0x0022400901007387 */ /* 0x0003e80000100800 */
[----:B------:R-:W-:Y:S04]  /*4fea0*/  STL [R1+0x21fc], R26 ;  /* 0x0021fc1a01007387 */ /* 0x000fe80000100800 */
[----:B------:R1:W-:Y:S04]  /*4feb0*/  LDGSTS.E [R8+0x1500], desc[UR58][R10.64], P2 ;  /* 0x015000000a087fae */ /* 0x0003e8000912187a */
[----:B------:R-:W-:Y:S04]  /*4fec0*/  STL [R1+0x2280], R23 ;  /* 0x0022801701007387 */ /* 0x000fe80000100800 */
[----:B------:R1:W-:Y:S02]  /*4fed0*/  STL [R1+0x223c], R20 ;  /* 0x00223c1401007387 */ /* 0x0003e40000100800 */
[----:B-1----:R-:W-:-:S02]  /*4fee0*/  IMAD.MOV.U32 R10, RZ, RZ, R9 ;  /* 0x000000ffff0a7224 */ /* 0x002fc400078e0009 */
[----:B------:R-:W4:Y:S01]  /*4fef0*/  LDL.LU R9, [R1+0x20c8] ;  /* 0x0020c80001097983 */ /* 0x000f220000300800 */
[----:B------:R-:W-:-:S03]  /*4ff00*/  IMAD.MOV.U32 R11, RZ, RZ, R20 ;  /* 0x000000ffff0b7224 */ /* 0x000fc600078e0014 */
[----:B------:R-:W-:Y:S04]  /*4ff10*/  STL [R1+0x22c0], R21 ;  /* 0x0022c01501007387 */ /* 0x000fe80000100800 */
[----:B------:R1:W-:Y:S04]  /*4ff20*/  STL [R1+0x227c], R24 ;  /* 0x00227c1801007387 */ /* 0x0003e80000100800 */
[----:B------:R-:W4:Y:S04]  /*4ff30*/  LDL.LU R20, [R1+0x2108] ;  /* 0x0021080001147983 */ /* 0x000f280000300800 */
[----:B------:R1:W-:Y:S01]  /*4ff40*/  LDGSTS.E [R8+0x1900], desc[UR58][R10.64], P2 ;  /* 0x019000000a087fae */ /* 0x0003e2000912187a */
[----:B------:R-:W-:-:S05]  /*4ff50*/  IADD3 R17, P1, R17, R5, RZ ;  /* 0x0000000511117210 */ /* 0x000fca0007f3e0ff */
[----:B------:R-:W-:Y:S04]  /*4ff60*/  STL [R1+0x2300], R17 ;  /* 0x0023001101007387 */ /* 0x000fe80000100800 */
[----:B------:R-:W4:Y:S01]  /*4ff70*/  LDL.LU R27, [R1+0x20c4] ;  /* 0x0020c400011b7983 */ /* 0x000f220000300800 */
[----:B-1----:R-:W-:Y:S02]  /*4ff80*/  IMAD.MOV.U32 R10, RZ, RZ, R23 ;  /* 0x000000ffff0a7224 */ /* 0x002fe400078e0017 */
[----:B------:R-:W-:Y:S01]  /*4ff90*/  IMAD.MOV.U32 R11, RZ, RZ, R24 ;  /* 0x000000ffff0b7224 */ /* 0x000fe200078e0018 */
[----:B--2---:R-:W-:-:S04]  /*4ffa0*/  IADD3 R15, P3, R15, R5, RZ ;  /* 0x000000050f0f7210 */ /* 0x004fc80007f7e0ff */
[----:B------:R1:W-:Y:S02]  /*4ffb0*/  LDGSTS.E [R8+0x1d00], desc[UR58][R10.64], P2 ;  /* 0x01d000000a087fae */ /* 0x0003e4000912187a */
[----:B-1----:R-:W-:Y:S02]  /*4ffc0*/  IMAD.MOV.U32 R10, RZ, RZ, R21 ;  /* 0x000000ffff0a7224 */ /* 0x002fe400078e0015 */
[----:B---3--:R-:W-:-:S04]  /*4ffd0*/  IMAD.X R22, R22, 0x1, R4, P0 ;  /* 0x0000000116167824 */ /* 0x008fc800000e0604 */
[----:B------:R-:W-:-:S05]  /*4ffe0*/  IMAD.MOV.U32 R11, RZ, RZ, R22 ;  /* 0x000000ffff0b7224 */ /* 0x000fca00078e0016 */
[----:B------:R1:W-:Y:S04]  /*4fff0*/  LDGSTS.E [R8+0x2100], desc[UR58][R10.64], P2 ;  /* 0x021000000a087fae */ /* 0x0003e8000912187a */
[----:B------:R-:W-:Y:S01]  /*50000*/  STL [R1+0x22bc], R22 ;  /* 0x0022bc1601007387 */ /* 0x000fe20000100800 */
[----:B-1----:R-:W-:-:S03]  /*50010*/  IMAD.MOV.U32 R10, RZ, RZ, R17 ;  /* 0x000000ffff0a7224 */ /* 0x002fc600078e0011 */
[----:B------:R1:W-:Y:S01]  /*50020*/  STL [R1+0x2340], R15 ;  /* 0x0023400f01007387 */ /* 0x0003e20000100800 */
[----:B------:R-:W-:Y:S02]  /*50030*/  IMAD.MOV.U32 R58, RZ, RZ, R119 ;  /* 0x000000ffff3a7224 */ /* 0x000fe400078e0077 */
[----:B------:R-:W-:Y:S02]  /*50040*/  IMAD.MOV.U32 R59, RZ, RZ, R99 ;  /* 0x000000ffff3b7224 */ /* 0x000fe400078e0063 */
[----:B------:R-:W-:Y:S02]  /*50050*/  IMAD.MOV.U32 R24, RZ, RZ, R120 ;  /* 0x000000ffff187224 */ /* 0x000fe400078e0078 */
[----:B------:R-:W-:Y:S02]  /*50060*/  IMAD.MOV.U32 R25, RZ, RZ, R100 ;  /* 0x000000ffff197224 */ /* 0x000fe400078e0064 */
[----:B------:R-:W-:Y:S01]  /*50070*/  IMAD.X R19, R19, 0x1, R4, P1 ;  /* 0x0000000113137824 */ /* 0x000fe200008e0604 */
[----:B------:R-:W-:-:S03]  /*50080*/  IADD3 R7, P0, R7, R5, RZ ;  /* 0x0000000507077210 */ /* 0x000fc60007f1e0ff */
[----:B------:R-:W-:-:S05]  /*50090*/  IMAD.MOV.U32 R11, RZ, RZ, R19 ;  /* 0x000000ffff0b7224 */ /* 0x000fca00078e0013 */
[----:B------:R2:W-:Y:S01]  /*500a0*/  LDGSTS.E [R8+0x2500], desc[UR58][R10.64], P2 ;  /* 0x025000000a087fae */ /* 0x0005e2000912187a */
[----:B----4-:R-:W-:-:S03]  /*500b0*/  IMAD.X R16, R16, 0x1, R4, P3 ;  /* 0x0000000110107824 */ /* 0x010fc600018e0604 */
[----:B------:R-:W-:Y:S01]  /*500c0*/  STL [R1+0x2380], R7 ;  /* 0x0023800701007387 */ /* 0x000fe20000100800 */
[----:B--2---:R-:W-:Y:S02]  /*500d0*/  IMAD.MOV.U32 R10, RZ, RZ, R15 ;  /* 0x000000ffff0a7224 */ /* 0x004fe400078e000f */
[----:B------:R-:W-:Y:S02]  /*500e0*/  IMAD.X R14, R14, 0x1, R4, P0 ;  /* 0x000000010e0e7824 */ /* 0x000fe400000e0604 */
[----:B------:R-:W-:Y:S01]  /*500f0*/  IMAD.MOV.U32 R11, RZ, RZ, R16 ;  /* 0x000000ffff0b7224 */ /* 0x000fe200078e0010 */
[----:B------:R-:W-:Y:S01]  /*50100*/  STL [R1+0x22fc], R19 ;  /* 0x0022fc1301007387 */ /* 0x000fe20000100800 */
[----:B-1----:R-:W-:-:S03]  /*50110*/  IMAD.MOV.U32 R15, RZ, RZ, R98 ;  /* 0x000000ffff0f7224 */ /* 0x002fc600078e0062 */
[----:B------:R1:W-:Y:S04]  /*50120*/  STL [R1+0x233c], R16 ;  /* 0x00233c1001007387 */ /* 0x0003e80000100800 */
[----:B------:R2:W-:Y:S04]  /*50130*/  LDGSTS.E [R8+0x2900], desc[UR58][R10.64], P2 ;  /* 0x029000000a087fae */ /* 0x0005e8000912187a */
[----:B------:R3:W-:Y:S01]  /*50140*/  STL [R1+0x237c], R14 ;  /* 0x00237c0e01007387 */ /* 0x0007e20000100800 */
[----:B------:R-:W-:Y:S01]  /*50150*/  IMAD.MOV.U32 R17, RZ, RZ, R101 ;  /* 0x000000ffff117224 */ /* 0x000fe200078e0065 */
[----:B-1----:R-:W-:Y:S01]  /*50160*/  MOV R16, R121 ;  /* 0x0000007900107202 */ /* 0x002fe20000000f00 */
[----:B------:R-:W-:-:S02]  /*50170*/  IMAD.MOV.U32 R56, RZ, RZ, R122 ;  /* 0x000000ffff387224 */ /* 0x000fc400078e007a */
[----:B--2---:R-:W-:Y:S02]  /*50180*/  IMAD.MOV.U32 R11, RZ, RZ, R14 ;  /* 0x000000ffff0b7224 */ /* 0x004fe400078e000e */
[----:B---3--:R-:W-:Y:S01]  /*50190*/  IMAD.MOV.U32 R14, RZ, RZ, R118 ;  /* 0x000000ffff0e7224 */ /* 0x008fe200078e0076 */
[----:B------:R-:W-:Y:S01]  /*501a0*/  IADD3 R9, P0, R9, R5, RZ ;  /* 0x0000000509097210 */ /* 0x000fe20007f1e0ff */
[----:B------:R-:W-:-:S04]  /*501b0*/  IMAD.MOV.U32 R57, RZ, RZ, R102 ;  /* 0x000000ffff397224 */ /* 0x000fc800078e0066 */
[----:B------:R-:W-:Y:S01]  /*501c0*/  STL [R1+0x20c8], R9 ;  /* 0x0020c80901007387 */ /* 0x000fe20000100800 */
[----:B------:R-:W-:Y:S01]  /*501d0*/  IADD3 R20, P1, R20, R5, RZ ;  /* 0x0000000514147210 */ /* 0x000fe20007f3e0ff */
[----:B------:R-:W-:Y:S02]  /*501e0*/  IMAD.MOV.U32 R54, RZ, RZ, R123 ;  /* 0x000000ffff367224 */ /* 0x000fe400078e007b */
[----:B------:R-:W-:Y:S02]  /*501f0*/  IMAD.MOV.U32 R55, RZ, RZ, R103 ;  /* 0x000000ffff377224 */ /* 0x000fe400078e0067 */
[----:B------:R-:W-:Y:S01]  /*50200*/  STL [R1+0x2108], R20 ;  /* 0x0021081401007387 */ /* 0x000fe20000100800 */
        /* <DEDUP_REMOVED lines=31> */
[----:B------:R-:W-:Y:S04]  /*50400*/  LDGSTS.E [R8+0x3500], desc[UR58][R58.64], P2 ;  /* 0x035000003a087fae */ /* 0x000fe8000912187a */
[----:B------:R-:W-:Y:S04]  /*50410*/  LDGSTS.E [R8+0x3900], desc[UR58][R24.64], P2 ;  /* 0x0390000018087fae */ /* 0x000fe8000912187a */
[----:B------:R-:W-:Y:S04]  /*50420*/  LDGSTS.E [R8+0x3d00], desc[UR58][R16.64], P2 ;  /* 0x03d0000010087fae */ /* 0x000fe8000912187a */
[----:B------:R-:W-:Y:S04]  /*50430*/  LDGSTS.E [R8+0x4100], desc[UR58][R56.64], P2 ;  /* 0x0410000038087fae */ /* 0x000fe8000912187a */
[----:B------:R-:W-:Y:S04]  /*50440*/  LDGSTS.E [R8+0x4500], desc[UR58][R54.64], P2 ;  /* 0x0450000036087fae */ /* 0x000fe8000912187a */
[----:B------:R-:W-:Y:S04]  /*50450*/  LDGSTS.E [R8+0x4900], desc[UR58][R52.64], P2 ;  /* 0x0490000034087fae */ /* 0x000fe8000912187a */
[----:B------:R-:W-:Y:S01]  /*50460*/  LDGSTS.E [R8+0x4d00], desc[UR58][R22.64], P2 ;  /* 0x04d0000016087fae */ /* 0x000fe2000912187a */
[----:B------:R-:W1:Y:S03]  /*50470*/  S2R R19, SR_TID.X ;  /* 0x0000000000137919 */ /* 0x000e660000002100 */
[----:B------:R-:W-:Y:S04]  /*50480*/  LDGSTS.E [R8+0x5100], desc[UR58][R50.64], P2 ;  /* 0x0510000032087fae */ /* 0x000fe8000912187a */
[----:B------:R-:W-:Y:S04]  /*50490*/  LDGSTS.E [R8+0x5500], desc[UR58][R48.64], P2 ;  /* 0x0550000030087fae */ /* 0x000fe8000912187a */
[----:B------:R-:W-:Y:S04]  /*504a0*/  LDGSTS.E [R8+0x5900], desc[UR58][R46.64], P2 ;  /* 0x059000002e087fae */ /* 0x000fe8000912187a */
[----:B------:R-:W-:Y:S04]  /*504b0*/  LDGSTS.E [R8+0x5d00], desc[UR58][R44.64], P2 ;  /* 0x05d000002c087fae */ /* 0x000fe8000912187a */
[----:B------:R-:W-:Y:S04]  /*504c0*/  LDGSTS.E [R8+0x6100], desc[UR58][R42.64], P2 ;  /* 0x061000002a087fae */ /* 0x000fe8000912187a */
[----:B------:R-:W-:Y:S04]  /*504d0*/  LDGSTS.E [R8+0x6500], desc[UR58][R40.64], P2 ;  /* 0x0650000028087fae */ /* 0x000fe8000912187a */
[----:B------:R-:W-:Y:S01]  /*504e0*/  LDGSTS.E [R8+0x6900], desc[UR58][R38.64], P2 ;  /* 0x0690000026087fae */ /* 0x000fe2000912187a */
[----:B------:R-:W-:Y:S01]  /*504f0*/  IMAD.X R27, R27, 0x1, R4, P0 ;  /* 0x000000011b1b7824 */ /* 0x000fe200000e0604 */
[----:B-1----:R-:W-:-:S02]  /*50500*/  LOP3.LUT R19, R19, 0x1f, RZ, 0xc0, !PT ;  /* 0x0000001f13137812 */ /* 0x002fc400078ec0ff */
[----:B------:R-:W-:Y:S04]  /*50510*/  LDGSTS.E [R8+0x6d00], desc[UR58][R36.64], P2 ;  /* 0x06d0000024087fae */ /* 0x000fe8000912187a */
[----:B------:R-:W-:Y:S04]  /*50520*/  STL [R1+0x20c4], R27 ;  /* 0x0020c41b01007387 */ /* 0x000fe80000100800 */
[----:B------:R1:W-:Y:S04]  /*50530*/  STL.64 [R1+0x1b68], R14 ;  /* 0x001b680e01007387 */ /* 0x0003e80000100a00 */
[----:B------:R-:W-:Y:S04]  /*50540*/  STL.64 [R1+0x1b60], R58 ;  /* 0x001b603a01007387 */ /* 0x000fe80000100a00 */
[----:B------:R2:W-:Y:S04]  /*50550*/  STL.64 [R1+0x1b58], R24 ;  /* 0x001b581801007387 */ /* 0x0005e80000100a00 */
[----:B------:R3:W-:Y:S04]  /*50560*/  STL.64 [R1+0x1b50], R16 ;  /* 0x001b501001007387 */ /* 0x0007e80000100a00 */
[----:B------:R-:W-:Y:S04]  /*50570*/  STL.64 [R1+0x1b48], R56 ;  /* 0x001b483801007387 */ /* 0x000fe80000100a00 */
[----:B------:R-:W-:Y:S04]  /*50580*/  STL.64 [R1+0x1b40], R54 ;  /* 0x001b403601007387 */ /* 0x000fe80000100a00 */
[----:B------:R-:W-:Y:S04]  /*50590*/  STL.64 [R1+0x1b38], R52 ;  /* 0x001b383401007387 */ /* 0x000fe80000100a00 */
[----:B------:R4:W-:Y:S04]  /*505a0*/  STL.64 [R1+0x1b30], R22 ;  /* 0x001b301601007387 */ /* 0x0009e80000100a00 */
        /* <DEDUP_REMOVED lines=11> */
[----:B-1----:R-:W4:Y:S04]  /*50660*/  LDL.LU R14, [R1+0x2148] ;  /* 0x00214800010e7983 */ /* 0x002f280000300800 */
[----:B------:R1:W-:Y:S04]  /*50670*/  STL.64 [R1+0x1ad0], R28 ;  /* 0x001ad01c01007387 */ /* 0x0003e80000100a00 */
[----:B--2---:R-:W2:Y:S04]  /*50680*/  LDL.LU R24, [R1+0x2104] ;  /* 0x0021040001187983 */ /* 0x004ea80000300800 */
[----:B---3--:R-:W3:Y:S04]  /*50690*/  LDL.LU R16, [R1+0x2188] ;  /* 0x0021880001107983 */ /* 0x008ee80000300800 */
[----:B------:R-:W3:Y:S04]  /*506a0*/  LDL.LU R25, [R1+0x2144] ;  /* 0x0021440001197983 */ /* 0x000ee80000300800 */
[----:B----4-:R-:W4:Y:S04]  /*506b0*/  LDL.LU R22, [R1+0x21c8] ;  /* 0x0021c80001167983 */ /* 0x010f280000300800 */
[----:B------:R-:W4:Y:S04]  /*506c0*/  LDL.LU R21, [R1+0x2184] ;  /* 0x0021840001157983 */ /* 0x000f280000300800 */
[----:B------:R-:W4:Y:S04]  /*506d0*/  LDL.LU R17, [R1+0x2208] ;  /* 0x0022080001117983 */ /* 0x000f280000300800 */
[----:B------:R-:W4:Y:S01]  /*506e0*/  LDL.LU R23, [R1+0x21c4] ;  /* 0x0021c40001177983 */ /* 0x000f220000300800 */
[----:B------:R-:W-:-:S03]  /*506f0*/  SHF.L.U32 R19, R19, 0x2, RZ ;  /* 0x0000000213137819 */ /* 0x000fc600000006ff */
[----:B------:R-:W4:Y:S01]  /*50700*/  LDL.LU R10, [R1+0x2248] ;  /* 0x00224800010a7983 */ /* 0x000f220000300800 */
[----:B------:R-:W-:-:S03]  /*50710*/  LOP3.LUT R7, R19, 0x30, RZ, 0x3c, !PT ;  /* 0x0000003013077812 */ /* 0x000fc600078e3cff */
[----:B------:R-:W4:Y:S04]  /*50720*/  LDL.LU R19, [R1+0x2204] ;  /* 0x0022040001137983 */ /* 0x000f280000300800 */
[----:B------:R-:W4:Y:S04]  /*50730*/  LDL.LU R11, [R1+0x2288] ;  /* 0x00228800010b7983 */ /* 0x000f280000300800 */
[----:B------:R-:W-:Y:S04]  /*50740*/  LDGSTS.E [R8+0x7100], desc[UR58][R34.64], P2 ;  /* 0x0710000022087fae */ /* 0x000fe8000912187a */
[----:B------:R-:W-:Y:S04]  /*50750*/  LDGSTS.E [R8+0x7500], desc[UR58][R32.64], P2 ;  /* 0x0750000020087fae */ /* 0x000fe8000912187a */
[----:B------:R-:W4:Y:S01]  /*50760*/  LDL.LU R15, [R1+0x2244] ;  /* 0x00224400010f7983 */ /* 0x000f220000300800 */
[----:B------:R-:W-:-:S03]  /*50770*/  VIADD R7, R7, UR7 ;  /* 0x0000000707077c36 */ /* 0x000fc60008000000 */
[----:B------:R-:W-:Y:S04]  /*50780*/  LDGSTS.E [R8+0x7900], desc[UR58][R30.64], P2 ;  /* 0x079000001e087fae */ /* 0x000fe8000912187a */
[----:B------:R1:W-:Y:S04]  /*50790*/  LDGSTS.E [R8+0x7d00], desc[UR58][R28.64], P2 ;  /* 0x07d000001c087fae */ /* 0x0003e8000912187a */
[----:B------:R-:W4:Y:S01]  /*507a0*/  LDL.LU R26, [R1+0x22c8] ;  /* 0x0022c800011a7983 */ /* 0x000f220000300800 */
[----:B-1----:R-:W-:-:S03]  /*507b0*/  IMAD.MOV.U32 R8, RZ, RZ, R9 ;  /* 0x000000ffff087224 */ /* 0x002fc600078e0009 */
[----:B------:R-:W4:Y:S01]  /*507c0*/  LDL.LU R28, [R1+0x2284] ;  /* 0x00228400011c7983 */ /* 0x000f220000300800 */
[----:B------:R-:W-:-:S05]  /*507d0*/  IMAD.MOV.U32 R9, RZ, RZ, R27 ;  /* 0x000000ffff097224 */ /* 0x000fca00078e001b */
[----:B------:R1:W-:Y:S02]  /*507e0*/  LDGSTS.E [R7+0x180], desc[UR58][R8.64], P2 ;  /* 0x0018000008077fae */ /* 0x0003e4000912187a */
[----:B-1----:R-:W-:Y:S01]  /*507f0*/  IMAD.MOV.U32 R8, RZ, RZ, R20 ;  /* 0x000000ffff087224 */ /* 0x002fe200078e0014 */
[----:B------:R-:W-:Y:S01]  /*50800*/  IADD3 R14, P0, R14, R5, RZ ;  /* 0x000000050e0e7210 */ /* 0x000fe20007f1e0ff */
[----:B--2---:R-:W-:-:S04]  /*50810*/  IMAD.X R24, R24, 0x1, R4, P1 ;  /* 0x0000000118187824 */ /* 0x004fc800008e0604 */
[----:B------:R-:W-:Y:S01]  /*50820*/  STL [R1+0x2148], R14 ;  /* 0x0021480e01007387 */ /* 0x000fe20000100800 */
[----:B------:R-:W-:-:S03]  /*50830*/  IMAD.MOV.U32 R9, RZ, RZ, R24 ;  /* 0x000000ffff097224 */ /* 0x000fc600078e0018 */
[----:B------:R1:W-:Y:S01]  /*50840*/  STL [R1+0x2104], R24 ;  /* 0x0021041801007387 */ /* 0x0003e20000100800 */
[-C--:B---3--:R-:W-:Y:S01]  /*50850*/  IADD3 R16, P1, R16, R5.reuse, RZ ;  /* 0x0000000510107210 */ /* 0x088fe20007f3e0ff */
[--C-:B------:R-:W-:Y:S02]  /*50860*/  IMAD.X R25, R25, 0x1, R4.reuse, P0 ;  /* 0x0000000119197824 */ /* 0x100fe400000e0604 */
[----:B------:R2:W-:Y:S04]  /*50870*/  LDGSTS.E [R7+0x580], desc[UR58][R8.64], P2 ;  /* 0x0058000008077fae */ /* 0x0005e8000912187a */
[----:B-1----:R-:W3:Y:S01]  /*50880*/  LDL.LU R24, [R1+0x2308] ;  /* 0x0023080001187983 */ /* 0x002ee20000300800 */
[----:B----4-:R-:W-:Y:S01]  /*50890*/  IADD3 R22, P0, R22, R5, RZ ;  /* 0x0000000516167210 */ /* 0x010fe20007f1e0ff */
[----:B------:R-:W-:-:S02]  /*508a0*/  IMAD.X R21, R21, 0x1, R4, P1 ;  /* 0x0000000115157824 */ /* 0x000fc400008e0604 */
[----:B------:R-:W-:Y:S01]  /*508b0*/  STL [R1+0x2188], R16 ;  /* 0x0021881001007387 */ /* 0x000fe20000100800 */
[----:B------:R-:W-:Y:S01]  /*508c0*/  IADD3 R17, P1, R17, R5, RZ ;  /* 0x0000000511117210 */ /* 0x000fe20007f3e0ff */
[----:B--2---:R-:W-:Y:S02]  /*508d0*/  IMAD.MOV.U32 R8, RZ, RZ, R14 ;  /* 0x000000ffff087224 */ /* 0x004fe400078e000e */
[----:B------:R1:W-:Y:S01]  /*508e0*/  STL [R1+0x2144], R25 ;  /* 0x0021441901007387 */ /* 0x0003e20000100800 */
[----:B------:R-:W-:-:S03]  /*508f0*/  IMAD.MOV.U32 R9, RZ, RZ, R25 ;  /* 0x000000ffff097224 */ /* 0x000fc600078e0019 */
[----:B------:R-:W2:Y:S01]  /*50900*/  LDL.LU R20, [R1+0x2348] ;  /* 0x0023480001147983 */ /* 0x000ea20000300800 */
[----:B------:R-:W-:-:S03]  /*50910*/  IMAD.X R23, R23, 0x1, R4, P0 ;  /* 0x0000000117177824 */ /* 0x000fc600000e0604 */
[----:B------:R-:W4:Y:S04]  /*50920*/  LDL.LU R27, [R1+0x22c4] ;  /* 0x0022c400011b7983 */ /* 0x000f280000300800 */
[----:B------:R-:W-:Y:S04]  /*50930*/  STL [R1+0x21c8], R22 ;  /* 0x0021c81601007387 */ /* 0x000fe80000100800 */
[----:B------:R1:W-:Y:S04]  /*50940*/  STL [R1+0x2184], R21 ;  /* 0x0021841501007387 */ /* 0x0003e80000100800 */
[----:B------:R-:W4:Y:S04]  /*50950*/  LDL.LU R14, [R1+0x2388] ;  /* 0x00238800010e7983 */ /* 0x000f280000300800 */
[----:B-1----:R-:W4:Y:S04]  /*50960*/  LDL.LU R25, [R1+0x2304] ;  /* 0x0023040001197983 */ /* 0x002f280000300800 */
[----:B------:R1:W-:Y:S04]  /*50970*/  LDGSTS.E [R7+0x980], desc[UR58][R8.64], P2 ;  /* 0x0098000008077fae */ /* 0x0003e8000912187a */
[----:B------:R-:W-:Y:S04]  /*50980*/  STL [R1+0x2208], R17 ;  /* 0x0022081101007387 */ /* 0x000fe80000100800 */
[----:B------:R-:W-:Y:S01]  /*50990*/  STL [R1+0x21c4], R23 ;  /* 0x0021c41701007387 */ /* 0x000fe20000100800 */
[----:B-1----:R-:W-:-:S02]  /*509a0*/  IMAD.MOV.U32 R9, RZ, RZ, R21 ;  /* 0x000000ffff097224 */ /* 0x002fc400078e0015 */
[----:B------:R-:W-:Y:S01]  /*509b0*/  IMAD.MOV.U32 R8, RZ, RZ, R16 ;  /* 0x000000ffff087224 */ /* 0x000fe200078e0010 */
[----:B------:R-:W4:Y:S04]  /*509c0*/  LDL.LU R21, [R1+0x2344] ;  /* 0x0023440001157983 */ /* 0x000f280000300800 */
[----:B------:R-:W4:Y:S01]  /*509d0*/  LDL.LU R16, [R1+0x2384] ;  /* 0x0023840001107983 */ /* 0x000f220000300800 */
[----:B------:R-:W-:-:S03]  /*509e0*/  IADD3 R10, P0, R10, R5, RZ ;  /* 0x000000050a0a7210 */ /* 0x000fc60007f1e0ff */
[----:B------:R1:W-:Y:S01]  /*509f0*/  LDGSTS.E [R7+0xd80], desc[UR58][R8.64], P2 ;  /* 0x00d8000008077fae */ /* 0x0003e2000912187a */
[--C-:B------:R-:W-:Y:S01]  /*50a00*/  IMAD.X R19, R19, 0x1, R4.reuse, P1 ;  /* 0x0000000113137824 */ /* 0x100fe200008e0604 */
[-C--:B------:R-:W-:Y:S01]  /*50a10*/  IADD3 R11, P1, R11, R5.reuse, RZ ;  /* 0x000000050b0b7210 */ /* 0x080fe20007f3e0ff */
[----:B------:R-:W-:Y:S02]  /*50a20*/  IMAD.X R15, R15, 0x1, R4, P0 ;  /* 0x000000010f0f7824 */ /* 0x000fe400000e0604 */
        /* <DEDUP_REMOVED lines=9> */
[----:B------:R-:W-:Y:S04]  /*50ac0*/  STL [R1+0x2288], R11 ;  /* 0x0022880b01007387 */ /* 0x000fe80000100800 */
[----:B------:R1:W-:Y:S04]  /*50ad0*/  LDGSTS.E [R7+0x1580], desc[UR58][R8.64], P2 ;  /* 0x0158000008077fae */ /* 0x0003e8000912187a */
[----:B------:R1:W-:Y:S02]  /*50ae0*/  STL [R1+0x2244], R15 ;  /* 0x0022440f01007387 */ /* 0x0003e40000100800 */
[----:B-1----:R-:W-:-:S02]  /*50af0*/  MOV R9, R15 ;  /* 0x0000000f00097202 */ /* 0x002fc40000000f00 */
[----:B------:R-:W4:Y:S01]  /*50b00*/  LDL.LU R15, [R1+0x418] ;  /* 0x00041800010f7983 */ /* 0x000f220000300800 */
[----:B------:R-:W-:-:S03]  /*50b10*/  IMAD.MOV.U32 R8, RZ, RZ, R10 ;  /* 0x000000ffff087224 */ /* 0x000fc600078e000a */
[----:B------:R-:W-:Y:S04]  /*50b20*/  STL [R1+0x22c8], R26 ;  /* 0x0022c81a01007387 */ /* 0x000fe80000100800 */
[----:B------:R-:W-:Y:S04]  /*50b30*/  STL [R1+0x2284], R28 ;  /* 0x0022841c01007387 */ /* 0x000fe80000100800 */
[----:B------:R-:W4:Y:S04]  /*50b40*/  LDL.LU R22, [R1+0x41c] ;  /* 0x00041c0001167983 */ /* 0x000f280000300800 */
[----:B------:R-:W4:Y:S04]  /*50b50*/  LDL.LU R23, [R1+0x390] ;  /* 0x0003900001177983 */ /* 0x000f280000300800 */
[----:B------:R-:W4:Y:S04]  /*50b60*/  LDL.LU R19, [R1+0x440] ;  /* 0x0004400001137983 */ /* 0x000f280000300800 */
[----:B------:R-:W4:Y:S04]  /*50b70*/  LDL.LU R10, [R1+0x20d0] ;  /* 0x0020d000010a7983 */ /* 0x000f280000300800 */
[----:B------:R-:W4:Y:S04]  /*50b80*/  LDL.LU R17, [R1+0x2110] ;  /* 0x0021100001117983 */ /* 0x000f280000300800 */
[----:B------:R1:W-:Y:S02]  /*50b90*/  LDGSTS.E [R7+0x1980], desc[UR58][R8.64], P2 ;  /* 0x0198000008077fae */ /* 0x0003e4000912187a */
[----:B-1----:R-:W-:Y:S01]  /*50ba0*/  IMAD.MOV.U32 R8, RZ, RZ, R11 ;  /* 0x000000ffff087224 */ /* 0x002fe200078e000b */
[----:B---3--:R-:W-:-:S05]  /*50bb0*/  IADD3 R24, P1, R24, R5, RZ ;  /* 0x0000000518187210 */ /* 0x008fca0007f3e0ff */
[----:B------:R-:W-:Y:S04]  /*50bc0*/  STL [R1+0x2308], R24 ;  /* 0x0023081801007387 */ /* 0x000fe80000100800 */
[----:B------:R-:W3:Y:S01]  /*50bd0*/  LDL.LU R11, [R1+0x20cc] ;  /* 0x0020cc00010b7983 */ /* 0x000ee20000300800 */
[----:B--2---:R-:W-:Y:S01]  /*50be0*/  IADD3 R20, P3, R20, R5, RZ ;  /* 0x0000000514147210 */ /* 0x004fe20007f7e0ff */
[----:B----4-:R-:W-:-:S05]  /*50bf0*/  IMAD.X R27, R27, 0x1, R4, P0 ;  /* 0x000000011b1b7824 */ /* 0x010fca00000e0604 */
[----:B------:R-:W-:Y:S01]  /*50c00*/  STL [R1+0x22c4], R27 ;  /* 0x0022c41b01007387 */ /* 0x000fe20000100800 */
[----:B------:R-:W-:-:S03]  /*50c10*/  IADD3 R14, P0, R14, R5, RZ ;  /* 0x000000050e0e7210 */ /* 0x000fc60007f1e0ff */
[----:B------:R1:W-:Y:S01]  /*50c20*/  STL [R1+0x2348], R20 ;  /* 0x0023481401007387 */ /* 0x0003e20000100800 */
[----:B------:R-:W-:-:S03]  /*50c30*/  IMAD.X R25, R25, 0x1, R4, P1 ;  /* 0x0000000119197824 */ /* 0x000fc600008e0604 */
[----:B------:R-:W-:Y:S04]  /*50c40*/  STL [R1+0x2388], R14 ;  /* 0x0023880e01007387 */ /* 0x000fe80000100800 */
[----:B------:R-:W-:Y:S01]  /*50c50*/  STL [R1+0x2304], R25 ;  /* 0x0023041901007387 */ /* 0x000fe20000100800 */
[--C-:B------:R-:W-:Y:S02]  /*50c60*/  IMAD.X R21, R21, 0x1, R4.reuse, P3 ;  /* 0x0000000115157824 */ /* 0x100fe400018e0604 */
[----:B------:R-:W-:-:S03]  /*50c70*/  IMAD.X R16, R16, 0x1, R4, P0 ;  /* 0x0000000110107824 */ /* 0x000fc600000e0604 */
[----:B------:R2:W-:Y:S04]  /*50c80*/  STL [R1+0x2344], R21 ;  /* 0x0023441501007387 */ /* 0x0005e80000100800 */
[----:B------:R4:W-:Y:S04]  /*50c90*/  STL [R1+0x2384], R16 ;  /* 0x0023841001007387 */ /* 0x0009e80000100800 */
[----:B------:R-:W4:Y:S04]  /*50ca0*/  LDL.LU R230, [R1+0x394] ;  /* 0x0003940001e67983 */ /* 0x000f280000300800 */
[----:B------:R-:W4:Y:S01]  /*50cb0*/  LDL.LU R231, [R1+0x444] ;  /* 0x0004440001e77983 */ /* 0x000f220000300800 */
[----:B------:R-:W-:-:S02]  /*50cc0*/  IMAD.MOV.U32 R9, RZ, RZ, R28 ;  /* 0x000000ffff097224 */ /* 0x000fc400078e001c */
[----:B------:R-:W-:-:S03]  /*50cd0*/  IMAD.MOV.U32 R59, RZ, RZ, R234 ;  /* 0x000000ffff3b7224 */ /* 0x000fc600078e00ea */
[----:B------:R1:W-:Y:S02]  /*50ce0*/  LDGSTS.E [R7+0x1d80], desc[UR58][R8.64], P2 ;  /* 0x01d8000008077fae */ /* 0x0003e4000912187a */
[----:B-1----:R-:W-:Y:S02]  /*50cf0*/  IMAD.MOV.U32 R8, RZ, RZ, R26 ;  /* 0x000000ffff087224 */ /* 0x002fe400078e001a */
[----:B------:R-:W-:-:S05]  /*50d00*/  IMAD.MOV.U32 R9, RZ, RZ, R27 ;  /* 0x000000ffff097224 */ /* 0x000fca00078e001b */
[----:B------:R1:W-:Y:S01]  /*50d10*/  LDGSTS.E [R7+0x2180], desc[UR58][R8.64], P2 ;  /* 0x0218000008077fae */ /* 0x0003e2000912187a */
[----:B------:R-:W-:Y:S02]  /*50d20*/  IMAD.MOV.U32 R58, RZ, RZ, R15 ;  /* 0x000000ffff3a7224 */ /* 0x000fe400078e000f */
[----:B-1----:R-:W-:Y:S02]  /*50d30*/  IMAD.MOV.U32 R8, RZ, RZ, R24 ;  /* 0x000000ffff087224 */ /* 0x002fe400078e0018 */
[----:B------:R-:W-:-:S05]  /*50d40*/  IMAD.MOV.U32 R9, RZ, RZ, R25 ;  /* 0x000000ffff097224 */ /* 0x000fca00078e0019 */
[----:B------:R1:W-:Y:S01]  /*50d50*/  LDGSTS.E [R7+0x2580], desc[UR58][R8.64], P2 ;  /* 0x0258000008077fae */ /* 0x0003e2000912187a */
[-C--:B------:R-:W-:Y:S02]  /*50d60*/  IADD3 R10, P0, R10, R5.reuse, RZ ;  /* 0x000000050a0a7210 */ /* 0x080fe40007f1e0ff */
[----:B------:R-:W-:-:S03]  /*50d70*/  IADD3 R17, P1, R17, R5, RZ ;  /* 0x0000000511117210 */ /* 0x000fc60007f3e0ff */
[----:B------:R-:W-:Y:S04]  /*50d80*/  STL [R1+0x20d0], R10 ;  /* 0x0020d00a01007387 */ /* 0x000fe80000100800 */
[----:B------:R-:W-:Y:S01]  /*50d90*/  STL [R1+0x2110], R17 ;  /* 0x0021101101007387 */ /* 0x000fe20000100800 */
[----:B-1----:R-:W-:Y:S02]  /*50da0*/  IMAD.MOV.U32 R8, RZ, RZ, R20 ;  /* 0x000000ffff087224 */ /* 0x002fe400078e0014 */
[----:B------:R-:W-:Y:S02]  /*50db0*/  IMAD.MOV.U32 R9, RZ, RZ, R21 ;  /* 0x000000ffff097224 */ /* 0x000fe400078e0015 */
[----:B------:R-:W-:Y:S02]  /*50dc0*/  IMAD.MOV.U32 R20, RZ, RZ, R22 ;  /* 0x000000ffff147224 */ /* 0x000fe400078e0016 */
[----:B------:R-:W-:Y:S01]  /*50dd0*/  IMAD.MOV.U32 R57, RZ, RZ, R23 ;  /* 0x000000ffff397224 */ /* 0x000fe200078e0017 */
[----:B------:R1:W-:Y:S01]  /*50de0*/  LDGSTS.E [R7+0x2980], desc[UR58][R8.64], P2 ;  /* 0x0298000008077fae */ /* 0x0003e2000912187a */
[----:B--2---:R-:W-:-:S02]  /*50df0*/  IMAD.MOV.U32 R21, RZ, RZ, R235 ;  /* 0x000000ffff157224 */ /* 0x004fc400078e00eb */
[----:B------:R-:W-:Y:S02]  /*50e00*/  IMAD.MOV.U32 R56, RZ, RZ, R19 ;  /* 0x000000ffff387224 */ /* 0x000fe400078e0013 */
[----:B-1----:R-:W-:Y:S02]  /*50e10*/  IMAD.MOV.U32 R8, RZ, RZ, R14 ;  /* 0x000000ffff087224 */ /* 0x002fe400078e000e */
[----:B------:R-:W-:-:S05]  /*50e20*/  IMAD.MOV.U32 R9, RZ, RZ, R16 ;  /* 0x000000ffff097224 */ /* 0x000fca00078e0010 */
[----:B------:R1:W-:Y:S04]  /*50e30*/  LDGSTS.E [R7+0x2d80], desc[UR58][R8.64], P2 ;  /* 0x02d8000008077fae */ /* 0x0003e8000912187a */
[----:B------:R-:W-:Y:S04]  /*50e40*/  LDGSTS.E [R7+0x3180], desc[UR58][R58.64], P2 ;  /* 0x031800003a077fae */ /* 0x000fe8000912187a */
[----:B------:R2:W-:Y:S04]  /*50e50*/  LDGSTS.E [R7+0x3580], desc[UR58][R20.64], P2 ;  /* 0x0358000014077fae */ /* 0x0005e8000912187a */
[----:B------:R-:W-:Y:S01]  /*50e60*/  LDGSTS.E [R7+0x3980], desc[UR58][R56.64], P2 ;  /* 0x0398000038077fae */ /* 0x000fe2000912187a */
[----:B---3--:R-:W-:-:S05]  /*50e70*/  IMAD.X R11, R11, 0x1, R4, P0 ;  /* 0x000000010b0b7824 */ /* 0x008fca00000e0604 */
[----:B------:R-:W-:Y:S04]  /*50e80*/  STL [R1+0x20cc], R11 ;  /* 0x0020cc0b01007387 */ /* 0x000fe80000100800 */
[----:B------:R-:W-:Y:S04]  /*50e90*/  STL.64 [R1+0x1ac8], R58 ;  /* 0x001ac83a01007387 */ /* 0x000fe80000100a00 */
        /* <DEDUP_REMOVED lines=20> */
[----:B------:R1:W-:Y:S04]  /*50fe0*/  STL.64 [R1+0x1ac0], R20 ;  /* 0x001ac01401007387 */ /* 0x0003e80000100a00 */
[----:B------:R-:W2:Y:S04]  /*50ff0*/  LDL.LU R41, [R1+0x400] ;  /* 0x0004000001297983 */ /* 0x000ea80000300800 */
[----:B------:R-:W2:Y:S04]  /*51000*/  LDL.LU R40, [R1+0x470] ;  /* 0x0004700001287983 */ /* 0x000ea80000300800 */
[----:B------:R-:W2:Y:S04]  /*51010*/  LDL.LU R31, [R1+0x404] ;  /* 0x00040400011f7983 */ /* 0x000ea80000300800 */
[----:B------:R-:W2:Y:S04]  /*51020*/  LDL.LU R39, [R1+0x474] ;  /* 0x0004740001277983 */ /* 0x000ea80000300800 */
[----:B------:R-:W2:Y:S04]  /*51030*/  LDL.LU R30, [R1+0x408] ;  /* 0x00040800011e7983 */ /* 0x000ea80000300800 */
[----:B------:R-:W2:Y:S01]  /*51040*/  LDL.LU R25, [R1+0x478] ;  /* 0x0004780001197983 */ /* 0x000ea20000300800 */
[----:B----4-:R-:W-:-:S03]  /*51050*/  IMAD.MOV.U32 R55, RZ, RZ, R230 ;  /* 0x000000ffff377224 */ /* 0x010fc600078e00e6 */
[----:B------:R-:W4:Y:S01]  /*51060*/  LDL.LU R24, [R1+0x40c] ;  /* 0x00040c0001187983 */ /* 0x000f220000300800 */
[----:B------:R-:W-:-:S03]  /*51070*/  IMAD.MOV.U32 R54, RZ, RZ, R231 ;  /* 0x000000ffff367224 */ /* 0x000fc600078e00e7 */
[----:B------:R-:W4:Y:S04]  /*51080*/  LDL.LU R16, [R1+0x47c] ;  /* 0x00047c0001107983 */ /* 0x000f280000300800 */
[----:B------:R-:W4:Y:S04]  /*51090*/  LDL.LU R228, [R1+0x410] ;  /* 0x0004100001e47983 */ /* 0x000f280000300800 */
[----:B------:R-:W4:Y:S04]  /*510a0*/  LDL.LU R229, [R1+0x480] ;  /* 0x0004800001e57983 */ /* 0x000f280000300800 */
[----:B------:R-:W4:Y:S04]  /*510b0*/  LDL.LU R230, [R1+0x414] ;  /* 0x0004140001e67983 */ /* 0x000f280000300800 */
[----:B------:R-:W4:Y:S04]  /*510c0*/  LDL.LU R231, [R1+0x484] ;  /* 0x0004840001e77983 */ /* 0x000f280000300800 */
[----:B------:R-:W-:Y:S04]  /*510d0*/  STL.64 [R1+0x1ab8], R56 ;  /* 0x001ab83801007387 */ /* 0x000fe80000100a00 */
[----:B------:R-:W-:Y:S04]  /*510e0*/  STL.64 [R1+0x1ab0], R54 ;  /* 0x001ab03601007387 */ /* 0x000fe80000100a00 */
[----:B------:R-:W-:Y:S01]  /*510f0*/  LDGSTS.E [R7+0x3d80], desc[UR58][R54.64], P2 ;  /* 0x03d8000036077fae */ /* 0x000fe2000912187a */
[----:B---3--:R-:W-:-:S02]  /*51100*/  IMAD.MOV.U32 R53, RZ, RZ, R33 ;  /* 0x000000ffff357224 */ /* 0x008fc400078e0021 */
[----:B--2---:R-:W-:Y:S02]  /*51110*/  IMAD.MOV.U32 R52, RZ, RZ, R50 ;  /* 0x000000ffff347224 */ /* 0x004fe400078e0032 */
[----:B------:R-:W-:Y:S02]  /*51120*/  IMAD.MOV.U32 R51, RZ, RZ, R32 ;  /* 0x000000ffff337224 */ /* 0x000fe400078e0020 */
[----:B------:R-:W-:Y:S01]  /*51130*/  IMAD.MOV.U32 R50, RZ, RZ, R49 ;  /* 0x000000ffff327224 */ /* 0x000fe200078e0031 */
[----:B------:R-:W-:Y:S04]  /*51140*/  STL.64 [R1+0x1aa8], R52 ;  /* 0x001aa83401007387 */ /* 0x000fe80000100a00 */
[----:B------:R-:W-:Y:S04]  /*51150*/  STL.64 [R1+0x1aa0], R50 ;  /* 0x001aa03201007387 */ /* 0x000fe80000100a00 */
[----:B------:R-:W-:Y:S01]  /*51160*/  LDGSTS.E [R7+0x4180], desc[UR58][R52.64], P2 ;  /* 0x0418000034077fae */ /* 0x000fe2000912187a */
[----:B------:R-:W-:-:S03]  /*51170*/  MOV R49, R48 ;  /* 0x0000003000317202 */ /* 0x000fc60000000f00 */
[----:B------:R2:W-:Y:S01]  /*51180*/  STL.64 [R1+0x1a98], R26 ;  /* 0x001a981a01007387 */ /* 0x0005e20000100a00 */
[----:B------:R-:W-:-:S03]  /*51190*/  IMAD.MOV.U32 R48, RZ, RZ, R47 ;  /* 0x000000ffff307224 */ /* 0x000fc600078e002f */
[----:B------:R-:W-:Y:S01]  /*511a0*/  LDGSTS.E [R7+0x4580], desc[UR58][R50.64], P2 ;  /* 0x0458000032077fae */ /* 0x000fe2000912187a */
[----:B------:R-:W-:-:S03]  /*511b0*/  IMAD.MOV.U32 R47, RZ, RZ, R29 ;  /* 0x000000ffff2f7224 */ /* 0x000fc600078e001d */
[----:B------:R-:W-:Y:S04]  /*511c0*/  STL.64 [R1+0x1a90], R48 ;  /* 0x001a903001007387 */ /* 0x000fe80000100a00 */
[----:B------:R-:W-:Y:S04]  /*511d0*/  STL.64 [R1+0x1a88], R46 ;  /* 0x001a882e01007387 */ /* 0x000fe80000100a00 */
[----:B------:R-:W-:Y:S01]  /*511e0*/  LDGSTS.E [R7+0x4980], desc[UR58][R26.64], P2 ;  /* 0x049800001a077fae */ /* 0x000fe2000912187a */
[----:B------:R-:W-:-:S03]  /*511f0*/  IMAD.MOV.U32 R29, RZ, RZ, R28 ;  /* 0x000000ffff1d7224 */ /* 0x000fc600078e001c */
[----:B------:R-:W-:Y:S01]  /*51200*/  STL.64 [R1+0x1a80], R44 ;  /* 0x001a802c01007387 */ /* 0x000fe20000100a00 */
[----:B------:R-:W-:-:S03]  /*51210*/  IMAD.MOV.U32 R28, RZ, RZ, R43 ;  /* 0x000000ffff1c7224 */ /* 0x000fc600078e002b */
[----:B------:R-:W-:Y:S01]  /*51220*/  LDGSTS.E [R7+0x4d80], desc[UR58][R48.64], P2 ;  /* 0x04d8000030077fae */ /* 0x000fe2000912187a */
[----:B------:R-:W-:Y:S02]  /*51230*/  LOP3.LUT R23, R23, R22, RZ, 0x3c, !PT ;  /* 0x0000001617177212 */ /* 0x000fe400078e3cff */
[----:B------:R-:W-:Y:S01]  /*51240*/  LOP3.LUT R15, R15, R14, RZ, 0x3c, !PT ;  /* 0x0000000e0f0f7212 */ /* 0x000fe200078e3cff */
[----:B------:R-:W-:Y:S01]  /*51250*/  STL.64 [R1+0x1a30], R28 ;  /* 0x001a301c01007387 */ /* 0x000fe20000100a00 */
[----:B------:R-:W-:Y:S02]  /*51260*/  LOP3.LUT R22, R23, R22, RZ, 0x3c, !PT ;  /* 0x0000001617167212 */ /* 0x000fe400078e3cff */
[----:B------:R-:W-:Y:S01]  /*51270*/  LOP3.LUT R14, R15, R14, RZ, 0x3c, !PT ;  /* 0x0000000e0f0e7212 */ /* 0x000fe200078e3cff */
[----:B------:R-:W-:Y:S01]  /*51280*/  IMAD.MOV.U32 R43, RZ, RZ, R42 ;  /* 0x000000ffff2b7224 */ /* 0x000fe200078e002a */
[----:B------:R-:W-:Y:S01]  /*51290*/  LOP3.LUT R23, R23, R22, RZ, 0x3c, !PT ;  /* 0x0000001617177212 */ /* 0x000fe200078e3cff */
[----:B------:R-:W-:Y:S01]  /*512a0*/  LDGSTS.E [R7+0x5180], desc[UR58][R46.64], P2 ;  /* 0x051800002e077fae */ /* 0x000fe2000912187a */
[----:B------:R-:W-:Y:S01]  /*512b0*/  LOP3.LUT R15, R15, R14, RZ, 0x3c, !PT ;  /* 0x0000000e0f0f7212 */ /* 0x000fe200078e3cff */
[----:B------:R-:W-:-:S02]  /*512c0*/  IMAD.MOV.U32 R42, RZ, RZ, R19 ;  /* 0x000000ffff2a7224 */ /* 0x000fc400078e0013 */
[----:B------:R3:W-:Y:S04]  /*512d0*/  STL.64 [R1+0x1a78], R22 ;  /* 0x001a781601007387 */ /* 0x0007e80000100a00 */
[----:B------:R3:W-:Y:S04]  /*512e0*/  STL.64 [R1+0x1a70], R14 ;  /* 0x001a700e01007387 */ /* 0x0007e80000100a00 */
[----:B------:R-:W-:Y:S04]  /*512f0*/  STL.64 [R1+0x1a68], R42 ;  /* 0x001a682a01007387 */ /* 0x000fe80000100a00 */
[----:B------:R-:W-:Y:S01]  /*51300*/  STL.64 [R1+0x1a60], R40 ;  /* 0x001a602801007387 */ /* 0x000fe20000100a00 */
[----:B------:R-:W-:-:S03]  /*51310*/  IMAD.MOV.U32 R38, RZ, RZ, R39 ;  /* 0x000000ffff267224 */ /* 0x000fc600078e0027 */
[----:B------:R-:W-:Y:S01]  /*51320*/  LDGSTS.E [R7+0x5580], desc[UR58][R44.64], P2 ;  /* 0x055800002c077fae */ /* 0x000fe2000912187a */
[----:B------:R-:W-:Y:S02]  /*51330*/  IMAD.MOV.U32 R39, RZ, RZ, R31 ;  /* 0x000000ffff277224 */ /* 0x000fe400078e001f */
[----:B------:R-:W-:Y:S02]  /*51340*/  IMAD.MOV.U32 R37, RZ, RZ, R30 ;  /* 0x000000ffff257224 */ /* 0x000fe400078e001e */
[----:B------:R-:W-:Y:S01]  /*51350*/  IMAD.MOV.U32 R36, RZ, RZ, R25 ;  /* 0x000000ffff247224 */ /* 0x000fe200078e0019 */
[----:B------:R-:W-:Y:S01]  /*51360*/  STL.64 [R1+0x1a58], R38 ;  /* 0x001a582601007387 */ /* 0x000fe20000100a00 */
[----:B----4-:R-:W-:Y:S02]  /*51370*/  IMAD.MOV.U32 R35, RZ, RZ, R24 ;  /* 0x000000ffff237224 */ /* 0x010fe400078e0018 */
[----:B------:R-:W-:Y:S01]  /*51380*/  IMAD.MOV.U32 R34, RZ, RZ, R16 ;  /* 0x000000ffff227224 */ /* 0x000fe200078e0010 */
[----:B------:R-:W-:Y:S01]  /*51390*/  STL.64 [R1+0x1a50], R36 ;  /* 0x001a502401007387 */ /* 0x000fe20000100a00 */
[----:B------:R-:W-:-:S03]  /*513a0*/  IMAD.MOV.U32 R33, RZ, RZ, R228 ;  /* 0x000000ffff217224 */ /* 0x000fc600078e00e4 */
[----:B------:R-:W-:Y:S01]  /*513b0*/  STL.64 [R1+0x1a48], R34 ;  /* 0x001a482201007387 */ /* 0x000fe20000100a00 */
[----:B------:R-:W-:-:S03]  /*513c0*/  IMAD.MOV.U32 R32, RZ, RZ, R229 ;  /* 0x000000ffff207224 */ /* 0x000fc600078e00e5 */
[----:B------:R-:W4:Y:S01]  /*513d0*/  LDL.LU R24, [R1+0x2150] ;  /* 0x0021500001187983 */ /* 0x000f220000300800 */
[----:B------:R-:W-:Y:S01]  /*513e0*/  IMAD.MOV.U32 R31, RZ, RZ, R230 ;  /* 0x000000ffff1f7224 */ /* 0x000fe200078e00e6 */
[----:B------:R-:W3:Y:S01]  /*513f0*/  S2R R19, SR_TID.X ;  /* 0x0000000000137919 */ /* 0x000ee20000002100 */
[----:B------:R-:W-:Y:S01]  /*51400*/  IMAD.MOV.U32 R30, RZ, RZ, R231 ;  /* 0x000000ffff1e7224 */ /* 0x000fe200078e00e7 */
[----:B------:R-:W-:Y:S04]  /*51410*/  STL.64 [R1+0x1a40], R32 ;  /* 0x001a402001007387 */ /* 0x000fe80000100a00 */
[----:B------:R-:W-:Y:S04]  /*51420*/  STL.64 [R1+0x1a38], R30 ;  /* 0x001a381e01007387 */ /* 0x000fe80000100a00 */
[----:B-1----:R-:W4:Y:S04]  /*51430*/  LDL.LU R21, [R1+0x210c] ;  /* 0x00210c0001157983 */ /* 0x002f280000300800 */
[----:B------:R-:W4:Y:S04]  /*51440*/  LDL.LU R20, [R1+0x2190] ;  /* 0x0021900001147983 */ /* 0x000f280000300800 */
[----:B--2---:R-:W2:Y:S04]  /*51450*/  LDL.LU R27, [R1+0x214c] ;  /* 0x00214c00011b7983 */ /* 0x004ea80000300800 */
[----:B------:R-:W2:Y:S04]  /*51460*/  LDL.LU R16, [R1+0x21d0] ;  /* 0x0021d00001107983 */ /* 0x000ea80000300800 */
[----:B------:R-:W-:Y:S01]  /*51470*/  LDGSTS.E [R7+0x5980], desc[UR58][R22.64], P2 ;  /* 0x0598000016077fae */ /* 0x000fe2000912187a */
[----:B---3--:R-:W-:-:S03]  /*51480*/  LOP3.LUT R19, R19, 0x1f, RZ, 0xc0, !PT ;  /* 0x0000001f13137812 */ /* 0x008fc600078ec0ff */
[----:B------:R-:W-:Y:S02]  /*51490*/  LDGSTS.E [R7+0x5d80], desc[UR58][R14.64], P2 ;  /* 0x05d800000e077fae */ /* 0x000fe4000912187a */
[----:B------:R-:W-:Y:S02]  /*514a0*/  IMAD.SHL.U32 R19, R19, 0x4, RZ ;  /* 0x0000000413137824 */ /* 0x000fe400078e00ff */
[----:B------:R-:W-:Y:S04]  /*514b0*/  LDGSTS.E [R7+0x6180], desc[UR58][R42.64], P2 ;  /* 0x061800002a077fae */ /* 0x000fe8000912187a */
[----:B------:R-:W3:Y:S01]  /*514c0*/  LDL.LU R23, [R1+0x218c] ;  /* 0x00218c0001177983 */ /* 0x000ee20000300800 */
[----:B------:R-:W-:-:S03]  /*514d0*/  LOP3.LUT R19, R19, 0x40, RZ, 0x3c, !PT ;  /* 0x0000004013137812 */ /* 0x000fc600078e3cff */
[----:B------:R-:W3:Y:S04]  /*514e0*/  LDL.LU R15, [R1+0x2210] ;  /* 0x00221000010f7983 */ /* 0x000ee80000300800 */
[----:B------:R-:W-:Y:S01]  /*514f0*/  LDGSTS.E [R7+0x6580], desc[UR58][R40.64], P2 ;  /* 0x0658000028077fae */ /* 0x000fe2000912187a */
[----:B------:R-:W-:-:S03]  /*51500*/  VIADD R8, R19, UR7 ;  /* 0x0000000713087c36 */ /* 0x000fc60008000000 */
[----:B------:R-:W3:Y:S04]  /*51510*/  LDL.LU R22, [R1+0x21cc] ;  /* 0x0021cc0001167983 */ /* 0x000ee80000300800 */
[----:B------:R-:W-:Y:S04]  /*51520*/  LDGSTS.E [R7+0x6980], desc[UR58][R38.64], P2 ;  /* 0x0698000026077fae */ /* 0x000fe8000912187a */
[----:B------:R-:W-:Y:S04]  /*51530*/  LDGSTS.E [R7+0x6d80], desc[UR58][R36.64], P2 ;  /* 0x06d8000024077fae */ /* 0x000fe8000912187a */
[----:B------:R-:W3:Y:S04]  /*51540*/  LDL.LU R9, [R1+0x2250] ;  /* 0x0022500001097983 */ /* 0x000ee80000300800 */
[----:B------:R-:W-:Y:S04]  /*51550*/  LDGSTS.E [R7+0x7180], desc[UR58][R34.64], P2 ;  /* 0x0718000022077fae */ /* 0x000fe8000912187a */
[----:B------:R-:W-:Y:S04]  /*51560*/  LDGSTS.E [R7+0x7580], desc[UR58][R32.64], P2 ;  /* 0x0758000020077fae */ /* 0x000fe8000912187a */
[----:B------:R-:W3:Y:S04]  /*51570*/  LDL.LU R19, [R1+0x220c] ;  /* 0x00220c0001137983 */ /* 0x000ee80000300800 */
[----:B------:R-:W-:Y:S04]  /*51580*/  LDGSTS.E [R7+0x7980], desc[UR58][R30.64], P2 ;  /* 0x079800001e077fae */ /* 0x000fe8000912187a */
[----:B------:R-:W3:Y:S04]  /*51590*/  LDL.LU R25, [R1+0x2290] ;  /* 0x0022900001197983 */ /* 0x000ee80000300800 */
[----:B------:R-:W-:Y:S04]  /*515a0*/  LDGSTS.E [R7+0x7d80], desc[UR58][R28.64], P2 ;  /* 0x07d800001c077fae */ /* 0x000fe8000912187a */
[----:B------:R-:W3:Y:S04]  /*515b0*/  LDL.LU R14, [R1+0x224c] ;  /* 0x00224c00010e7983 */ /* 0x000ee80000300800 */
[----:B------:R1:W-:Y:S04]  /*515c0*/  LDGSTS.E [R8+0x200], desc[UR58][R10.64], P2 ;  /* 0x002000000a087fae */ /* 0x0003e8000912187a */
[----:B------:R-:W3:Y:S01]  /*515d0*/  LDL.LU R28, [R1+0x228c] ;  /* 0x00228c00011c7983 */ /* 0x000ee20000300800 */
[----:B----4-:R-:W-:-:S05]  /*515e0*/  IADD3 R24, P0, R24, R5, RZ ;  /* 0x0000000518187210 */ /* 0x010fca0007f1e0ff */
[----:B------:R-:W-:Y:S01]  /*515f0*/  STL [R1+0x2150], R24 ;  /* 0x0021501801007387 */ /* 0x000fe20000100800 */
[----:B------:R-:W-:-:S05]  /*51600*/  IMAD.X R21, R21, 0x1, R4, P1 ;  /* 0x0000000115157824 */ /* 0x000fca00008e0604 */
[----:B------:R4:W-:Y:S04]  /*51610*/  STL [R1+0x210c], R21 ;  /* 0x00210c1501007387 */ /* 0x0009e80000100800 */
[----:B------:R-:W3:Y:S01]  /*51620*/  LDL.LU R26, [R1+0x22d0] ;  /* 0x0022d000011a7983 */ /* 0x000ee20000300800 */
[----:B-1----:R-:W-:-:S03]  /*51630*/  IMAD.MOV.U32 R11, RZ, RZ, R21 ;  /* 0x000000ffff0b7224 */ /* 0x002fc600078e0015 */
[----:B----4-:R-:W4:Y:S01]  /*51640*/  LDL.LU R21, [R1+0x2310] ;  /* 0x0023100001157983 */ /* 0x010f220000300800 */
[----:B------:R-:W-:Y:S01]  /*51650*/  IMAD.MOV.U32 R10, RZ, RZ, R17 ;  /* 0x000000ffff0a7224 */ /* 0x000fe200078e0011 */
[----:B------:R-:W-:Y:S01]  /*51660*/  IADD3 R20, P1, R20, R5, RZ ;  /* 0x0000000514147210 */ /* 0x000fe20007f3e0ff */
[----:B--2---:R-:W-:-:S03]  /*51670*/  IMAD.X R27, R27, 0x1, R4, P0 ;  /* 0x000000011b1b7824 */ /* 0x004fc600000e0604 */
[----:B------:R1:W-:Y:S01]  /*51680*/  LDGSTS.E [R8+0x600], desc[UR58][R10.64], P2 ;  /* 0x006000000a087fae */ /* 0x0003e2000912187a */
[----:B------:R-:W-:-:S03]  /*51690*/  IADD3 R16, P0, R16, R5, RZ ;  /* 0x0000000510107210 */ /* 0x000fc60007f1e0ff */
[----:B------:R-:W-:Y:S01]  /*516a0*/  STL [R1+0x2190], R20 ;  /* 0x0021901401007387 */ /* 0x000fe20000100800 */
[----:B---3--:R-:W-:Y:S02]  /*516b0*/  IMAD.X R23, R23, 0x1, R4, P1 ;  /* 0x0000000117177824 */ /* 0x008fe400008e0604 */
[----:B-1----:R-:W-:Y:S02]  /*516c0*/  IMAD.MOV.U32 R10, RZ, RZ, R24 ;  /* 0x000000ffff0a7224 */ /* 0x002fe400078e0018 */
[----:B------:R-:W-:Y:S01]  /*516d0*/  IMAD.MOV.U32 R11, RZ, RZ, R27 ;  /* 0x000000ffff0b7224 */ /* 0x000fe200078e001b */
[----:B------:R1:W-:Y:S01]  /*516e0*/  STL [R1+0x214c], R27 ;  /* 0x00214c1b01007387 */ /* 0x0003e20000100800 */
[----:B------:R-:W-:-:S03]  /*516f0*/  IADD3 R15, P1, R15, R5, RZ ;  /* 0x000000050f0f7210 */ /* 0x000fc60007f3e0ff */
[----:B------:R-:W2:Y:S01]  /*51700*/  LDL.LU R17, [R1+0x2350] ;  /* 0x0023500001117983 */ /* 0x000ea20000300800 */
[----:B------:R-:W-:-:S03]  /*51710*/  IMAD.X R22, R22, 0x1, R4, P0 ;  /* 0x0000000116167824 */ /* 0x000fc600000e0604 */
[----:B------:R3:W-:Y:S04]  /*51720*/  LDGSTS.E [R8+0xa00], desc[UR58][R10.64], P2 ;  /* 0x00a000000a087fae */ /* 0x0007e8000912187a */
[----:B-1----:R-:W2:Y:S04]  /*51730*/  LDL.LU R27, [R1+0x22cc] ;  /* 0x0022cc00011b7983 */ /* 0x002ea80000300800 */
[----:B------:R1:W-:Y:S01]  /*51740*/  STL [R1+0x21d0], R16 ;  /* 0x0021d01001007387 */ /* 0x0003e20000100800 */
[----:B---3--:R-:W-:Y:S01]  /*51750*/  IMAD.MOV.U32 R10, RZ, RZ, R20 ;  /* 0x000000ffff0a7224 */ /* 0x008fe200078e0014 */
[----:B------:R-:W-:-:S02]  /*51760*/  MOV R11, R23 ;  /* 0x00000017000b7202 */ /* 0x000fc40000000f00 */
[----:B------:R-:W-:Y:S01]  /*51770*/  STL [R1+0x218c], R23 ;  /* 0x00218c1701007387 */ /* 0x000fe20000100800 */
[----:B------:R-:W-:-:S03]  /*51780*/  IADD3 R9, P0, R9, R5, RZ ;  /* 0x0000000509097210 */ /* 0x000fc60007f1e0ff */
[----:B------:R-:W3:Y:S04]  /*51790*/  LDL.LU R7, [R1+0x2390] ;  /* 0x0023900001077983 */ /* 0x000ee80000300800 */
[----:B------:R-:W3:Y:S01]  /*517a0*/  LDL.LU R24, [R1+0x230c] ;  /* 0x00230c0001187983 */ /* 0x000ee20000300800 */
[----:B------:R-:W-:-:S03]  /*517b0*/  IMAD.X R19, R19, 0x1, R4, P1 ;  /* 0x0000000113137824 */ /* 0x000fc600008e0604 */
[----:B------:R-:W-:Y:S04]  /*517c0*/  STL [R1+0x2210], R15 ;  /* 0x0022100f01007387 */ /* 0x000fe80000100800 */
[----:B------:R1:W-:Y:S01]  /*517d0*/  LDGSTS.E [R8+0xe00], desc[UR58][R10.64], P2 ;  /* 0x00e000000a087fae */ /* 0x0003e2000912187a */
[----:B------:R-:W-:-:S03]  /*517e0*/  IADD3 R25, P1, R25, R5, RZ ;  /* 0x0000000519197210 */ /* 0x000fc60007f3e0ff */
[----:B------:R1:W-:Y:S04]  /*517f0*/  STL [R1+0x21cc], R22 ;  /* 0x0021cc1601007387 */ /* 0x0003e80000100800 */
[----:B------:R-:W3:Y:S01]  /*51800*/  LDL.LU R20, [R1+0x234c] ;  /* 0x00234c0001147983 */ /* 0x000ee20000300800 */
[----:B------:R-:W-:Y:S02]  /*51810*/  IMAD.X R14, R14, 0x1, R4, P0 ;  /* 0x000000010e0e7824 */ /* 0x000fe400000e0604 */
[----:B-1----:R-:W-:Y:S02]  /*51820*/  IMAD.MOV.U32 R10, RZ, RZ, R16 ;  /* 0x000000ffff0a7224 */ /* 0x002fe400078e0010 */
[----:B------:R-:W-:Y:S01]  /*51830*/  IMAD.MOV.U32 R11, RZ, RZ, R22 ;  /* 0x000000ffff0b7224 */ /* 0x000fe200078e0016 */
[----:B------:R-:W3:Y:S01]  /*51840*/  LDL.LU R16, [R1+0x238c] ;  /* 0x00238c0001107983 */ /* 0x000ee20000300800 */
[----:B------:R-:W-:-:S03]  /*51850*/  IMAD.X R28, R28, 0x1, R4, P1 ;  /* 0x000000011c1c7824 */ /* 0x000fc600008e0604 */
[----:B------:R-:W-:Y:S04]  /*51860*/  STL [R1+0x2250], R9 ;  /* 0x0022500901007387 */ /* 0x000fe80000100800 */
[----:B------:R1:W-:Y:S04]  /*51870*/  STL [R1+0x220c], R19 ;  /* 0x00220c1301007387 */ /* 0x0003e80000100800 */
[----:B------:R1:W-:Y:S04]  /*51880*/  LDGSTS.E [R8+0x1200], desc[UR58][R10.64], P2 ;  /* 0x012000000a087fae */ /* 0x0003e8000912187a */
[----:B------:R-:W3:Y:S04]  /*51890*/  LDL.LU R22, [R1+0x488] ;  /* 0x0004880001167983 */ /* 0x000ee80000300800 */
[----:B------:R-:W-:Y:S01]  /*518a0*/  STL [R1+0x2290], R25 ;  /* 0x0022901901007387 */ /* 0x000fe20000100800 */
[----:B-1----:R-:W-:-:S03]  /*518b0*/  IMAD.MOV.U32 R10, RZ, RZ, R15 ;  /* 0x000000ffff0a7224 */ /* 0x002fc600078e000f */
[----:B------:R1:W-:Y:S01]  /*518c0*/  STL [R1+0x224c], R14 ;  /* 0x00224c0e01007387 */ /* 0x0003e20000100800 */
[----:B------:R-:W-:-:S03]  /*518d0*/  IMAD.MOV.U32 R11, RZ, RZ, R19 ;  /* 0x000000ffff0b7224 */ /* 0x000fc600078e0013 */
[----:B------:R-:W3:Y:S04]  /*518e0*/  LDL.LU R19, [R1+0x4e8] ;  /* 0x0004e80001137983 */ /* 0x000ee80000300800 */
[----:B------:R-:W3:Y:S04]  /*518f0*/  LDL.LU R230, [R1+0x48c] ;  /* 0x00048c0001e67983 */ /* 0x000ee80000300800 */
[----:B------:R1:W-:Y:S02]  /*51900*/  LDGSTS.E [R8+0x1600], desc[UR58][R10.64], P2 ;  /* 0x016000000a087fae */ /* 0x0003e4000912187a */
[----:B-1----:R-:W-:-:S02]  /*51910*/  IMAD.MOV.U32 R11, RZ, RZ, R14 ;  /* 0x000000ffff0b7224 */ /* 0x002fc400078e000e */
[----:B------:R-:W-:-:S05]  /*51920*/  IMAD.MOV.U32 R10, RZ, RZ, R9 ;  /* 0x000000ffff0a7224 */ /* 0x000fca00078e0009 */
[----:B------:R1:W-:Y:S01]  /*51930*/  LDGSTS.E [R8+0x1a00], desc[UR58][R10.64], P2 ;  /* 0x01a000000a087fae */ /* 0x0003e2000912187a */
[----:B------:R-:W-:-:S05]  /*51940*/  IADD3 R26, P0, R26, R5, RZ ;  /* 0x000000051a1a7210 */ /* 0x000fca0007f1e0ff */
[----:B------:R-:W-:Y:S04]  /*51950*/  STL [R1+0x22d0], R26 ;  /* 0x0022d01a01007387 */ /* 0x000fe80000100800 */
[----:B------:R-:W-:Y:S04]  /*51960*/  STL [R1+0x228c], R28 ;  /* 0x00228c1c01007387 */ /* 0x000fe80000100800 */
[----:B------:R-:W3:Y:S04]  /*51970*/  LDL.LU R231, [R1+0x4ec] ;  /* 0x0004ec0001e77983 */ /* 0x000ee80000300800 */
[----:B------:R-:W3:Y:S04]  /*51980*/  LDL.LU R14, [R1+0x490] ;  /* 0x00049000010e7983 */ /* 0x000ee80000300800 */
[----:B------:R-:W3:Y:S04]  /*51990*/  LDL.LU R15, [R1+0x640] ;  /* 0x00064000010f7983 */ /* 0x000ee80000300800 */
[----:B------:R-:W3:Y:S01]  /*519a0*/  LDL.LU R9, [R1+0x20d8] ;  /* 0x0020d80001097983 */ /* 0x000ee20000300800 */
[----:B----4-:R-:W-:Y:S01]  /*519b0*/  IADD3 R21, P1, R21, R5, RZ ;  /* 0x0000000515157210 */ /* 0x010fe20007f3e0ff */
[----:B-1----:R-:W-:-:S02]  /*519c0*/  IMAD.MOV.U32 R10, RZ, RZ, R25 ;  /* 0x000000ffff0a7224 */ /* 0x002fc400078e0019 */
[----:B------:R-:W4:Y:S04]  /*519d0*/  LDL.LU R23, [R1+0x2118] ;  /* 0x0021180001177983 */ /* 0x000f280000300800 */
[----:B------:R1:W-:Y:S04]  /*519e0*/  STL [R1+0x2310], R21 ;  /* 0x0023101501007387 */ /* 0x0003e80000100800 */
[----:B------:R-:W4:Y:S01]  /*519f0*/  LDL.LU R25, [R1+0x20d4] ;  /* 0x0020d40001197983 */ /* 0x000f220000300800 */
[----:B------:R-:W-:Y:S02]  /*51a00*/  IMAD.MOV.U32 R11, RZ, RZ, R28 ;  /* 0x000000ffff0b7224 */ /* 0x000fe400078e001c */
[----:B--2---:R-:W-:Y:S01]  /*51a10*/  IMAD.X R27, R27, 0x1, R4, P0 ;  /* 0x000000011b1b7824 */ /* 0x004fe200000e0604 */
[----:B------:R-:W-:-:S02]  /*51a20*/  IADD3 R17, P3, R17, R5, RZ ;  /* 0x0000000511117210 */ /* 0x000fc40007f7e0ff */
[----:B------:R2:W-:Y:S04]  /*51a30*/  LDGSTS.E [R8+0x1e00], desc[UR58][R10.64], P2 ;  /* 0x01e000000a087fae */ /* 0x0005e8000912187a */
[----:B------:R-:W-:Y:S01]  /*51a40*/  STL [R1+0x22cc], R27 ;  /* 0x0022cc1b01007387 */ /* 0x000fe20000100800 */
[----:B---3--:R-:W-:Y:S01]  /*51a50*/  IADD3 R7, P0, R7, R5, RZ ;  /* 0x0000000507077210 */ /* 0x008fe20007f1e0ff */
[----:B--2---:R-:W-:Y:S02]  /*51a60*/  IMAD.MOV.U32 R10, RZ, RZ, R26 ;  /* 0x000000ffff0a7224 */ /* 0x004fe400078e001a */
[----:B------:R-:W-:Y:S02]  /*51a70*/  IMAD.MOV.U32 R11, RZ, RZ, R27 ;  /* 0x000000ffff0b7224 */ /* 0x000fe400078e001b */
[--C-:B------:R-:W-:Y:S01]  /*51a80*/  IMAD.X R24, R24, 0x1, R4.reuse, P1 ;  /* 0x0000000118187824 */ /* 0x100fe200008e0604 */
[----:B------:R-:W-:Y:S04]  /*51a90*/  STL [R1+0x2350], R17 ;  /* 0x0023501101007387 */ /* 0x000fe80000100800 */
[----:B------:R2:W-:Y:S04]  /*51aa0*/  LDGSTS.E [R8+0x2200], desc[UR58][R10.64], P2 ;  /* 0x022000000a087fae */ /* 0x0005e8000912187a */
[----:B------:R-:W-:Y:S01]  /*51ab0*/  STL [R1+0x2390], R7 ;  /* 0x0023900701007387 */ /* 0x000fe20000100800 */
[----:B------:R-:W-:-:S02]  /*51ac0*/  IMAD.X R20, R20, 0x1, R4, P3 ;  /* 0x0000000114147824 */ /* 0x000fc400018e0604 */
[----:B--2---:R-:W-:Y:S02]  /*51ad0*/  IMAD.MOV.U32 R10, RZ, RZ, R21 ;  /* 0x000000ffff0a7224 */ /* 0x004fe400078e0015 */
[----:B------:R-:W-:Y:S02]  /*51ae0*/  IMAD.MOV.U32 R11, RZ, RZ, R24 ;  /* 0x000000ffff0b7224 */ /* 0x000fe400078e0018 */
[----:B------:R-:W-:Y:S01]  /*51af0*/  IMAD.X R16, R16, 0x1, R4, P0 ;  /* 0x0000000110107824 */ /* 0x000fe200000e0604 */
[----:B------:R-:W-:Y:S04]  /*51b00*/  STL [R1+0x230c], R24 ;  /* 0x00230c1801007387 */ /* 0x000fe80000100800 */
[----:B------:R2:W-:Y:S04]  /*51b10*/  STL [R1+0x234c], R20 ;  /* 0x00234c1401007387 */ /* 0x0005e80000100800 */
[----:B------:R3:W-:Y:S04]  /*51b20*/  LDGSTS.E [R8+0x2600], desc[UR58][R10.64], P2 ;  /* 0x026000000a087fae */ /* 0x0007e8000912187a */
[----:B------:R4:W-:Y:S01]  /*51b30*/  STL [R1+0x238c], R16 ;  /* 0x00238c1001007387 */ /* 0x0009e20000100800 */
[----:B-1----:R-:W-:-:S02]  /*51b40*/  IMAD.MOV.U32 R21, RZ, RZ, R22 ;  /* 0x000000ffff157224 */ /* 0x002fc400078e0016 */
[----:B---3--:R-:W-:Y:S02]  /*51b50*/  IMAD.MOV.U32 R11, RZ, RZ, R20 ;  /* 0x000000ffff0b7224 */ /* 0x008fe400078e0014 */
[----:B--2---:R-:W-:Y:S01]  /*51b60*/  IMAD.MOV.U32 R20, RZ, RZ, R19 ;  /* 0x000000ffff147224 */ /* 0x004fe200078e0013 */
[----:B------:R-:W-:-:S05]  /*51b70*/  IADD3 R9, P0, R9, R5, RZ ;  /* 0x0000000509097210 */ /* 0x000fca0007f1e0ff */
[----:B------:R-:W-:Y:S04]  /*51b80*/  STL [R1+0x20d8], R9 ;  /* 0x0020d80901007387 */ /* 0x000fe80000100800 */
[----:B------:R-:W2:Y:S04]  /*51b90*/  LDL.LU R22, [R1+0x494] ;  /* 0x0004940001167983 */ /* 0x000ea80000300800 */
[----:B------:R-:W3:Y:S01]  /*51ba0*/  LDL.LU R19, [R1+0x644] ;  /* 0x0006440001137983 */ /* 0x000ee20000300800 */
[----:B----4-:R-:W-:Y:S01]  /*51bb0*/  IADD3 R23, P1, R23, R5, RZ ;  /* 0x0000000517177210 */ /* 0x010fe20007f3e0ff */
[----:B------:R-:W-:-:S04]  /*51bc0*/  IMAD.X R25, R25, 0x1, R4, P0 ;  /* 0x0000000119197824 */ /* 0x000fc800000e0604 */
[----:B------:R-:W-:Y:S04]  /*51bd0*/  STL [R1+0x2118], R23 ;  /* 0x0021181701007387 */ /* 0x000fe80000100800 */
[----:B------:R-:W-:Y:S04]  /*51be0*/  STL [R1+0x20d4], R25 ;  /* 0x0020d41901007387 */ /* 0x000fe80000100800 */
[----:B------:R1:W-:Y:S04]  /*51bf0*/  STL.64 [R1+0x1a28], R20 ;  /* 0x001a281401007387 */ /* 0x0003e80000100a00 */
[----:B------:R-:W4:Y:S04]  /*51c00*/  LDL.LU R52, [R1+0x498] ;  /* 0x0004980001347983 */ /* 0x000f280000300800 */
[----:B------:R-:W4:Y:S04]  /*51c10*/  LDL.LU R34, [R1+0x648] ;  /* 0x0006480001227983 */ /* 0x000f280000300800 */
[----:B------:R-:W4:Y:S04]  /*51c20*/  LDL.LU R51, [R1+0x49c] ;  /* 0x00049c0001337983 */ /* 0x000f280000300800 */
[----:B------:R-:W4:Y:S04]  /*51c30*/  LDL.LU R50, [R1+0x64c] ;  /* 0x00064c0001327983 */ /* 0x000f280000300800 */
[----:B------:R-:W4:Y:S04]  /*51c40*/  LDL.LU R49, [R1+0x4b0] ;  /* 0x0004b00001317983 */ /* 0x000f280000300800 */
        /* <DEDUP_REMOVED lines=15> */
[----:B------:R-:W-:-:S03]  /*51d40*/  MOV R57, R230 ;  /* 0x000000e600397202 */ /* 0x000fc60000000f00 */
[----:B------:R-:W4:Y:S04]  /*51d50*/  LDL.LU R39, [R1+0x7e8] ;  /* 0x0007e80001277983 */ /* 0x000f280000300800 */
[----:B------:R-:W4:Y:S04]  /*51d60*/  LDL.LU R32, [R1+0x4cc] ;  /* 0x0004cc0001207983 */ /* 0x000f280000300800 */
[----:B------:R-:W4:Y:S04]  /*51d70*/  LDL.LU R31, [R1+0x7ec] ;  /* 0x0007ec00011f7983 */ /* 0x000f280000300800 */
[----:B------:R-:W4:Y:S01]  /*51d80*/  LDL.LU R30, [R1+0x4d0] ;  /* 0x0004d000011e7983 */ /* 0x000f220000300800 */
[----:B------:R-:W-:-:S03]  /*51d90*/  IMAD.MOV.U32 R10, RZ, RZ, R17 ;  /* 0x000000ffff0a7224 */ /* 0x000fc600078e0011 */
[----:B------:R-:W4:Y:S04]  /*51da0*/  LDL.LU R29, [R1+0x7f0] ;  /* 0x0007f000011d7983 */ /* 0x000f280000300800 */
[----:B------:R-:W4:Y:S04]  /*51db0*/  LDL.LU R28, [R1+0x4d4] ;  /* 0x0004d400011c7983 */ /* 0x000f280000300800 */
[----:B------:R-:W4:Y:S04]  /*51dc0*/  LDL.LU R27, [R1+0x7f4] ;  /* 0x0007f400011b7983 */ /* 0x000f280000300800 */
[----:B------:R-:W-:Y:S04]  /*51dd0*/  STL.64 [R1+0x1a20], R56 ;  /* 0x001a203801007387 */ /* 0x000fe80000100a00 */
[----:B------:R-:W4:Y:S04]  /*51de0*/  LDL.LU R26, [R1+0x4d8] ;  /* 0x0004d800011a7983 */ /* 0x000f280000300800 */
[----:B------:R-:W4:Y:S04]  /*51df0*/  LDL.LU R24, [R1+0x7f8] ;  /* 0x0007f80001187983 */ /* 0x000f280000300800 */
[----:B------:R-:W4:Y:S04]  /*51e00*/  LDL.LU R228, [R1+0x4dc] ;  /* 0x0004dc0001e47983 */ /* 0x000f280000300800 */
[----:B------:R-:W4:Y:S04]  /*51e10*/  LDL.LU R229, [R1+0x7fc] ;  /* 0x0007fc0001e57983 */ /* 0x000f280000300800 */
[----:B------:R1:W-:Y:S04]  /*51e20*/  LDGSTS.E [R8+0x2a00], desc[UR58][R10.64], P2 ;  /* 0x02a000000a087fae */ /* 0x0003e8000912187a */
[----:B------:R-:W4:Y:S04]  /*51e30*/  LDL.LU R230, [R1+0x4e0] ;  /* 0x0004e00001e67983 */ /* 0x000f280000300800 */
[----:B------:R-:W4:Y:S01]  /*51e40*/  LDL.LU R231, [R1+0x810] ;  /* 0x0008100001e77983 */ /* 0x000f220000300800 */
[----:B-1----:R-:W-:-:S02]  /*51e50*/  IMAD.MOV.U32 R11, RZ, RZ, R16 ;  /* 0x000000ffff0b7224 */ /* 0x002fc400078e0010 */
[----:B--2---:R-:W-:Y:S02]  /*51e60*/  IMAD.MOV.U32 R17, RZ, RZ, R22 ;  /* 0x000000ffff117224 */ /* 0x004fe400078e0016 */
[----:B------:R-:W2:Y:S01]  /*51e70*/  LDL.LU R22, [R1+0x4e4] ;  /* 0x0004e40001167983 */ /* 0x000ea20000300800 */
[----:B---3--:R-:W-:-:S03]  /*51e80*/  IMAD.MOV.U32 R16, RZ, RZ, R19 ;  /* 0x000000ffff107224 */ /* 0x008fc600078e0013 */
[----:B------:R-:W3:Y:S01]  /*51e90*/  LDL.LU R19, [R1+0x814] ;  /* 0x0008140001137983 */ /* 0x000ee20000300800 */
[----:B------:R-:W-:-:S03]  /*51ea0*/  IMAD.MOV.U32 R10, RZ, RZ, R7 ;  /* 0x000000ffff0a7224 */ /* 0x000fc600078e0007 */
[----:B------:R-:W-:Y:S04]  /*51eb0*/  STL.64 [R1+0x1a18], R54 ;  /* 0x001a183601007387 */ /* 0x000fe80000100a00 */
[----:B------:R1:W-:Y:S04]  /*51ec0*/  STL.64 [R1+0x1a10], R16 ;  /* 0x001a101001007387 */ /* 0x0003e80000100a00 */
[----:B------:R1:W-:Y:S01]  /*51ed0*/  LDGSTS.E [R8+0x2e00], desc[UR58][R10.64], P2 ;  /* 0x02e000000a087fae */ /* 0x0003e2000912187a */
[----:B----4-:R-:W-:-:S03]  /*51ee0*/  IMAD.MOV.U32 R53, RZ, RZ, R52 ;  /* 0x000000ffff357224 */ /* 0x010fc600078e0034 */
[----:B------:R-:W-:Y:S01]  /*51ef0*/  LDGSTS.E [R8+0x3200], desc[UR58][R20.64], P2 ;  /* 0x0320000014087fae */ /* 0x000fe2000912187a */
[----:B------:R-:W-:-:S03]  /*51f00*/  IMAD.MOV.U32 R52, RZ, RZ, R34 ;  /* 0x000000ffff347224 */ /* 0x000fc600078e0022 */
[----:B------:R-:W-:Y:S04]  /*51f10*/  LDGSTS.E [R8+0x3600], desc[UR58][R56.64], P2 ;  /* 0x0360000038087fae */ /* 0x000fe8000912187a */
[----:B------:R-:W-:Y:S04]  /*51f20*/  STL.64 [R1+0x1a08], R52 ;  /* 0x001a083401007387 */ /* 0x000fe80000100a00 */
[----:B------:R-:W-:Y:S04]  /*51f30*/  STL.64 [R1+0x1a00], R50 ;  /* 0x001a003201007387 */ /* 0x000fe80000100a00 */
[----:B------:R-:W-:Y:S04]  /*51f40*/  LDGSTS.E [R8+0x3a00], desc[UR58][R54.64], P2 ;  /* 0x03a0000036087fae */ /* 0x000fe8000912187a */
[----:B------:R-:W-:Y:S04]  /*51f50*/  STL.64 [R1+0x19f8], R48 ;  /* 0x0019f83001007387 */ /* 0x000fe80000100a00 */
[----:B------:R-:W-:Y:S04]  /*51f60*/  LDGSTS.E [R8+0x3e00], desc[UR58][R16.64], P2 ;  /* 0x03e0000010087fae */ /* 0x000fe8000912187a */
[----:B------:R-:W-:Y:S04]  /*51f70*/  STL.64 [R1+0x19f0], R46 ;  /* 0x0019f02e01007387 */ /* 0x000fe80000100a00 */
[----:B------:R-:W-:Y:S01]  /*51f80*/  LDGSTS.E [R8+0x4200], desc[UR58][R52.64], P2 ;  /* 0x0420000034087fae */ /* 0x000fe2000912187a */
[----:B------:R-:W-:-:S03]  /*51f90*/  LOP3.LUT R15, R15, R14, RZ, 0x3c, !PT ;  /* 0x0000000e0f0f7212 */ /* 0x000fc600078e3cff */
[----:B------:R-:W-:Y:S01]  /*51fa0*/  STL.64 [R1+0x19e8], R44 ;  /* 0x0019e82c01007387 */ /* 0x000fe20000100a00 */
[----:B------:R-:W-:-:S03]  /*51fb0*/  LOP3.LUT R14, R15, R14, RZ, 0x3c, !PT ;  /* 0x0000000e0f0e7212 */ /* 0x000fc600078e3cff */
[----:B------:R-:W-:Y:S01]  /*51fc0*/  LDGSTS.E [R8+0x4600], desc[UR58][R50.64], P2 ;  /* 0x0460000032087fae */ /* 0x000fe2000912187a */
[----:B------:R-:W-:-:S03]  /*51fd0*/  LOP3.LUT R15, R15, R14, RZ, 0x3c, !PT ;  /* 0x0000000e0f0f7212 */ /* 0x000fc600078e3cff */
[----:B------:R-:W-:Y:S04]  /*51fe0*/  LDGSTS.E [R8+0x4a00], desc[UR58][R48.64], P2 ;  /* 0x04a0000030087fae */ /* 0x000fe8000912187a */
[----:B------:R4:W-:Y:S04]  /*51ff0*/  STL.64 [R1+0x19e0], R14 ;  /* 0x0019e00e01007387 */ /* 0x0009e80000100a00 */
[----:B------:R-:W-:Y:S01]  /*52000*/  STL.64 [R1+0x19d8], R42 ;  /* 0x0019d82a01007387 */ /* 0x000fe20000100a00 */
[----:B------:R-:W-:-:S03]  /*52010*/  IMAD.MOV.U32 R38, RZ, RZ, R39 ;  /* 0x000000ffff267224 */ /* 0x000fc600078e0027 */
[----:B------:R-:W-:Y:S01]  /*52020*/  LDGSTS.E [R8+0x4e00], desc[UR58][R46.64], P2 ;  /* 0x04e000002e087fae */ /* 0x000fe2000912187a */
[----:B------:R-:W-:Y:S02]  /*52030*/  IMAD.MOV.U32 R39, RZ, RZ, R33 ;  /* 0x000000ffff277224 */ /* 0x000fe400078e0021 */
[----:B-1----:R-:W-:Y:S01]  /*52040*/  IMAD.MOV.U32 R11, RZ, RZ, R32 ;  /* 0x000000ffff0b7224 */ /* 0x002fe200078e0020 */
[----:B------:R-:W-:Y:S01]  /*52050*/  STL.64 [R1+0x19d0], R40 ;  /* 0x0019d02801007387 */ /* 0x000fe20000100a00 */
[----:B------:R-:W-:-:S03]  /*52060*/  IMAD.MOV.U32 R10, RZ, RZ, R31 ;  /* 0x000000ffff0a7224 */ /* 0x000fc600078e001f */
[----:B------:R-:W-:Y:S01]  /*52070*/  STL.64 [R1+0x19c8], R38 ;  /* 0x0019c82601007387 */ /* 0x000fe20000100a00 */
[----:B------:R-:W-:Y:S02]  /*52080*/  IMAD.MOV.U32 R37, RZ, RZ, R30 ;  /* 0x000000ffff257224 */ /* 0x000fe400078e001e */
[----:B------:R-:W-:Y:S01]  /*52090*/  IMAD.MOV.U32 R36, RZ, RZ, R29 ;  /* 0x000000ffff247224 */ /* 0x000fe200078e001d */
[----:B------:R1:W-:Y:S01]  /*520a0*/  STL.64 [R1+0x19c0], R10 ;  /* 0x0019c00a01007387 */ /* 0x0003e20000100a00 */
[----:B------:R-:W-:Y:S02]  /*520b0*/  IMAD.MOV.U32 R35, RZ, RZ, R28 ;  /* 0x000000ffff237224 */ /* 0x000fe400078e001c */
[----:B------:R-:W-:Y:S01]  /*520c0*/  IMAD.MOV.U32 R34, RZ, RZ, R27 ;  /* 0x000000ffff227224 */ /* 0x000fe200078e001b */
[----:B------:R-:W-:Y:S01]  /*520d0*/  STL.64 [R1+0x19b8], R36 ;  /* 0x0019b82401007387 */ /* 0x000fe20000100a00 */
[----:B------:R-:W-:-:S03]  /*520e0*/  LOP3.LUT R13, R13, 0x1f, RZ, 0xc0, !PT ;  /* 0x0000001f0d0d7812 */ /* 0x000fc600078ec0ff */
[----:B------:R-:W-:Y:S01]  /*520f0*/  LDGSTS.E [R8+0x5200], desc[UR58][R44.64], P2 ;  /* 0x052000002c087fae */ /* 0x000fe2000912187a */
[----:B------:R-:W-:Y:S02]  /*52100*/  IMAD.MOV.U32 R33, RZ, RZ, R26 ;  /* 0x000000ffff217224 */ /* 0x000fe400078e001a */
[----:B------:R-:W-:Y:S01]  /*52110*/  IMAD.MOV.U32 R32, RZ, RZ, R24 ;  /* 0x000000ffff207224 */ /* 0x000fe200078e0018 */
[----:B------:R-:W-:Y:S01]  /*52120*/  STL.64 [R1+0x19b0], R34 ;  /* 0x0019b02201007387 */ /* 0x000fe20000100a00 */
[----:B------:R-:W-:Y:S02]  /*52130*/  IMAD.MOV.U32 R31, RZ, RZ, R228 ;  /* 0x000000ffff1f7224 */ /* 0x000fe400078e00e4 */
[----:B------:R-:W-:Y:S01]  /*52140*/  IMAD.MOV.U32 R30, RZ, RZ, R229 ;  /* 0x000000ffff1e7224 */ /* 0x000fe200078e00e5 */
[----:B------:R-:W-:Y:S01]  /*52150*/  STL.64 [R1+0x19a8], R32 ;  /* 0x0019a82001007387 */ /* 0x000fe20000100a00 */
[----:B------:R-:W-:Y:S02]  /*52160*/  IMAD.MOV.U32 R29, RZ, RZ, R230 ;  /* 0x000000ffff1d7224 */ /* 0x000fe400078e00e6 */
[----:B------:R-:W-:Y:S01]  /*52170*/  IMAD.MOV.U32 R28, RZ, RZ, R231 ;  /* 0x000000ffff1c7224 */ /* 0x000fe200078e00e7 */
[----:B------:R-:W-:Y:S04]  /*52180*/  STL.64 [R1+0x19a0], R30 ;  /* 0x0019a01e01007387 */ /* 0x000fe80000100a00 */
[----:B------:R-:W-:Y:S04]  /*52190*/  STL.64 [R1+0x1998], R28 ;  /* 0x0019981c01007387 */ /* 0x000fe80000100a00 */
[----:B------:R-:W4:Y:S04]  /*521a0*/  LDL.LU R20, [R1+0x2158] ;  /* 0x0021580001147983 */ /* 0x000f280000300800 */
[----:B------:R-:W-:Y:S01]  /*521b0*/  LDGSTS.E [R8+0x5600], desc[UR58][R14.64], P2 ;  /* 0x056000000e087fae */ /* 0x000fe2000912187a */
[----:B--2---:R-:W-:-:S03]  /*521c0*/  IMAD.MOV.U32 R27, RZ, RZ, R22 ;  /* 0x000000ffff1b7224 */ /* 0x004fc600078e0016 */
[----:B------:R-:W-:Y:S01]  /*521d0*/  LDGSTS.E [R8+0x5a00], desc[UR58][R42.64], P2 ;  /* 0x05a000002a087fae */ /* 0x000fe2000912187a */
[----:B---3--:R-:W-:-:S03]  /*521e0*/  IMAD.MOV.U32 R26, RZ, RZ, R19 ;  /* 0x000000ffff1a7224 */ /* 0x008fc600078e0013 */
[----:B------:R-:W-:Y:S04]  /*521f0*/  LDGSTS.E [R8+0x5e00], desc[UR58][R40.64], P2 ;  /* 0x05e0000028087fae */ /* 0x000fe8000912187a */
[----:B------:R2:W-:Y:S04]  /*52200*/  STL.64 [R1+0x1990], R26 ;  /* 0x0019901a01007387 */ /* 0x0005e80000100a00 */
[----:B------:R-:W3:Y:S04]  /*52210*/  LDL.LU R24, [R1+0x2114] ;  /* 0x0021140001187983 */ /* 0x000ee80000300800 */
[----:B------:R-:W3:Y:S04]  /*52220*/  LDL.LU R16, [R1+0x2198] ;  /* 0x0021980001107983 */ /* 0x000ee80000300800 */
[----:B------:R-:W3:Y:S04]  /*52230*/  LDL.LU R22, [R1+0x2154] ;  /* 0x0021540001167983 */ /* 0x000ee80000300800 */
[----:B------:R-:W3:Y:S04]  /*52240*/  LDL.LU R17, [R1+0x21d8] ;  /* 0x0021d80001117983 */ /* 0x000ee80000300800 */
[----:B------:R-:W3:Y:S01]  /*52250*/  LDL.LU R21, [R1+0x2194] ;  /* 0x0021940001157983 */ /* 0x000ee20000300800 */
[----:B------:R-:W-:-:S03]  /*52260*/  IMAD.SHL.U32 R13, R13, 0x4, RZ ;  /* 0x000000040d0d7824 */ /* 0x000fc600078e00ff */
[----:B----4-:R-:W4:Y:S04]  /*52270*/  LDL.LU R14, [R1+0x2218] ;  /* 0x00221800010e7983 */ /* 0x010f280000300800 */
[----:B------:R-:W4:Y:S04]  /*52280*/  LDL.LU R19, [R1+0x21d4] ;  /* 0x0021d40001137983 */ /* 0x000f280000300800 */
[----:B------:R-:W-:Y:S04]  /*52290*/  LDGSTS.E [R8+0x6200], desc[UR58][R38.64], P2 ;  /* 0x0620000026087fae */ /* 0x000fe8000912187a */
[----:B------:R-:W-:Y:S01]  /*522a0*/  LDGSTS.E [R8+0x6600], desc[UR58][R10.64], P2 ;  /* 0x066000000a087fae */ /* 0x000fe2000912187a */
[----:B------:R-:W-:-:S03]  /*522b0*/  LOP3.LUT R7, R13, 0x50, RZ, 0x3c, !PT ;  /* 0x000000500d077812 */ /* 0x000fc600078e3cff */
[----:B------:R-:W-:Y:S04]  /*522c0*/  LDGSTS.E [R8+0x6a00], desc[UR58][R36.64], P2 ;  /* 0x06a0000024087fae */ /* 0x000fe8000912187a */
[----:B------:R-:W-:Y:S04]  /*522d0*/  LDGSTS.E [R8+0x6e00], desc[UR58][R34.64], P2 ;  /* 0x06e0000022087fae */ /* 0x000fe8000912187a */
[----:B-1----:R-:W4:Y:S04]  /*522e0*/  LDL.LU R10, [R1+0x2258] ;  /* 0x00225800010a7983 */ /* 0x002f280000300800 */
[----:B------:R-:W4:Y:S04]  /*522f0*/  LDL.LU R15, [R1+0x2214] ;  /* 0x00221400010f7983 */ /* 0x000f280000300800 */
[----:B------:R-:W-:Y:S04]  /*52300*/  LDGSTS.E [R8+0x7200], desc[UR58][R32.64], P2 ;  /* 0x0720000020087fae */ /* 0x000fe8000912187a */
[----:B------:R-:W4:Y:S04]  /*52310*/  LDL.LU R11, [R1+0x2298] ;  /* 0x00229800010b7983 */ /* 0x000f280000300800 */
[----:B------:R-:W-:Y:S04]  /*52320*/  LDGSTS.E [R8+0x7600], desc[UR58][R30.64], P2 ;  /* 0x076000001e087fae */ /* 0x000fe8000912187a */
[----:B------:R-:W-:Y:S04]  /*52330*/  LDGSTS.E [R8+0x7a00], desc[UR58][R28.64], P2 ;  /* 0x07a000001c087fae */ /* 0x000fe8000912187a */
[----:B------:R-:W4:Y:S04]  /*52340*/  LDL.LU R13, [R1+0x2254] ;  /* 0x00225400010d7983 */ /* 0x000f280000300800 */
[----:B------:R1:W-:Y:S01]  /*52350*/  LDGSTS.E [R8+0x7e00], desc[UR58][R26.64], P2 ;  /* 0x07e000001a087fae */ /* 0x0003e2000912187a */
[----:B------:R-:W-:-:S03]  /*52360*/  VIADD R7, R7, UR7 ;  /* 0x0000000707077c36 */ /* 0x000fc60008000000 */
[----:B--2---:R-:W2:Y:S04]  /*52370*/  LDL.LU R26, [R1+0x22d8] ;  /* 0x0022d800011a7983 */ /* 0x004ea80000300800 */
[----:B------:R-:W2:Y:S01]  /*52380*/  LDL.LU R28, [R1+0x2294] ;  /* 0x00229400011c7983 */ /* 0x000ea20000300800 */
[----:B-1----:R-:W-:Y:S02]  /*52390*/  IMAD.MOV.U32 R8, RZ, RZ, R9 ;  /* 0x000000ffff087224 */ /* 0x002fe400078e0009 */
[----:B------:R-:W-:-:S05]  /*523a0*/  IMAD.MOV.U32 R9, RZ, RZ, R25 ;  /* 0x000000ffff097224 */ /* 0x000fca00078e0019 */
[----:B------:R1:W-:Y:S01]  /*523b0*/  LDGSTS.E [R7+0x280], desc[UR58][R8.64], P2 ;  /* 0x0028000008077fae */ /* 0x0003e2000912187a */
[----:B------:R-:W-:-:S05]  /*523c0*/  IADD3 R20, P0, R20, R5, RZ ;  /* 0x0000000514147210 */ /* 0x000fca0007f1e0ff */
[----:B------:R-:W-:Y:S01]  /*523d0*/  STL [R1+0x2158], R20 ;  /* 0x0021581401007387 */ /* 0x000fe20000100800 */
[----:B---3--:R-:W-:Y:S01]  /*523e0*/  IMAD.X R24, R24, 0x1, R4, P1 ;  /* 0x0000000118187824 */ /* 0x008fe200008e0604 */
[----:B------:R-:W-:-:S04]  /*523f0*/  IADD3 R16, P1, R16, R5, RZ ;  /* 0x0000000510107210 */ /* 0x000fc80007f3e0ff */
[----:B------:R3:W-:Y:S01]  /*52400*/  STL [R1+0x2114], R24 ;  /* 0x0021141801007387 */ /* 0x0007e20000100800 */
[----:B------:R-:W-:-:S03]  /*52410*/  IADD3.X R22, R22, R4, RZ, P0, !PT ;  /* 0x0000000416167210 */ /* 0x000fc600007fe4ff */
[----:B------:R4:W-:Y:S01]  /*52420*/  STL [R1+0x2198], R16 ;  /* 0x0021981001007387 */ /* 0x0009e20000100800 */
[----:B-1----:R-:W-:-:S03]  /*52430*/  IMAD.MOV.U32 R9, RZ, RZ, R24 ;  /* 0x000000ffff097224 */ /* 0x002fc600078e0018 */
[----:B------:R-:W-:Y:S04]  /*52440*/  STL [R1+0x2154], R22 ;  /* 0x0021541601007387 */ /* 0x000fe80000100800 */
[----:B---3--:R-:W3:Y:S01]  /*52450*/  LDL.LU R24, [R1+0x2318] ;  /* 0x0023180001187983 */ /* 0x008ee20000300800 */
[----:B------:R-:W-:Y:S01]  /*52460*/  IMAD.MOV.U32 R8, RZ, RZ, R23 ;  /* 0x000000ffff087224 */ /* 0x000fe200078e0017 */
[----:B------:R-:W-:Y:S01]  /*52470*/  IADD3 R17, P0, R17, R5, RZ ;  /* 0x0000000511117210 */ /* 0x000fe20007f1e0ff */
[----:B------:R-:W-:-:S03]  /*52480*/  IMAD.X R21, R21, 0x1, R4, P1 ;  /* 0x0000000115157824 */ /* 0x000fc600008e0604 */
[----:B------:R1:W-:Y:S01]  /*52490*/  LDGSTS.E [R7+0x680], desc[UR58][R8.64], P2 ;  /* 0x0068000008077fae */ /* 0x0003e2000912187a */
[-C--:B----4-:R-:W-:Y:S01]  /*524a0*/  IADD3 R14, P1, R14, R5.reuse, RZ ;  /* 0x000000050e0e7210 */ /* 0x090fe20007f3e0ff */
[----:B------:R-:W-:Y:S02]  /*524b0*/  IMAD.X R19, R19, 0x1, R4, P0 ;  /* 0x0000000113137824 */ /* 0x000fe400000e0604 */
[----:B------:R-:W-:Y:S01]  /*524c0*/  STL [R1+0x21d8], R17 ;  /* 0x0021d81101007387 */ /* 0x000fe20000100800 */
[----:B-1----:R-:W-:Y:S02]  /*524d0*/  IMAD.MOV.U32 R8, RZ, RZ, R20 ;  /* 0x000000ffff087224 */ /* 0x002fe400078e0014 */
[----:B------:R-:W-:Y:S01]  /*524e0*/  IMAD.MOV.U32 R9, RZ, RZ, R22 ;  /* 0x000000ffff097224 */ /* 0x000fe200078e0016 */
[----:B------:R1:W-:Y:S04]  /*524f0*/  STL [R1+0x2194], R21 ;  /* 0x0021941501007387 */ /* 0x0003e80000100800 */
[----:B------:R4:W-:Y:S01]  /*52500*/  LDGSTS.E [R7+0xa80], desc[UR58][R8.64], P2 ;  /* 0x00a8000008077fae */ /* 0x0009e2000912187a */
[----:B------:R-:W-:-:S03]  /*52510*/  IADD3 R10, P0, R10, R5, RZ ;  /* 0x000000050a0a7210 */ /* 0x000fc60007f1e0ff */
[----:B------:R-:W3:Y:S01]  /*52520*/  LDL.LU R20, [R1+0x2358] ;  /* 0x0023580001147983 */ /* 0x000ee20000300800 */
[----:B------:R-:W-:-:S03]  /*52530*/  IMAD.X R15, R15, 0x1, R4, P1 ;  /* 0x000000010f0f7824 */ /* 0x000fc600008e0604 */
[----:B------:R-:W3:Y:S01]  /*52540*/  LDL.LU R27, [R1+0x22d4] ;  /* 0x0022d400011b7983 */ /* 0x000ee20000300800 */
[----:B----4-:R-:W-:Y:S02]  /*52550*/  IMAD.MOV.U32 R8, RZ, RZ, R16 ;  /* 0x000000ffff087224 */ /* 0x010fe400078e0010 */
[----:B------:R-:W-:Y:S01]  /*52560*/  IMAD.MOV.U32 R9, RZ, RZ, R21 ;  /* 0x000000ffff097224 */ /* 0x000fe200078e0015 */
[----:B------:R4:W-:Y:S01]  /*52570*/  STL [R1+0x2218], R14 ;  /* 0x0022180e01007387 */ /* 0x0009e20000100800 */
[----:B------:R-:W-:-:S03]  /*52580*/  IADD3 R11, P1, R11, R5, RZ ;  /* 0x000000050b0b7210 */ /* 0x000fc60007f3e0ff */
[----:B------:R-:W-:Y:S04]  /*52590*/  STL [R1+0x21d4], R19 ;  /* 0x0021d41301007387 */ /* 0x000fe80000100800 */
[----:B------:R-:W3:Y:S04]  /*525a0*/  LDL.LU R16, [R1+0x2398] ;  /* 0x0023980001107983 */ /* 0x000ee80000300800 */
[----:B------:R1:W-:Y:S01]  /*525b0*/  LDGSTS.E [R7+0xe80], desc[UR58][R8.64], P2 ;  /* 0x00e8000008077fae */ /* 0x0003e2000912187a */
[----:B------:R-:W-:-:S03]  /*525c0*/  IMAD.X R13, R13, 0x1, R4, P0 ;  /* 0x000000010d0d7824 */ /* 0x000fc600000e0604 */
[----:B------:R-:W3:Y:S04]  /*525d0*/  LDL.LU R25, [R1+0x2314] ;  /* 0x0023140001197983 */ /* 0x000ee80000300800 */
[----:B------:R-:W-:Y:S01]  /*525e0*/  STL [R1+0x2258], R10 ;  /* 0x0022580a01007387 */ /* 0x000fe20000100800 */
[----:B-1----:R-:W-:Y:S02]  /*525f0*/  IMAD.MOV.U32 R8, RZ, RZ, R17 ;  /* 0x000000ffff087224 */ /* 0x002fe400078e0011 */
[----:B------:R-:W-:Y:S01]  /*52600*/  IMAD.MOV.U32 R9, RZ, RZ, R19 ;  /* 0x000000ffff097224 */ /* 0x000fe200078e0013 */
[----:B------:R1:W-:Y:S01]  /*52610*/  STL [R1+0x2214], R15 ;  /* 0x0022140f01007387 */ /* 0x0003e20000100800 */
[----:B--2---:R-:W-:-:S03]  /*52620*/  IADD3 R26, P0, R26, R5, RZ ;  /* 0x000000051a1a7210 */ /* 0x004fc60007f1e0ff */
[----:B------:R-:W2:Y:S01]  /*52630*/  LDL.LU R21, [R1+0x2354] ;  /* 0x0023540001157983 */ /* 0x000ea20000300800 */
[----:B------:R-:W-:-:S03]  /*52640*/  IMAD.X R28, R28, 0x1, R4, P1 ;  /* 0x000000011c1c7824 */ /* 0x000fc600008e0604 */
[----:B------:R-:W2:Y:S04]  /*52650*/  LDL.LU R17, [R1+0x2394] ;  /* 0x0023940001117983 */ /* 0x000ea80000300800 */
[----:B------:R4:W-:Y:S04]  /*52660*/  LDGSTS.E [R7+0x1280], desc[UR58][R8.64], P2 ;  /* 0x0128000008077fae */ /* 0x0009e8000912187a */
[----:B------:R-:W-:Y:S04]  /*52670*/  STL [R1+0x2298], R11 ;  /* 0x0022980b01007387 */ /* 0x000fe80000100800 */
[----:B------:R1:W-:Y:S01]  /*52680*/  STL [R1+0x2254], R13 ;  /* 0x0022540d01007387 */ /* 0x0003e20000100800 */
[----:B----4-:R-:W-:-:S03]  /*52690*/  IMAD.MOV.U32 R8, RZ, RZ, R14 ;  /* 0x000000ffff087224 */ /* 0x010fc600078e000e */
[----:B------:R-:W4:Y:S01]  /*526a0*/  LDL.LU R14, [R1+0x818] ;  /* 0x00081800010e7983 */ /* 0x000f220000300800 */
[----:B------:R-:W-:-:S03]  /*526b0*/  IMAD.MOV.U32 R9, RZ, RZ, R15 ;  /* 0x000000ffff097224 */ /* 0x000fc600078e000f */
[----:B------:R-:W-:Y:S04]  /*526c0*/  STL [R1+0x22d8], R26 ;  /* 0x0022d81a01007387 */ /* 0x000fe80000100800 */
[----:B------:R-:W-:Y:S04]  /*526d0*/  STL [R1+0x2294], R28 ;  /* 0x0022941c01007387 */ /* 0x000fe80000100800 */
[----:B-1----:R-:W4:Y:S04]  /*526e0*/  LDL.LU R15, [R1+0x9e8] ;  /* 0x0009e800010f7983 */ /* 0x002f280000300800 */
[----:B------:R-:W4:Y:S04]  /*526f0*/  LDL.LU R228, [R1+0x81c] ;  /* 0x00081c0001e47983 */ /* 0x000f280000300800 */
[----:B------:R-:W4:Y:S04]  /*52700*/  LDL.LU R229, [R1+0x9ec] ;  /* 0x0009ec0001e57983 */ /* 0x000f280000300800 */
[----:B------:R1:W-:Y:S04]  /*52710*/  LDGSTS.E [R7+0x1680], desc[UR58][R8.64], P2 ;  /* 0x0168000008077fae */ /* 0x0003e8000912187a */
[----:B------:R-:W4:Y:S04]  /*52720*/  LDL.LU R230, [R1+0x820] ;  /* 0x0008200001e67983 */ /* 0x000f280000300800 */
[----:B------:R-:W4:Y:S01]  /*52730*/  LDL.LU R231, [R1+0xa60] ;  /* 0x000a600001e77983 */ /* 0x000f220000300800 */
[----:B-1----:R-:W-:-:S03]  /*52740*/  IMAD.MOV.U32 R9, RZ, RZ, R13 ;  /* 0x000000ffff097224 */ /* 0x002fc600078e000d */
[----:B------:R-:W4:Y:S01]  /*52750*/  LDL.LU R13, [R1+0x824] ;  /* 0x00082400010d7983 */ /* 0x000f220000300800 */
[----:B------:R-:W-:-:S03]  /*52760*/  IMAD.MOV.U32 R8, RZ, RZ, R10 ;  /* 0x000000ffff087224 */ /* 0x000fc600078e000a */
        /* <DEDUP_REMOVED lines=9> */
[----:B------:R-:W-:-:S05]  /*52800*/  IMAD.MOV.U32 R9, RZ, RZ, R28 ;  /* 0x000000ffff097224 */ /* 0x000fca00078e001c */
[----:B------:R1:W-:Y:S02]  /*52810*/  LDGSTS.E [R7+0x1e80], desc[UR58][R8.64], P2 ;  /* 0x01e8000008077fae */ /* 0x0003e4000912187a */
[----:B-1----:R-:W-:Y:S01]  /*52820*/  IMAD.MOV.U32 R8, RZ, RZ, R26 ;  /* 0x000000ffff087224 */ /* 0x002fe200078e001a */
[----:B------:R-:W-:Y:S01]  /*52830*/  IADD3 R20, P3, R20, R5, RZ ;  /* 0x0000000514147210 */ /* 0x000fe20007f7e0ff */
[----:B------:R-:W-:-:S04]  /*52840*/  IMAD.X R27, R27, 0x1, R4, P0 ;  /* 0x000000011b1b7824 */ /* 0x000fc800000e0604 */
[----:B------:R-:W-:Y:S01]  /*52850*/  IMAD.MOV.U32 R9, RZ, RZ, R27 ;  /* 0x000000ffff097224 */ /* 0x000fe200078e001b */
[----:B------:R1:W-:Y:S01]  /*52860*/  STL [R1+0x22d4], R27 ;  /* 0x0022d41b01007387 */ /* 0x0003e20000100800 */
[----:B------:R-:W-:-:S03]  /*52870*/  IADD3 R16, P0, R16, R5, RZ ;  /* 0x0000000510107210 */ /* 0x000fc60007f1e0ff */
[----:B------:R-:W-:Y:S04]  /*52880*/  STL [R1+0x2358], R20 ;  /* 0x0023581401007387 */ /* 0x000fe80000100800 */
[----:B------:R1:W-:Y:S01]  /*52890*/  LDGSTS.E [R7+0x2280], desc[UR58][R8.64], P2 ;  /* 0x0228000008077fae */ /* 0x0003e2000912187a */
[----:B------:R-:W-:-:S03]  /*528a0*/  IMAD.X R25, R25, 0x1, R4, P1 ;  /* 0x0000000119197824 */ /* 0x000fc600008e0604 */
[----:B------:R-:W-:Y:S04]  /*528b0*/  STL [R1+0x2398], R16 ;  /* 0x0023981001007387 */ /* 0x000fe80000100800 */
[----:B------:R-:W-:Y:S01]  /*528c0*/  STL [R1+0x2314], R25 ;  /* 0x0023141901007387 */ /* 0x000fe20000100800 */
[----:B-1----:R-:W-:Y:S02]  /*528d0*/  IMAD.MOV.U32 R8, RZ, RZ, R24 ;  /* 0x000000ffff087224 */ /* 0x002fe400078e0018 */
[----:B------:R-:W-:Y:S02]  /*528e0*/  IMAD.MOV.U32 R9, RZ, RZ, R25 ;  /* 0x000000ffff097224 */ /* 0x000fe400078e0019 */
[----:B--2---:R-:W-:-:S03]  /*528f0*/  IMAD.X R21, R21, 0x1, R4, P3 ;  /* 0x0000000115157824 */ /* 0x004fc600018e0604 */
[----:B------:R1:W-:Y:S01]  /*52900*/  LDGSTS.E [R7+0x2680], desc[UR58][R8.64], P2 ;  /* 0x0268000008077fae */ /* 0x0003e2000912187a */
[----:B------:R-:W-:-:S03]  /*52910*/  IMAD.X R17, R17, 0x1, R4, P0 ;  /* 0x0000000111117824 */ /* 0x000fc600000e0604 */
[----:B------:R2:W-:Y:S04]  /*52920*/  STL [R1+0x2354], R21 ;  /* 0x0023541501007387 */ /* 0x0005e80000100800 */
[----:B------:R2:W-:Y:S01]  /*52930*/  STL [R1+0x2394], R17 ;  /* 0x0023941101007387 */ /* 0x0005e20000100800 */
[----:B------:R-:W-:Y:S01]  /*52940*/  IMAD.MOV.U32 R50, RZ, RZ, R252 ;  /* 0x000000ffff327224 */ /* 0x000fe200078e00fc */
[----:B-1----:R-:W-:Y:S01]  /*52950*/  MOV R8, R20 ;  /* 0x0000001400087202 */ /* 0x002fe20000000f00 */
[----:B------:R-:W-:Y:S02]  /*52960*/  IMAD.MOV.U32 R9, RZ, RZ, R21 ;  /* 0x000000ffff097224 */ /* 0x000fe400078e0015 */
[----:B------:R-:W-:Y:S02]  /*52970*/  IMAD.MOV.U32 R27, RZ, RZ, R156 ;  /* 0x000000ffff1b7224 */ /* 0x000fe400078e009c */
[----:B------:R-:W-:Y:S01]  /*52980*/  IMAD.MOV.U32 R26, RZ, RZ, R157 ;  /* 0x000000ffff1a7224 */ /* 0x000fe200078e009d */
[----:B------:R1:W-:Y:S01]  /*52990*/  LDGSTS.E [R7+0x2a80], desc[UR58][R8.64], P2 ;  /* 0x02a8000008077fae */ /* 0x0003e2000912187a */
[----:B----4-:R-:W-:-:S04]  /*529a0*/  LOP3.LUT R15, R15, R14, RZ, 0x3c, !PT ;  /* 0x0000000e0f0f7212 */ /* 0x010fc800078e3cff */
[----:B------:R-:W-:Y:S01]  /*529b0*/  LOP3.LUT R14, R15, R14, RZ, 0x3c, !PT ;  /* 0x0000000e0f0e7212 */ /* 0x000fe200078e3cff */
[----:B------:R-:W-:-:S03]  /*529c0*/  IMAD.MOV.U32 R55, RZ, RZ, R228 ;  /* 0x000000ffff377224 */ /* 0x000fc600078e00e4 */
[----:B------:R-:W-:Y:S01]  /*529d0*/  LOP3.LUT R15, R15, R14, RZ, 0x3c, !PT ;  /* 0x0000000e0f0f7212 */ /* 0x000fe200078e3cff */
[----:B------:R-:W-:Y:S02]  /*529e0*/  IMAD.MOV.U32 R54, RZ, RZ, R229 ;  /* 0x000000ffff367224 */ /* 0x000fe400078e00e5 */
[----:B------:R-:W-:Y:S02]  /*529f0*/  IMAD.MOV.U32 R49, RZ, RZ, R158 ;  /* 0x000000ffff317224 */ /* 0x000fe400078e009e */
[----:B--2---:R-:W-:Y:S02]  /*52a00*/  IMAD.MOV.U32 R21, RZ, RZ, R230 ;  /* 0x000000ffff157224 */ /* 0x004fe400078e00e6 */
[----:B------:R-:W-:Y:S01]  /*52a10*/  IMAD.MOV.U32 R20, RZ, RZ, R231 ;  /* 0x000000ffff147224 */ /* 0x000fe200078e00e7 */
[-C--:B------:R-:W-:Y:S02]  /*52a20*/  IADD3 R10, P0, R10, R5.reuse, RZ ;  /* 0x000000050a0a7210 */ /* 0x080fe40007f1e0ff */
[----:B------:R-:W-:-:S03]  /*52a30*/  IADD3 R19, P1, R19, R5, RZ ;  /* 0x0000000513137210 */ /* 0x000fc60007f3e0ff */
[----:B------:R-:W-:Y:S04]  /*52a40*/  STL [R1+0x20e0], R10 ;  /* 0x0020e00a01007387 */ /* 0x000fe80000100800 */
[----:B------:R-:W-:Y:S01]  /*52a50*/  STL [R1+0x2120], R19 ;  /* 0x0021201301007387 */ /* 0x000fe20000100800 */
[----:B------:R-:W-:Y:S02]  /*52a60*/  IMAD.MOV.U32 R52, RZ, RZ, R22 ;  /* 0x000000ffff347224 */ /* 0x000fe400078e0016 */
[----:B------:R-:W-:Y:S02]  /*52a70*/  IMAD.MOV.U32 R53, RZ, RZ, R13 ;  /* 0x000000ffff357224 */ /* 0x000fe400078e000d */
[----:B------:R-:W-:Y:S02]  /*52a80*/  IMAD.MOV.U32 R51, RZ, RZ, R23 ;  /* 0x000000ffff337224 */ /* 0x000fe400078e0017 */
[----:B------:R-:W-:-:S02]  /*52a90*/  IMAD.MOV.U32 R48, RZ, RZ, R159 ;  /* 0x000000ffff307224 */ /* 0x000fc400078e009f */
[----:B------:R-:W-:Y:S02]  /*52aa0*/  IMAD.MOV.U32 R47, RZ, RZ, R152 ;  /* 0x000000ffff2f7224 */ /* 0x000fe400078e0098 */
[----:B------:R-:W-:Y:S02]  /*52ab0*/  IMAD.MOV.U32 R46, RZ, RZ, R153 ;  /* 0x000000ffff2e7224 */ /* 0x000fe400078e0099 */
[----:B-1----:R-:W-:Y:S02]  /*52ac0*/  IMAD.MOV.U32 R9, RZ, RZ, R17 ;  /* 0x000000ffff097224 */ /* 0x002fe400078e0011 */
[----:B------:R-:W-:Y:S02]  /*52ad0*/  IMAD.MOV.U32 R8, RZ, RZ, R16 ;  /* 0x000000ffff087224 */ /* 0x000fe400078e0010 */
[----:B------:R-:W-:Y:S02]  /*52ae0*/  IMAD.MOV.U32 R17, RZ, RZ, R154 ;  /* 0x000000ffff117224 */ /* 0x000fe400078e009a */
[----:B------:R-:W-:-:S02]  /*52af0*/  IMAD.MOV.U32 R16, RZ, RZ, R155 ;  /* 0x000000ffff107224 */ /* 0x000fc400078e009b */
[----:B------:R-:W-:Y:S02]  /*52b00*/  IMAD.MOV.U32 R45, RZ, RZ, R150 ;  /* 0x000000ffff2d7224 */ /* 0x000fe400078e0096 */
[----:B------:R-:W-:Y:S02]  /*52b10*/  IMAD.MOV.U32 R44, RZ, RZ, R151 ;  /* 0x000000ffff2c7224 */ /* 0x000fe400078e0097 */
[----:B------:R-:W-:Y:S02]  /*52b20*/  IMAD.MOV.U32 R43, RZ, RZ, R144 ;  /* 0x000000ffff2b7224 */ /* 0x000fe400078e0090 */
[----:B------:R-:W-:Y:S01]  /*52b30*/  IMAD.MOV.U32 R42, RZ, RZ, R145 ;  /* 0x000000ffff2a7224 */ /* 0x000fe200078e0091 */
[----:B------:R-:W-:Y:S01]  /*52b40*/  MOV R29, R146 ;  /* 0x00000092001d7202 */ /* 0x000fe20000000f00 */
[----:B------:R-:W-:Y:S01]  /*52b50*/  IMAD.MOV.U32 R25, RZ, RZ, R148 ;  /* 0x000000ffff197224 */ /* 0x000fe200078e0094 */
[----:B------:R1:W-:Y:S01]  /*52b60*/  LDGSTS.E [R7+0x2e80], desc[UR58][R8.64], P2 ;  /* 0x02e8000008077fae */ /* 0x0003e2000912187a */
        /* <DEDUP_REMOVED lines=8> */
[----:B------:R4:W-:Y:S01]  /*52bf0*/  LDGSTS.E [R7+0x3a80], desc[UR58][R20.64], P2 ;  /* 0x03a8000014077fae */ /* 0x0009e2000912187a */
        /* <DEDUP_REMOVED lines=14> */
[----:B------:R-:W-:Y:S04]  /*52ce0*/  LDGSTS.E [R7+0x4e80], desc[UR58][R46.64], P2 ;  /* 0x04e800002e077fae */ /* 0x000fe8000912187a */
[----:B------:R-:W-:Y:S04]  /*52cf0*/  LDGSTS.E [R7+0x5280], desc[UR58][R16.64], P2 ;  /* 0x0528000010077fae */ /* 0x000fe8000912187a */
[----:B------:R-:W-:Y:S04]  /*52d00*/  LDGSTS.E [R7+0x5680], desc[UR58][R24.64], P2 ;  /* 0x0568000018077fae */ /* 0x000fe8000912187a */
[----:B------:R-:W-:Y:S04]  /*52d10*/  LDGSTS.E [R7+0x5a80], desc[UR58][R44.64], P2 ;  /* 0x05a800002c077fae */ /* 0x000fe8000912187a */
[----:B------:R-:W-:Y:S04]  /*52d20*/  LDGSTS.E [R7+0x5e80], desc[UR58][R42.64], P2 ;  /* 0x05e800002a077fae */ /* 0x000fe8000912187a */
[----:B------:R-:W-:Y:S04]  /*52d30*/  LDGSTS.E [R7+0x6280], desc[UR58][R28.64], P2 ;  /* 0x062800001c077fae */ /* 0x000fe8000912187a */
[----:B------:R-:W-:Y:S04]  /*52d40*/  LDGSTS.E [R7+0x6680], desc[UR58][R40.64], P2 ;  /* 0x0668000028077fae */ /* 0x000fe8000912187a */
[----:B------:R-:W-:Y:S01]  /*52d50*/  LDGSTS.E [R7+0x6a80], desc[UR58][R22.64], P2 ;  /* 0x06a8000016077fae */ /* 0x000fe2000912187a */
[----:B------:R-:W-:-:S03]  /*52d60*/  IMAD.SHL.U32 R18, R18, 0x4, RZ ;  /* 0x0000000412127824 */ /* 0x000fc600078e00ff */
[----:B------:R-:W-:Y:S01]  /*52d70*/  LDGSTS.E [R7+0x6e80], desc[UR58][R38.64], P2 ;  /* 0x06e8000026077fae */ /* 0x000fe2000912187a */
[----:B---3--:R-:W-:Y:S01]  /*52d80*/  IMAD.X R11, R11, 0x1, R4, P0 ;  /* 0x000000010b0b7824 */ /* 0x008fe200000e0604 */
[----:B------:R-:W-:Y:S02]  /*52d90*/  LOP3.LUT R18, R18, 0x60, RZ, 0x3c, !PT ;  /* 0x0000006012127812 */ /* 0x000fe400078e3cff */
[----:B------:R-:W-:Y:S04]  /*52da0*/  LDGSTS.E [R7+0x7280], desc[UR58][R36.64], P2 ;  /* 0x0728000024077fae */ /* 0x000fe8000912187a */
[----:B------:R-:W-:Y:S04]  /*52db0*/  STL [R1+0x20dc], R11 ;  /* 0x0020dc0b01007387 */ /* 0x000fe80000100800 */
[----:B------:R3:W-:Y:S04]  /*52dc0*/  STL.64 [R1+0x1988], R14 ;  /* 0x0019880e01007387 */ /* 0x0007e80000100a00 */
[----:B------:R-:W-:Y:S04]  /*52dd0*/  STL.64 [R1+0x1980], R54 ;  /* 0x0019803601007387 */ /* 0x000fe80000100a00 */
[----:B------:R-:W4:Y:S04]  /*52de0*/  LDL.LU R252, [R1+0x25e8] ;  /* 0x0025e80001fc7983 */ /* 0x000f280000300800 */
[----:B------:R-:W5:Y:S04]  /*52df0*/  LDL.LU R156, [R1+0x25e4] ;  /* 0x0025e400019c7983 */ /* 0x000f680000300800 */
[----:B------:R-:W5:Y:S04]  /*52e00*/  LDL.LU R157, [R1+0x25e0] ;  /* 0x0025e000019d7983 */ /* 0x000f680000300800 */
[----:B------:R1:W-:Y:S04]  /*52e10*/  STL.64 [R1+0x1978], R20 ;  /* 0x0019781401007387 */ /* 0x0003e80000100a00 */
[----:B------:R-:W5:Y:S04]  /*52e20*/  LDL.LU R158, [R1+0x25dc] ;  /* 0x0025dc00019e7983 */ /* 0x000f680000300800 */
[----:B------:R-:W5:Y:S04]  /*52e30*/  LDL.LU R159, [R1+0x25d8] ;  /* 0x0025d800019f7983 */ /* 0x000f680000300800 */
[----:B------:R-:W-:Y:S04]  /*52e40*/  STL.64 [R1+0x1970], R52 ;  /* 0x0019703401007387 */ /* 0x000fe80000100a00 */
[----:B------:R-:W5:Y:S04]  /*52e50*/  LDL.LU R152, [R1+0x25d4] ;  /* 0x0025d40001987983 */ /* 0x000f680000300800 */
[----:B------:R-:W5:Y:S04]  /*52e60*/  LDL.LU R153, [R1+0x25d0] ;  /* 0x0025d00001997983 */ /* 0x000f680000300800 */
[----:B------:R-:W-:Y:S04]  /*52e70*/  STL.64 [R1+0x1968], R50 ;  /* 0x0019683201007387 */ /* 0x000fe80000100a00 */
        /* <DEDUP_REMOVED lines=30> */
[----:B------:R2:W-:Y:S04]  /*53060*/  STL.64 [R1+0x1918], R22 ;  /* 0x0019181601007387 */ /* 0x0005e80000100a00 */
[----:B------:R-:W5:Y:S04]  /*53070*/  LDL.LU R162, [R1+0x257c] ;  /* 0x00257c0001a27983 */ /* 0x000f680000300800 */
[----:B------:R-:W5:Y:S04]  /*53080*/  LDL.LU R163, [R1+0x2578] ;  /* 0x0025780001a37983 */ /* 0x000f680000300800 */
[----:B------:R-:W-:Y:S04]  /*53090*/  STL.64 [R1+0x1910], R38 ;  /* 0x0019102601007387 */ /* 0x000fe80000100a00 */
[----:B------:R-:W5:Y:S04]  /*530a0*/  LDL.LU R164, [R1+0x2574] ;  /* 0x0025740001a47983 */ /* 0x000f680000300800 */
[----:B------:R-:W5:Y:S04]  /*530b0*/  LDL.LU R165, [R1+0x2570] ;  /* 0x0025700001a57983 */ /* 0x000f680000300800 */
[----:B------:R-:W-:Y:S04]  /*530c0*/  STL.64 [R1+0x1908], R36 ;  /* 0x0019082401007387 */ /* 0x000fe80000100a00 */
[----:B------:R-:W-:Y:S04]  /*530d0*/  STL.64 [R1+0x1900], R34 ;  /* 0x0019002201007387 */ /* 0x000fe80000100a00 */
[----:B---3--:R-:W3:Y:S04]  /*530e0*/  LDL.LU R14, [R1+0x2160] ;  /* 0x00216000010e7983 */ /* 0x008ee80000300800 */
[----:B------:R-:W-:Y:S04]  /*530f0*/  STL.64 [R1+0x18f8], R32 ;  /* 0x0018f82001007387 */ /* 0x000fe80000100a00 */
[----:B-1----:R-:W4:Y:S04]  /*53100*/  LDL.LU R21, [R1+0x211c] ;  /* 0x00211c0001157983 */ /* 0x002f280000300800 */
        /* <DEDUP_REMOVED lines=10> */
[----:B------:R-:W-:-:S03]  /*531b0*/  VIADD R8, R18, UR7 ;  /* 0x0000000712087c36 */ /* 0x000fc60008000000 */
[----:B------:R-:W2:Y:S04]  /*531c0*/  LDL.LU R20, [R1+0x22e0] ;  /* 0x0022e00001147983 */ /* 0x000ea80000300800 */
[----:B------:R-:W2:Y:S04]  /*531d0*/  LDL.LU R22, [R1+0x229c] ;  /* 0x00229c0001167983 */ /* 0x000ea80000300800 */
[----:B------:R-:W-:Y:S04]  /*531e0*/  LDGSTS.E [R7+0x7680], desc[UR58][R34.64], P2 ;  /* 0x0768000022077fae */ /* 0x000fe8000912187a */
[----:B------:R-:W-:Y:S04]  /*531f0*/  LDGSTS.E [R7+0x7a80], desc[UR58][R32.64], P2 ;  /* 0x07a8000020077fae */ /* 0x000fe8000912187a */
[----:B------:R-:W-:Y:S04]  /*53200*/  LDGSTS.E [R7+0x7e80], desc[UR58][R30.64], P2 ;  /* 0x07e800001e077fae */ /* 0x000fe8000912187a */
[----:B------:R1:W-:Y:S01]  /*53210*/  LDGSTS.E [R8+0x300], desc[UR58][R10.64], P2 ;  /* 0x003000000a087fae */ /* 0x0003e2000912187a */
[----:B---3--:R-:W-:Y:S01]  /*53220*/  IADD3 R14, P0, R14, R5, RZ ;  /* 0x000000050e0e7210 */ /* 0x008fe20007f1e0ff */
[----:B----4-:R-:W-:-:S04]  /*53230*/  IMAD.X R21, R21, 0x1, R4, P1 ;  /* 0x0000000115157824 */ /* 0x010fc800008e0604 */
[----:B------:R-:W-:Y:S04]  /*53240*/  STL [R1+0x2160], R14 ;  /* 0x0021600e01007387 */ /* 0x000fe80000100800 */
[----:B------:R3:W-:Y:S04]  /*53250*/  STL [R1+0x211c], R21 ;  /* 0x00211c1501007387 */ /* 0x0007e80000100800 */
[----:B------:R-:W4:Y:S01]  /*53260*/  LDL.LU R18, [R1+0x2320] ;  /* 0x0023200001127983 */ /* 0x000f220000300800 */
[----:B-1----:R-:W-:Y:S02]  /*53270*/  IMAD.MOV.U32 R10, RZ, RZ, R19 ;  /* 0x000000ffff0a7224 */ /* 0x002fe400078e0013 */
[----:B------:R-:W-:Y:S01]  /*53280*/  IMAD.MOV.U32 R11, RZ, RZ, R21 ;  /* 0x000000ffff0b7224 */ /* 0x000fe200078e0015 */
[-C--:B--2---:R-:W-:Y:S01]  /*53290*/  IADD3 R27, P1, R27, R5.reuse, RZ ;  /* 0x000000051b1b7210 */ /* 0x084fe20007f3e0ff */
[--C-:B------:R-:W-:Y:S01]  /*532a0*/  IMAD.X R17, R17, 0x1, R4.reuse, P0 ;  /* 0x0000000111117824 */ /* 0x100fe200000e0604 */
[----:B------:R-:W2:Y:S04]  /*532b0*/  LDL.LU R16, [R1+0x2360] ;  /* 0x0023600001107983 */ /* 0x000ea80000300800 */
[----:B------:R1:W-:Y:S01]  /*532c0*/  LDGSTS.E [R8+0x700], desc[UR58][R10.64], P2 ;  /* 0x007000000a087fae */ /* 0x0003e2000912187a */
[----:B------:R-:W-:Y:S01]  /*532d0*/  IMAD.X R28, R28, 0x1, R4, P1 ;  /* 0x000000011c1c7824 */ /* 0x000fe200008e0604 */
[----:B------:R-:W-:-:S02]  /*532e0*/  IADD3 R25, P0, R25, R5, RZ ;  /* 0x0000000519197210 */ /* 0x000fc40007f1e0ff */
[----:B---3--:R-:W3:Y:S01]  /*532f0*/  LDL.LU R21, [R1+0x22dc] ;  /* 0x0022dc0001157983 */ /* 0x008ee20000300800 */
[----:B-1----:R-:W-:Y:S02]  /*53300*/  IMAD.MOV.U32 R10, RZ, RZ, R14 ;  /* 0x000000ffff0a7224 */ /* 0x002fe400078e000e */
[----:B------:R-:W-:Y:S01]  /*53310*/  IMAD.MOV.U32 R11, RZ, RZ, R17 ;  /* 0x000000ffff0b7224 */ /* 0x000fe200078e0011 */
[----:B------:R-:W-:Y:S01]  /*53320*/  IADD3 R23, P1, R23, R5, RZ ;  /* 0x0000000517177210 */ /* 0x000fe20007f3e0ff */
[----:B------:R-:W-:-:S03]  /*53330*/  IMAD.X R26, R26, 0x1, R4, P0 ;  /* 0x000000011a1a7824 */ /* 0x000fc600000e0604 */
        /* <DEDUP_REMOVED lines=8> */
[----:B------:R-:W3:Y:S04]  /*533c0*/  LDL.LU R7, [R1+0x23a0] ;  /* 0x0023a00001077983 */ /* 0x000ee80000300800 */
[----:B------:R-:W3:Y:S01]  /*533d0*/  LDL.LU R19, [R1+0x231c] ;  /* 0x00231c0001137983 */ /* 0x000ee20000300800 */
[----:B-1----:R-:W-:Y:S01]  /*533e0*/  MOV R10, R25 ;  /* 0x00000019000a7202 */ /* 0x002fe20000000f00 */
[----:B------:R-:W-:-:S02]  /*533f0*/  IMAD.MOV.U32 R11, RZ, RZ, R26 ;  /* 0x000000ffff0b7224 */ /* 0x000fc400078e001a */
[----:B------:R-:W-:Y:S01]  /*53400*/  STL [R1+0x21e0], R25 ;  /* 0x0021e01901007387 */ /* 0x000fe20000100800 */
[----:B------:R-:W-:-:S03]  /*53410*/  IADD3 R15, P1, R15, R5, RZ ;  /* 0x000000050f0f7210 */ /* 0x000fc60007f3e0ff */
[----:B------:R-:W-:Y:S01]  /*53420*/  STL [R1+0x219c], R28 ;  /* 0x00219c1c01007387 */ /* 0x000fe20000100800 */
[----:B------:R-:W-:-:S03]  /*53430*/  IMAD.X R13, R13, 0x1, R4, P0 ;  /* 0x000000010d0d7824 */ /* 0x000fc600000e0604 */
[----:B------:R-:W3:Y:S04]  /*53440*/  LDL.LU R17, [R1+0x235c] ;  /* 0x00235c0001117983 */ /* 0x000ee80000300800 */
[----:B------:R1:W-:Y:S04]  /*53450*/  LDGSTS.E [R8+0x1300], desc[UR58][R10.64], P2 ;  /* 0x013000000a087fae */ /* 0x0003e8000912187a */
[----:B------:R-:W3:Y:S01]  /*53460*/  LDL.LU R14, [R1+0x239c] ;  /* 0x00239c00010e7983 */ /* 0x000ee20000300800 */
[----:B------:R-:W-:-:S03]  /*53470*/  IADD3 R20, P0, R20, R5, RZ ;  /* 0x0000000514147210 */ /* 0x000fc60007f1e0ff */
[----:B------:R-:W-:Y:S01]  /*53480*/  STL [R1+0x2220], R23 ;  /* 0x0022201701007387 */ /* 0x000fe20000100800 */
[----:B-1----:R-:W-:Y:S02]  /*53490*/  IMAD.MOV.U32 R10, RZ, RZ, R23 ;  /* 0x000000ffff0a7224 */ /* 0x002fe400078e0017 */
[----:B------:R-:W-:Y:S01]  /*534a0*/  IMAD.MOV.U32 R11, RZ, RZ, R24 ;  /* 0x000000ffff0b7224 */ /* 0x000fe200078e0018 */
[----:B------:R-:W-:Y:S01]  /*534b0*/  STL [R1+0x21dc], R26 ;  /* 0x0021dc1a01007387 */ /* 0x000fe20000100800 */
[----:B------:R-:W-:-:S03]  /*534c0*/  IMAD.X R22, R22, 0x1, R4, P1 ;  /* 0x0000000116167824 */ /* 0x000fc600008e0604 */
[----:B------:R1:W-:Y:S04]  /*534d0*/  STL [R1+0x2260], R9 ;  /* 0x0022600901007387 */ /* 0x0003e80000100800 */
[----:B------:R-:W-:Y:S04]  /*534e0*/  STL [R1+0x221c], R24 ;  /* 0x00221c1801007387 */ /* 0x000fe80000100800 */
[----:B------:R1:W-:Y:S04]  /*534f0*/  LDGSTS.E [R8+0x1700], desc[UR58][R10.64], P2 ;  /* 0x017000000a087fae */ /* 0x0003e8000912187a */
[----:B------:R-:W-:Y:S04]  /*53500*/  STL [R1+0x22a0], R15 ;  /* 0x0022a00f01007387 */ /* 0x000fe80000100800 */
[----:B------:R1:W-:Y:S02]  /*53510*/  STL [R1+0x225c], R13 ;  /* 0x00225c0d01007387 */ /* 0x0003e40000100800 */
[----:B-1----:R-:W-:-:S02]  /*53520*/  IMAD.MOV.U32 R10, RZ, RZ, R9 ;  /* 0x000000ffff0a7224 */ /* 0x002fc400078e0009 */
[----:B------:R-:W-:Y:S01]  /*53530*/  IMAD.MOV.U32 R11, RZ, RZ, R13 ;  /* 0x000000ffff0b7224 */ /* 0x000fe200078e000d */
[----:B------:R-:W3:Y:S04]  /*53540*/  LDL.LU R9, [R1+0x20e8] ;  /* 0x0020e80001097983 */ /* 0x000ee80000300800 */
[----:B------:R-:W-:Y:S04]  /*53550*/  STL [R1+0x22e0], R20 ;  /* 0x0022e01401007387 */ /* 0x000fe80000100800 */
[----:B------:R1:W-:Y:S04]  /*53560*/  STL [R1+0x229c], R22 ;  /* 0x00229c1601007387 */ /* 0x0003e80000100800 */
[----:B------:R-:W3:Y:S04]  /*53570*/  LDL.LU R13, [R1+0x2128] ;  /* 0x00212800010d7983 */ /* 0x000ee80000300800 */
[----:B------:R1:W-:Y:S02]  /*53580*/  LDGSTS.E [R8+0x1b00], desc[UR58][R10.64], P2 ;  /* 0x01b000000a087fae */ /* 0x0003e4000912187a */
[----:B-1----:R-:W-:Y:S01]  /*53590*/  IMAD.MOV.U32 R10, RZ, RZ, R15 ;  /* 0x000000ffff0a7224 */ /* 0x002fe200078e000f */
[----:B----4-:R-:W-:-:S05]  /*535a0*/  IADD3 R18, P1, R18, R5, RZ ;  /* 0x0000000512127210 */ /* 0x010fca0007f3e0ff */
[----:B------:R-:W-:Y:S04]  /*535b0*/  STL [R1+0x2320], R18 ;  /* 0x0023201201007387 */ /* 0x000fe80000100800 */
[----:B------:R-:W4:Y:S01]  /*535c0*/  LDL.LU R15, [R1+0x20e4] ;  /* 0x0020e400010f7983 */ /* 0x000f220000300800 */
[----:B------:R-:W-:Y:S01]  /*535d0*/  IMAD.MOV.U32 R11, RZ, RZ, R22 ;  /* 0x000000ffff0b7224 */ /* 0x000fe200078e0016 */
[----:B--2---:R-:W-:Y:S01]  /*535e0*/  IADD3 R16, P3, R16, R5, RZ ;  /* 0x0000000510107210 */ /* 0x004fe20007f7e0ff */
[----:B---3--:R-:W-:-:S03]  /*535f0*/  IMAD.X R21, R21, 0x1, R4, P0 ;  /* 0x0000000115157824 */ /* 0x008fc600000e0604 */
[----:B------:R1:W-:Y:S04]  /*53600*/  LDGSTS.E [R8+0x1f00], desc[UR58][R10.64], P2 ;  /* 0x01f000000a087fae */ /* 0x0003e8000912187a */
[----:B------:R2:W-:Y:S01]  /*53610*/  STL [R1+0x22dc], R21 ;  /* 0x0022dc1501007387 */ /* 0x0005e20000100800 */
[----:B-1----:R-:W-:Y:S02]  /*53620*/  IMAD.MOV.U32 R10, RZ, RZ, R20 ;  /* 0x000000ffff0a7224 */ /* 0x002fe400078e0014 */
[----:B------:R-:W-:Y:S01]  /*53630*/  IMAD.MOV.U32 R11, RZ, RZ, R21 ;  /* 0x000000ffff0b7224 */ /* 0x000fe200078e0015 */
[----:B------:R-:W-:Y:S04]  /*53640*/  STL [R1+0x2360], R16 ;  /* 0x0023601001007387 */ /* 0x000fe80000100800 */
[----:B------:R1:W-:Y:S01]  /*53650*/  LDGSTS.E [R8+0x2300], desc[UR58][R10.64], P2 ;  /* 0x023000000a087fae */ /* 0x0003e2000912187a */
[----:B------:R-:W-:-:S02]  /*53660*/  IMAD.MOV.U32 R53, RZ, RZ, R166 ;  /* 0x000000ffff357224 */ /* 0x000fc400078e00a6 */
[----:B------:R-:W-:Y:S02]  /*53670*/  IMAD.MOV.U32 R52, RZ, RZ, R167 ;  /* 0x000000ffff347224 */ /* 0x000fe400078e00a7 */
[----:B------:R-:W-:Y:S01]  /*53680*/  IMAD.MOV.U32 R51, RZ, RZ, R168 ;  /* 0x000000ffff337224 */ /* 0x000fe200078e00a8 */
[----:B------:R-:W-:Y:S01]  /*53690*/  IADD3 R7, P0, R7, R5, RZ ;  /* 0x0000000507077210 */ /* 0x000fe20007f1e0ff */
[----:B------:R-:W-:-:S04]  /*536a0*/  IMAD.X R19, R19, 0x1, R4, P1 ;  /* 0x0000000113137824 */ /* 0x000fc800008e0604 */
[----:B------:R-:W-:Y:S01]  /*536b0*/  STL [R1+0x23a0], R7 ;  /* 0x0023a00701007387 */ /* 0x000fe20000100800 */
[----:B-1----:R-:W-:Y:S02]  /*536c0*/  IMAD.MOV.U32 R10, RZ, RZ, R18 ;  /* 0x000000ffff0a7224 */ /* 0x002fe400078e0012 */
[----:B------:R-:W-:Y:S01]  /*536d0*/  IMAD.MOV.U32 R11, RZ, RZ, R19 ;  /* 0x000000ffff0b7224 */ /* 0x000fe200078e0013 */
[----:B------:R1:W-:Y:S01]  /*536e0*/  STL [R1+0x231c], R19 ;  /* 0x00231c1301007387 */ /* 0x0003e20000100800 */
[----:B------:R-:W-:-:S03]  /*536f0*/  IMAD.MOV.U32 R50, RZ, RZ, R169 ;  /* 0x000000ffff327224 */ /* 0x000fc600078e00a9 */
[----:B------:R3:W-:Y:S01]  /*53700*/  LDGSTS.E [R8+0x2700], desc[UR58][R10.64], P2 ;  /* 0x027000000a087fae */ /* 0x0007e2000912187a */
[--C-:B------:R-:W-:Y:S02]  /*53710*/  IMAD.X R17, R17, 0x1, R4.reuse, P3 ;  /* 0x0000000111117824 */ /* 0x100fe400018e0604 */
[----:B------:R-:W-:-:S03]  /*53720*/  IMAD.X R14, R14, 0x1, R4, P0 ;  /* 0x000000010e0e7824 */ /* 0x000fc600000e0604 */
[----:B------:R1:W-:Y:S01]  /*53730*/  STL [R1+0x235c], R17 ;  /* 0x00235c1101007387 */ /* 0x0003e20000100800 */
[----:B---3--:R-:W-:-:S03]  /*53740*/  IMAD.MOV.U32 R10, RZ, RZ, R16 ;  /* 0x000000ffff0a7224 */ /* 0x008fc600078e0010 */
[----:B------:R-:W-:Y:S01]  /*53750*/  STL [R1+0x239c], R14 ;  /* 0x00239c0e01007387 */ /* 0x000fe20000100800 */
[----:B------:R-:W-:Y:S01]  /*53760*/  IMAD.MOV.U32 R11, RZ, RZ, R17 ;  /* 0x000000ffff0b7224 */ /* 0x000fe200078e0011 */
[----:B------:R-:W-:Y:S01]  /*53770*/  MOV R49, R170 ;  /* 0x000000aa00317202 */ /* 0x000fe20000000f00 */
[----:B------:R-:W-:-:S03]  /*53780*/  IMAD.MOV.U32 R48, RZ, RZ, R171 ;  /* 0x000000ffff307224 */ /* 0x000fc600078e00ab */
[----:B------:R3:W-:Y:S01]  /*53790*/  LDGSTS.E [R8+0x2b00], desc[UR58][R10.64], P2 ;  /* 0x02b000000a087fae */ /* 0x0007e2000912187a */
[----:B------:R-:W-:Y:S02]  /*537a0*/  IMAD.MOV.U32 R29, RZ, RZ, R172 ;  /* 0x000000ffff1d7224 */ /* 0x000fe400078e00ac */
[----:B------:R-:W-:Y:S02]  /*537b0*/  IMAD.MOV.U32 R28, RZ, RZ, R173 ;  /* 0x000000ffff1c7224 */ /* 0x000fe400078e00ad */
[----:B------:R-:W-:Y:S02]  /*537c0*/  IMAD.MOV.U32 R47, RZ, RZ, R174 ;  /* 0x000000ffff2f7224 */ /* 0x000fe400078e00ae */
[----:B------:R-:W-:Y:S02]  /*537d0*/  IMAD.MOV.U32 R46, RZ, RZ, R175 ;  /* 0x000000ffff2e7224 */ /* 0x000fe400078e00af */
[----:B---3--:R-:W-:Y:S02]  /*537e0*/  IMAD.MOV.U32 R10, RZ, RZ, R7 ;  /* 0x000000ffff0a7224 */ /* 0x008fe400078e0007 */
[----:B------:R-:W-:-:S05]  /*537f0*/  IMAD.MOV.U32 R11, RZ, RZ, R14 ;  /* 0x000000ffff0b7224 */ /* 0x000fca00078e000e */
[----:B------:R3:W-:Y:S01]  /*53800*/  LDGSTS.E [R8+0x2f00], desc[UR58][R10.64], P2 ;  /* 0x02f000000a087fae */ /* 0x0007e2000912187a */
[-C--:B------:R-:W-:Y:S02]  /*53810*/  IADD3 R9, P0, R9, R5.reuse, RZ ;  /* 0x0000000509097210 */ /* 0x080fe40007f1e0ff */
[----:B------:R-:W-:-:S03]  /*53820*/  IADD3 R13, P1, R13, R5, RZ ;  /* 0x000000050d0d7210 */ /* 0x000fc60007f3e0ff */
[----:B------:R-:W-:Y:S04]  /*53830*/  STL [R1+0x20e8], R9 ;  /* 0x0020e80901007387 */ /* 0x000fe80000100800 */
[----:B------:R-:W5:Y:S04]  /*53840*/  LDL.LU R166, [R1+0x256c] ;  /* 0x00256c0001a67983 */ /* 0x000f680000300800 */
[----:B------:R-:W5:Y:S04]  /*53850*/  LDL.LU R167, [R1+0x2568] ;  /* 0x0025680001a77983 */ /* 0x000f680000300800 */
[----:B------:R-:W5:Y:S04]  /*53860*/  LDL.LU R168, [R1+0x2564] ;  /* 0x0025640001a87983 */ /* 0x000f680000300800 */
[----:B------:R-:W5:Y:S04]  /*53870*/  LDL.LU R169, [R1+0x2560] ;  /* 0x0025600001a97983 */ /* 0x000f680000300800 */
[----:B------:R-:W-:Y:S01]  /*53880*/  STL [R1+0x2128], R13 ;  /* 0x0021280d01007387 */ /* 0x000fe20000100800 */
[----:B---3--:R-:W-:-:S02]  /*53890*/  IMAD.MOV.U32 R11, RZ, RZ, R176 ;  /* 0x000000ffff0b7224 */ /* 0x008fc400078e00b0 */
        /* <DEDUP_REMOVED lines=21> */
[----:B--2---:R-:W-:Y:S01]  /*539f0*/  MOV R21, R198 ;  /* 0x000000c600157202 */ /* 0x004fe20000000f00 */
[----:B------:R-:W-:Y:S01]  /*53a00*/  IMAD.MOV.U32 R20, RZ, RZ, R199 ;  /* 0x000000ffff147224 */ /* 0x000fe200078e00c7 */
[----:B------:R-:W-:Y:S01]  /*53a10*/  LDGSTS.E [R8+0x3300], desc[UR58][R52.64], P2 ;  /* 0x0330000034087fae */ /* 0x000fe2000912187a */
[----:B------:R-:W-:Y:S02]  /*53a20*/  IMAD.MOV.U32 R31, RZ, RZ, R200 ;  /* 0x000000ffff1f7224 */ /* 0x000fe400078e00c8 */
[----:B------:R-:W-:Y:S01]  /*53a30*/  IMAD.MOV.U32 R30, RZ, RZ, R201 ;  /* 0x000000ffff1e7224 */ /* 0x000fe200078e00c9 */
[----:B------:R-:W-:Y:S01]  /*53a40*/  LDGSTS.E [R8+0x3700], desc[UR58][R50.64], P2 ;  /* 0x0370000032087fae */ /* 0x000fe2000912187a */
[----:B-1----:R-:W-:-:S02]  /*53a50*/  IMAD.MOV.U32 R19, RZ, RZ, R202 ;  /* 0x000000ffff137224 */ /* 0x002fc400078e00ca */
        /* <DEDUP_REMOVED lines=18> */
[----:B------:R-:W-:-:S03]  /*53b80*/  LOP3.LUT R7, R12, 0x70, RZ, 0x3c, !PT ;  /* 0x000000700c077812 */ /* 0x000fc600078e3cff */
[----:B------:R-:W-:Y:S04]  /*53b90*/  LDGSTS.E [R8+0x7700], desc[UR58][R30.64], P2 ;  /* 0x077000001e087fae */ /* 0x000fe8000912187a */
[----:B------:R-:W-:Y:S04]  /*53ba0*/  LDGSTS.E [R8+0x7b00], desc[UR58][R18.64], P2 ;  /* 0x07b0000012087fae */ /* 0x000fe8000912187a */
[----:B------:R1:W-:Y:S01]  /*53bb0*/  LDGSTS.E [R8+0x7f00], desc[UR58][R16.64], P2 ;  /* 0x07f0000010087fae */ /* 0x0003e2000912187a */
[----:B----4-:R-:W-:-:S05]  /*53bc0*/  IMAD.X R15, R15, 0x1, R4, P0 ;  /* 0x000000010f0f7824 */ /* 0x010fca00000e0604 */
[----:B------:R-:W-:Y:S04]  /*53bd0*/  STL [R1+0x20e4], R15 ;  /* 0x0020e40f01007387 */ /* 0x000fe80000100800 */
[----:B------:R-:W-:Y:S04]  /*53be0*/  STL.64 [R1+0x18e8], R52 ;  /* 0x0018e83401007387 */ /* 0x000fe80000100a00 */
[----:B------:R-:W5:Y:S04]  /*53bf0*/  LDL.LU R170, [R1+0x255c] ;  /* 0x00255c0001aa7983 */ /* 0x000f680000300800 */
[----:B------:R-:W5:Y:S04]  /*53c00*/  LDL.LU R171, [R1+0x2558] ;  /* 0x0025580001ab7983 */ /* 0x000f680000300800 */
[----:B------:R-:W-:Y:S04]  /*53c10*/  STL.64 [R1+0x18e0], R50 ;  /* 0x0018e03201007387 */ /* 0x000fe80000100a00 */
[----:B------:R-:W5:Y:S04]  /*53c20*/  LDL.LU R172, [R1+0x2554] ;  /* 0x0025540001ac7983 */ /* 0x000f680000300800 */
[----:B------:R-:W5:Y:S04]  /*53c30*/  LDL.LU R173, [R1+0x2550] ;  /* 0x0025500001ad7983 */ /* 0x000f680000300800 */
[----:B------:R-:W5:Y:S04]  /*53c40*/  LDL.LU R174, [R1+0x254c] ;  /* 0x00254c0001ae7983 */ /* 0x000f680000300800 */
[----:B------:R-:W5:Y:S04]  /*53c50*/  LDL.LU R175, [R1+0x2548] ;  /* 0x0025480001af7983 */ /* 0x000f680000300800 */
        /* <DEDUP_REMOVED lines=45> */
[----:B------:R-:W-:Y:S04]  /*53f30*/  STL.64 [R1+0x1860], R30 ;  /* 0x0018601e01007387 */ /* 0x000fe80000100a00 */
[----:B------:R1:W-:Y:S04]  /*53f40*/  STL.64 [R1+0x1858], R18 ;  /* 0x0018581201007387 */ /* 0x0003e80000100a00 */
[----:B------:R1:W-:Y:S04]  /*53f50*/  STL.64 [R1+0x1850], R16 ;  /* 0x0018501001007387 */ /* 0x0003e80000100a00 */
[----:B--2---:R-:W2:Y:S04]  /*53f60*/  LDL.LU R28, [R1+0x2168] ;  /* 0x00216800011c7983 */ /* 0x004ea80000300800 */
[----:B---3--:R-:W3:Y:S04]  /*53f70*/  LDL.LU R11, [R1+0x2124] ;  /* 0x00212400010b7983 */ /* 0x008ee80000300800 */
[----:B----4-:R-:W4:Y:S04]  /*53f80*/  LDL.LU R26, [R1+0x21a8] ;  /* 0x0021a800011a7983 */ /* 0x010f280000300800 */
[----:B------:R-:W4:Y:S04]  /*53f90*/  LDL.LU R29, [R1+0x2164] ;  /* 0x00216400011d7983 */ /* 0x000f280000300800 */
[----:B-1----:R-:W4:Y:S04]  /*53fa0*/  LDL.LU R24, [R1+0x21e8] ;  /* 0x0021e80001187983 */ /* 0x002f280000300800 */
        /* <DEDUP_REMOVED lines=9> */
[----:B------:R-:W-:-:S03]  /*54040*/  VIADD R7, R7, UR7 ;  /* 0x0000000707077c36 */ /* 0x000fc60008000000 */
[----:B------:R-:W4:Y:S01]  /*54050*/  LDL.LU R16, [R1+0x22e8] ;  /* 0x0022e80001107983 */ /* 0x000f220000300800 */
[----:B------:R-:W-:-:S03]  /*54060*/  IMAD.MOV.U32 R9, RZ, RZ, R15 ;  /* 0x000000ffff097224 */ /* 0x000fc600078e000f */
[----:B------:R-:W4:Y:S04]  /*54070*/  LDL.LU R14, [R1+0x2328] ;  /* 0x00232800010e7983 */ /* 0x000f280000300800 */
[----:B------:R-:W4:Y:S04]  /*54080*/  LDL.LU R12, [R1+0x2368] ;  /* 0x00236800010c7983 */ /* 0x000f280000300800 */
[----:B------:R-:W4:Y:S04]  /*54090*/  LDL.LU R17, [R1+0x22e4] ;  /* 0x0022e40001117983 */ /* 0x000f280000300800 */
[----:B------:R1:W-:Y:S02]  /*540a0*/  LDGSTS.E [R7+0x380], desc[UR58][R8.64], P2 ;  /* 0x0038000008077fae */ /* 0x0003e4000912187a */
[----:B-1----:R-:W-:Y:S01]  /*540b0*/  IMAD.MOV.U32 R8, RZ, RZ, R13 ;  /* 0x000000ffff087224 */ /* 0x002fe200078e000d */
[----:B--2---:R-:W-:Y:S01]  /*540c0*/  IADD3 R28, P0, R28, R5, RZ ;  /* 0x000000051c1c7210 */ /* 0x004fe20007f1e0ff */
[----:B---3--:R-:W-:-:S04]  /*540d0*/  IMAD.X R11, R11, 0x1, R4, P1 ;  /* 0x000000010b0b7824 */ /* 0x008fc800008e0604 */
[----:B------:R-:W-:Y:S01]  /*540e0*/  STL [R1+0x2168], R28 ;  /* 0x0021681c01007387 */ /* 0x000fe20000100800 */
[----:B----4-:R-:W-:-:S03]  /*540f0*/  IADD3 R26, P1, R26, R5, RZ ;  /* 0x000000051a1a7210 */ /* 0x010fc60007f3e0ff */
[----:B------:R1:W-:Y:S01]  /*54100*/  STL [R1+0x2124], R11 ;  /* 0x0021240b01007387 */ /* 0x0003e20000100800 */
[----:B------:R-:W-:-:S03]  /*54110*/  IMAD.X R29, R29, 0x1, R4, P0 ;  /* 0x000000011d1d7824 */ /* 0x000fc600000e0604 */
[----:B------:R-:W2:Y:S01]  /*54120*/  LDL.LU R10, [R1+0x23a8] ;  /* 0x0023a800010a7983 */ /* 0x000ea20000300800 */
[----:B------:R-:W-:-:S03]  /*54130*/  IMAD.MOV.U32 R9, RZ, RZ, R11 ;  /* 0x000000ffff097224 */ /* 0x000fc600078e000b */
[----:B------:R-:W3:Y:S04]  /*54140*/  LDL.LU R15, [R1+0x2324] ;  /* 0x00232400010f7983 */ /* 0x000ee80000300800 */
[----:B------:R-:W-:Y:S04]  /*54150*/  STL [R1+0x21a8], R26 ;  /* 0x0021a81a01007387 */ /* 0x000fe80000100800 */
[----:B------:R4:W-:Y:S04]  /*54160*/  STL [R1+0x2164], R29 ;  /* 0x0021641d01007387 */ /* 0x0009e80000100800 */
[----:B------:R-:W3:Y:S04]  /*54170*/  LDL.LU R13, [R1+0x2364] ;  /* 0x00236400010d7983 */ /* 0x000ee80000300800 */
[----:B-1----:R-:W3:Y:S01]  /*54180*/  LDL.LU R11, [R1+0x23a4] ;  /* 0x0023a400010b7983 */ /* 0x002ee20000300800 */
[----:B------:R-:W-:Y:S01]  /*54190*/  IADD3 R24, P0, R24, R5, RZ ;  /* 0x0000000518187210 */ /* 0x000fe20007f1e0ff */
[----:B------:R-:W-:-:S02]  /*541a0*/  IMAD.X R27, R27, 0x1, R4, P1 ;  /* 0x000000011b1b7824 */ /* 0x000fc400008e0604 */
[----:B------:R1:W-:Y:S01]  /*541b0*/  LDGSTS.E [R7+0x780], desc[UR58][R8.64], P2 ;  /* 0x0078000008077fae */ /* 0x0003e2000912187a */
[-C--:B------:R-:W-:Y:S01]  /*541c0*/  IADD3 R22, P1, R22, R5.reuse, RZ ;  /* 0x0000000516167210 */ /* 0x080fe20007f3e0ff */
[----:B------:R-:W-:Y:S01]  /*541d0*/  IMAD.X R25, R25, 0x1, R4, P0 ;  /* 0x0000000119197824 */ /* 0x000fe200000e0604 */
[----:B------:R-:W-:-:S03]  /*541e0*/  IADD3 R20, P0, R20, R5, RZ ;  /* 0x0000000514147210 */ /* 0x000fc60007f1e0ff */
[----:B------:R-:W-:Y:S02]  /*541f0*/  IMAD.X R23, R23, 0x1, R4, P1 ;  /* 0x0000000117177824 */ /* 0x000fe400008e0604 */
[----:B-1----:R-:W-:Y:S02]  /*54200*/  IMAD.MOV.U32 R8, RZ, RZ, R28 ;  /* 0x000000ffff087224 */ /* 0x002fe400078e001c */
[----:B------:R-:W-:Y:S01]  /*54210*/  IMAD.MOV.U32 R9, RZ, RZ, R29 ;  /* 0x000000ffff097224 */ /* 0x000fe200078e001d */
[----:B------:R-:W-:Y:S01]  /*54220*/  IADD3 R18, P1, R18, R5, RZ ;  /* 0x0000000512127210 */ /* 0x000fe20007f3e0ff */
[----:B------:R-:W-:-:S03]  /*54230*/  IMAD.X R21, R21, 0x1, R4, P0 ;  /* 0x0000000115157824 */ /* 0x000fc600000e0604 */
[----:B------:R1:W-:Y:S01]  /*54240*/  LDGSTS.E [R7+0xb80], desc[UR58][R8.64], P2 ;  /* 0x00b8000008077fae */ /* 0x0003e2000912187a */
[----:B------:R-:W-:-:S03]  /*54250*/  IADD3 R16, P0, R16, R5, RZ ;  /* 0x0000000510107210 */ /* 0x000fc60007f1e0ff */
[----:B------:R-:W-:Y:S01]  /*54260*/  STL [R1+0x21e8], R24 ;  /* 0x0021e81801007387 */ /* 0x000fe20000100800 */
[----:B------:R-:W-:-:S03]  /*54270*/  IMAD.X R19, R19, 0x1, R4, P1 ;  /* 0x0000000113137824 */ /* 0x000fc600008e0604 */
[----:B------:R4:W-:Y:S01]  /*54280*/  STL [R1+0x21a4], R27 ;  /* 0x0021a41b01007387 */ /* 0x0009e20000100800 */
[----:B-1----:R-:W-:Y:S02]  /*54290*/  IMAD.MOV.U32 R8, RZ, RZ, R26 ;  /* 0x000000ffff087224 */ /* 0x002fe400078e001a */
[----:B------:R-:W-:Y:S01]  /*542a0*/  IMAD.MOV.U32 R9, RZ, RZ, R27 ;  /* 0x000000ffff097224 */ /* 0x000fe200078e001b */
[----:B------:R-:W-:Y:S01]  /*542b0*/  STL [R1+0x2228], R22 ;  /* 0x0022281601007387 */ /* 0x000fe20000100800 */
[----:B------:R-:W-:-:S03]  /*542c0*/  IADD3 R14, P1, R14, R5, RZ ;  /* 0x000000050e0e7210 */ /* 0x000fc60007f3e0ff */
[----:B------:R1:W-:Y:S01]  /*542d0*/  LDGSTS.E [R7+0xf80], desc[UR58][R8.64], P2 ;  /* 0x00f8000008077fae */ /* 0x0003e2000912187a */
[----:B------:R-:W-:Y:S01]  /*542e0*/  IADD3 R12, P3, R12, R5, RZ ;  /* 0x000000050c0c7210 */ /* 0x000fe20007f7e0ff */
[----:B------:R-:W-:Y:S02]  /*542f0*/  IMAD.X R17, R17, 0x1, R4, P0 ;  /* 0x0000000111117824 */ /* 0x000fe400000e0604 */
[----:B------:R4:W-:Y:S04]  /*54300*/  STL [R1+0x21e4], R25 ;  /* 0x0021e41901007387 */ /* 0x0009e80000100800 */
[----:B------:R-:W-:Y:S01]  /*54310*/  STL [R1+0x2268], R20 ;  /* 0x0022681401007387 */ /* 0x000fe20000100800 */
[----:B-1----:R-:W-:Y:S02]  /*54320*/  IMAD.MOV.U32 R8, RZ, RZ, R24 ;  /* 0x000000ffff087224 */ /* 0x002fe400078e0018 */
[----:B------:R-:W-:Y:S01]  /*54330*/  IMAD.MOV.U32 R9, RZ, RZ, R25 ;  /* 0x000000ffff097224 */ /* 0x000fe200078e0019 */
[----:B------:R1:W-:Y:S04]  /*54340*/  STL [R1+0x2224], R23 ;  /* 0x0022241701007387 */ /* 0x0003e80000100800 */
[----:B------:R-:W-:Y:S04]  /*54350*/  STL [R1+0x22a8], R18 ;  /* 0x0022a81201007387 */ /* 0x000fe80000100800 */
[----:B------:R-:W-:Y:S04]  /*54360*/  STL [R1+0x2264], R21 ;  /* 0x0022641501007387 */ /* 0x000fe80000100800 */
[----:B------:R4:W-:Y:S04]  /*54370*/  LDGSTS.E [R7+0x1380], desc[UR58][R8.64], P2 ;  /* 0x0138000008077fae */ /* 0x0009e8000912187a */
[----:B------:R-:W-:Y:S04]  /*54380*/  STL [R1+0x22e8], R16 ;  /* 0x0022e81001007387 */ /* 0x000fe80000100800 */
[----:B------:R1:W-:Y:S01]  /*54390*/  STL [R1+0x22a4], R19 ;  /* 0x0022a41301007387 */ /* 0x0003e20000100800 */
[----:B----4-:R-:W-:-:S03]  /*543a0*/  IMAD.MOV.U32 R8, RZ, RZ, R22 ;  /* 0x000000ffff087224 */ /* 0x010fc600078e0016 */
[----:B------:R-:W-:Y:S01]  /*543b0*/  STL [R1+0x2328], R14 ;  /* 0x0023280e01007387 */ /* 0x000fe20000100800 */
[----:B------:R-:W-:-:S03]  /*543c0*/  IMAD.MOV.U32 R9, RZ, RZ, R23 ;  /* 0x000000ffff097224 */ /* 0x000fc600078e0017 */
[----:B------:R4:W-:Y:S04]  /*543d0*/  STL [R1+0x22e4], R17 ;  /* 0x0022e41101007387 */ /* 0x0009e80000100800 */
[----:B------:R-:W-:Y:S01]  /*543e0*/  STL [R1+0x2368], R12 ;  /* 0x0023680c01007387 */ /* 0x000fe20000100800 */
[----:B------:R-:W-:-:S03]  /*543f0*/  IMAD.MOV.U32 R47, RZ, RZ, R206 ;  /* 0x000000ffff2f7224 */ /* 0x000fc600078e00ce */
[----:B------:R1:W-:Y:S01]  /*54400*/  LDGSTS.E [R7+0x1780], desc[UR58][R8.64], P2 ;  /* 0x0178000008077fae */ /* 0x0003e2000912187a */
[----:B------:R-:W-:Y:S02]  /*54410*/  IMAD.MOV.U32 R46, RZ, RZ, R207 ;  /* 0x000000ffff2e7224 */ /* 0x000fe400078e00cf */
[----:B------:R-:W-:Y:S02]  /*54420*/  IMAD.MOV.U32 R45, RZ, RZ, R208 ;  /* 0x000000ffff2d7224 */ /* 0x000fe400078e00d0 */
[----:B------:R-:W-:Y:S02]  /*54430*/  IMAD.MOV.U32 R44, RZ, RZ, R209 ;  /* 0x000000ffff2c7224 */ /* 0x000fe400078e00d1 */
[----:B------:R-:W-:Y:S02]  /*54440*/  IMAD.MOV.U32 R43, RZ, RZ, R210 ;  /* 0x000000ffff2b7224 */ /* 0x000fe400078e00d2 */
[----:B-1----:R-:W-:Y:S01]  /*54450*/  IMAD.MOV.U32 R8, RZ, RZ, R20 ;  /* 0x000000ffff087224 */ /* 0x002fe200078e0014 */
[----:B------:R-:W-:Y:S01]  /*54460*/  MOV R9, R21 ;  /* 0x0000001500097202 */ /* 0x000fe20000000f00 */
[----:B------:R-:W-:-:S02]  /*54470*/  IMAD.MOV.U32 R42, RZ, RZ, R211 ;  /* 0x000000ffff2a7224 */ /* 0x000fc400078e00d3 */
[----:B------:R-:W-:Y:S02]  /*54480*/  IMAD.MOV.U32 R41, RZ, RZ, R212 ;  /* 0x000000ffff297224 */ /* 0x000fe400078e00d4 */
[----:B------:R1:W-:Y:S01]  /*54490*/  LDGSTS.E [R7+0x1b80], desc[UR58][R8.64], P2 ;  /* 0x01b8000008077fae */ /* 0x0003e2000912187a */
[----:B------:R-:W-:Y:S02]  /*544a0*/  IMAD.MOV.U32 R40, RZ, RZ, R213 ;  /* 0x000000ffff287224 */ /* 0x000fe400078e00d5 */
[----:B------:R-:W-:Y:S02]  /*544b0*/  IMAD.MOV.U32 R39, RZ, RZ, R214 ;  /* 0x000000ffff277224 */ /* 0x000fe400078e00d6 */
[----:B------:R-:W-:Y:S02]  /*544c0*/  IMAD.MOV.U32 R38, RZ, RZ, R215 ;  /* 0x000000ffff267224 */ /* 0x000fe400078e00d7 */
[----:B-1----:R-:W-:Y:S02]  /*544d0*/  IMAD.MOV.U32 R8, RZ, RZ, R18 ;  /* 0x000000ffff087224 */ /* 0x002fe400078e0012 */
[----:B------:R-:W-:-:S02]  /*544e0*/  IMAD.MOV.U32 R9, RZ, RZ, R19 ;  /* 0x000000ffff097224 */ /* 0x000fc400078e0013 */
[----:B------:R-:W-:-:S03]  /*544f0*/  IMAD.MOV.U32 R37, RZ, RZ, R216 ;  /* 0x000000ffff257224 */ /* 0x000fc600078e00d8 */
[----:B------:R1:W-:Y:S01]  /*54500*/  LDGSTS.E [R7+0x1f80], desc[UR58][R8.64], P2 ;  /* 0x01f8000008077fae */ /* 0x0003e2000912187a */
[----:B------:R-:W-:Y:S01]  /*54510*/  IMAD.MOV.U32 R36, RZ, RZ, R217 ;  /* 0x000000ffff247224 */ /* 0x000fe200078e00d9 */
[----:B------:R-:W-:Y:S01]  /*54520*/  MOV R35, R218 ;  /* 0x000000da00237202 */ /* 0x000fe20000000f00 */
[----:B------:R-:W-:Y:S02]  /*54530*/  IMAD.MOV.U32 R34, RZ, RZ, R219 ;  /* 0x000000ffff227224 */ /* 0x000fe400078e00db */
[----:B------:R-:W-:Y:S02]  /*54540*/  IMAD.MOV.U32 R33, RZ, RZ, R220 ;  /* 0x000000ffff217224 */ /* 0x000fe400078e00dc */
[----:B-1----:R-:W-:Y:S02]  /*54550*/  IMAD.MOV.U32 R8, RZ, RZ, R16 ;  /* 0x000000ffff087224 */ /* 0x002fe400078e0010 */
[----:B------:R-:W-:Y:S02]  /*54560*/  IMAD.MOV.U32 R9, RZ, RZ, R17 ;  /* 0x000000ffff097224 */ /* 0x000fe400078e0011 */
[----:B------:R-:W-:-:S03]  /*54570*/  IMAD.MOV.U32 R32, RZ, RZ, R221 ;  /* 0x000000ffff207224 */ /* 0x000fc600078e00dd */
[----:B------:R1:W-:Y:S01]  /*54580*/  LDGSTS.E [R7+0x2380], desc[UR58][R8.64], P2 ;  /* 0x0238000008077fae */ /* 0x0003e2000912187a */
[----:B------:R-:W-:Y:S02]  /*54590*/  IMAD.MOV.U32 R31, RZ, RZ, R222 ;  /* 0x000000ffff1f7224 */ /* 0x000fe400078e00de */
[----:B------:R-:W-:Y:S02]  /*545a0*/  IMAD.MOV.U32 R30, RZ, RZ, R223 ;  /* 0x000000ffff1e7224 */ /* 0x000fe400078e00df */
[----:B------:R-:W-:Y:S02]  /*545b0*/  IMAD.MOV.U32 R29, RZ, RZ, R224 ;  /* 0x000000ffff1d7224 */ /* 0x000fe400078e00e0 */
[----:B-1----:R-:W-:Y:S02]  /*545c0*/  IMAD.MOV.U32 R8, RZ, RZ, R14 ;  /* 0x000000ffff087224 */ /* 0x002fe400078e000e */
        /* <DEDUP_REMOVED lines=11> */
[----:B----4-:R-:W-:Y:S02]  /*54680*/  IMAD.MOV.U32 R17, RZ, RZ, R244 ;  /* 0x000000ffff117224 */ /* 0x010fe400078e00f4 */
[----:B------:R-:W-:Y:S02]  /*54690*/  IMAD.MOV.U32 R16, RZ, RZ, R245 ;  /* 0x000000ffff107224 */ /* 0x000fe400078e00f5 */
[----:B------:R-:W-:Y:S01]  /*546a0*/  IMAD.MOV.U32 R14, RZ, RZ, R247 ;  /* 0x000000ffff0e7224 */ /* 0x000fe200078e00f7 */
[----:B--2---:R-:W-:Y:S01]  /*546b0*/  IADD3 R10, P0, R10, R5, RZ ;  /* 0x000000050a0a7210 */ /* 0x004fe20007f1e0ff */
[----:B---3--:R-:W-:-:S04]  /*546c0*/  IMAD.X R15, R15, 0x1, R4, P1 ;  /* 0x000000010f0f7824 */ /* 0x008fc800008e0604 */
[----:B------:R-:W-:Y:S04]  /*546d0*/  STL [R1+0x23a8], R10 ;  /* 0x0023a80a01007387 */ /* 0x000fe80000100800 */
[----:B------:R1:W-:Y:S01]  /*546e0*/  STL [R1+0x2324], R15 ;  /* 0x0023240f01007387 */ /* 0x0003e20000100800 */
[--C-:B------:R-:W-:Y:S02]  /*546f0*/  IMAD.X R13, R13, 0x1, R4.reuse, P3 ;  /* 0x000000010d0d7824 */ /* 0x100fe400018e0604 */
[----:B------:R-:W-:-:S03]  /*54700*/  IMAD.X R11, R11, 0x1, R4, P0 ;  /* 0x000000010b0b7824 */ /* 0x000fc600000e0604 */
[----:B------:R2:W-:Y:S04]  /*54710*/  STL [R1+0x2364], R13 ;  /* 0x0023640d01007387 */ /* 0x0005e80000100800 */
[----:B------:R3:W-:Y:S04]  /*54720*/  STL [R1+0x23a4], R11 ;  /* 0x0023a40b01007387 */ /* 0x0007e80000100800 */
[----:B------:R-:W5:Y:S04]  /*54730*/  LDL.LU R206, [R1+0x24cc] ;  /* 0x0024cc0001ce7983 */ /* 0x000f680000300800 */
[----:B------:R-:W5:Y:S04]  /*54740*/  LDL.LU R207, [R1+0x24c8] ;  /* 0x0024c80001cf7983 */ /* 0x000f680000300800 */
        /* <DEDUP_REMOVED lines=9> */
[----:B------:R-:W-:Y:S04]  /*547e0*/  STL.64 [R1+0x1838], R44 ;  /* 0x0018382c01007387 */ /* 0x000fe80000100a00 */
[----:B------:R-:W5:Y:S01]  /*547f0*/  LDL.LU R216, [R1+0x24a4] ;  /* 0x0024a40001d87983 */ /* 0x000f620000300800 */
[----:B------:R-:W-:-:S03]  /*54800*/  IMAD.MOV.U32 R9, RZ, RZ, R15 ;  /* 0x000000ffff097224 */ /* 0x000fc600078e000f */
        /* <DEDUP_REMOVED lines=8> */
[----:B------:R4:W-:Y:S04]  /*54890*/  LDGSTS.E [R7+0x2780], desc[UR58][R8.64], P2 ;  /* 0x0278000008077fae */ /* 0x0009e8000912187a */
[----:B------:R-:W5:Y:S04]  /*548a0*/  LDL.LU R222, [R1+0x248c] ;  /* 0x00248c0001de7983 */ /* 0x000f680000300800 */
[----:B------:R-:W5:Y:S01]  /*548b0*/  LDL.LU R223, [R1+0x2488] ;  /* 0x0024880001df7983 */ /* 0x000f620000300800 */
[----:B----4-:R-:W-:-:S03]  /*548c0*/  IMAD.MOV.U32 R8, RZ, RZ, R12 ;  /* 0x000000ffff087224 */ /* 0x010fc600078e000c */
[----:B------:R-:W-:Y:S01]  /*548d0*/  STL.64 [R1+0x1818], R36 ;  /* 0x0018182401007387 */ /* 0x000fe20000100a00 */
[----:B------:R-:W-:-:S03]  /*548e0*/  IMAD.MOV.U32 R9, RZ, RZ, R13 ;  /* 0x000000ffff097224 */ /* 0x000fc600078e000d */
        /* <DEDUP_REMOVED lines=12> */
[----:B------:R-:W-:Y:S04]  /*549b0*/  LDGSTS.E [R7+0x2f80], desc[UR58][R8.64], P2 ;  /* 0x02f8000008077fae */ /* 0x000fe8000912187a */
[----:B------:R-:W5:Y:S04]  /*549c0*/  LDL.LU R238, [R1+0x246c] ;  /* 0x00246c0001ee7983 */ /* 0x000f680000300800 */
[----:B------:R-:W5:Y:S04]  /*549d0*/  LDL.LU R239, [R1+0x2468] ;  /* 0x0024680001ef7983 */ /* 0x000f680000300800 */
[----:B------:R-:W-:Y:S04]  /*549e0*/  LDGSTS.E [R7+0x3380], desc[UR58][R46.64], P2 ;  /* 0x033800002e077fae */ /* 0x000fe8000912187a */
[----:B------:R-:W-:Y:S04]  /*549f0*/  STL.64 [R1+0x17f8], R28 ;  /* 0x0017f81c01007387 */ /* 0x000fe80000100a00 */
[----:B------:R-:W-:Y:S04]  /*54a00*/  LDGSTS.E [R7+0x3780], desc[UR58][R44.64], P2 ;  /* 0x037800002c077fae */ /* 0x000fe8000912187a */
[----:B------:R-:W5:Y:S04]  /*54a10*/  LDL.LU R240, [R1+0x2464] ;  /* 0x0024640001f07983 */ /* 0x000f680000300800 */
[----:B------:R-:W-:Y:S04]  /*54a20*/  LDGSTS.E [R7+0x3b80], desc[UR58][R42.64], P2 ;  /* 0x03b800002a077fae */ /* 0x000fe8000912187a */
[----:B------:R-:W5:Y:S04]  /*54a30*/  LDL.LU R241, [R1+0x2460] ;  /* 0x0024600001f17983 */ /* 0x000f680000300800 */
[----:B------:R-:W-:Y:S04]  /*54a40*/  LDGSTS.E [R7+0x3f80], desc[UR58][R40.64], P2 ;  /* 0x03f8000028077fae */ /* 0x000fe8000912187a */
[----:B------:R-:W-:Y:S04]  /*54a50*/  STL.64 [R1+0x17f0], R26 ;  /* 0x0017f01a01007387 */ /* 0x000fe80000100a00 */
[----:B------:R-:W-:Y:S04]  /*54a60*/  LDGSTS.E [R7+0x4380], desc[UR58][R38.64], P2 ;  /* 0x0438000026077fae */ /* 0x000fe8000912187a */
[----:B------:R-:W5:Y:S04]  /*54a70*/  LDL.LU R242, [R1+0x245c] ;  /* 0x00245c0001f27983 */ /* 0x000f680000300800 */
[----:B------:R-:W-:Y:S04]  /*54a80*/  LDGSTS.E [R7+0x4780], desc[UR58][R36.64], P2 ;  /* 0x0478000024077fae */ /* 0x000fe8000912187a */
[----:B------:R-:W5:Y:S04]  /*54a90*/  LDL.LU R243, [R1+0x2458] ;  /* 0x0024580001f37983 */ /* 0x000f680000300800 */
[----:B------:R-:W-:Y:S01]  /*54aa0*/  LDGSTS.E [R7+0x4b80], desc[UR58][R34.64], P2 ;  /* 0x04b8000022077fae */ /* 0x000fe2000912187a */
[----:B-1----:R-:W-:-:S03]  /*54ab0*/  IMAD.MOV.U32 R15, RZ, RZ, R246 ;  /* 0x000000ffff0f7224 */ /* 0x002fc600078e00f6 */
        /* <DEDUP_REMOVED lines=12> */
[----:B------:R1:W-:Y:S04]  /*54b80*/  STL.64 [R1+0x17d8], R18 ;  /* 0x0017d81201007387 */ /* 0x0003e80000100a00 */
[----:B------:R1:W-:Y:S01]  /*54b90*/  LDGSTS.E [R7+0x6780], desc[UR58][R18.64], P2 ;  /* 0x0678000012077fae */ /* 0x0003e2000912187a */
[----:B--2---:R-:W-:-:S02]  /*54ba0*/  IMAD.MOV.U32 R13, RZ, RZ, R248 ;  /* 0x000000ffff0d7224 */ /* 0x004fc400078e00f8 */
[----:B------:R-:W-:Y:S01]  /*54bb0*/  IMAD.MOV.U32 R12, RZ, RZ, R249 ;  /* 0x000000ffff0c7224 */ /* 0x000fe200078e00f9 */
[----:B------:R-:W5:Y:S01]  /*54bc0*/  LDL.LU R248, [R1+0x2444] ;  /* 0x0024440001f87983 */ /* 0x000f620000300800 */
[----:B---3--:R-:W-:-:S03]  /*54bd0*/  IMAD.MOV.U32 R11, RZ, RZ, R250 ;  /* 0x000000ffff0b7224 */ /* 0x008fc600078e00fa */
[----:B------:R-:W5:Y:S01]  /*54be0*/  LDL.LU R249, [R1+0x2440] ;  /* 0x0024400001f97983 */ /* 0x000f620000300800 */
[----:B-1----:R-:W1:Y:S03]  /*54bf0*/  LDC R19, c[0x0][0x230] ;  /* 0x00008c00ff137b82 */ /* 0x002e660000000800 */
[----:B------:R-:W-:Y:S01]  /*54c00*/  STL.64 [R1+0x17d0], R20 ;  /* 0x0017d01401007387 */ /* 0x000fe20000100a00 */
[----:B------:R-:W-:-:S03]  /*54c10*/  IMAD.MOV.U32 R10, RZ, RZ, R251 ;  /* 0x000000ffff0a7224 */ /* 0x000fc600078e00fb */
[----:B------:R-:W5:Y:S01]  /*54c20*/  LDL.LU R250, [R1+0x243c] ;  /* 0x00243c0001fa7983 */ /* 0x000f620000300800 */
[----:B------:R-:W-:-:S03]  /*54c30*/  IMAD.MOV.U32 R9, RZ, RZ, R0 ;  /* 0x000000ffff097224 */ /* 0x000fc600078e0000 */
[----:B------:R-:W5:Y:S01]  /*54c40*/  LDL.LU R251, [R1+0x2438] ;  /* 0x0024380001fb7983 */ /* 0x000f620000300800 */
[----:B------:R-:W-:-:S03]  /*54c50*/  IMAD.MOV.U32 R8, RZ, RZ, R6 ;  /* 0x000000ffff087224 */ /* 0x000fc600078e0006 */
[----:B------:R-:W-:Y:S04]  /*54c60*/  STL.64 [R1+0x17c8], R16 ;  /* 0x0017c81001007387 */ /* 0x000fe80000100a00 */
[----:B------:R-:W5:Y:S04]  /*54c70*/  LDL.LU R0, [R1+0x2434] ;  /* 0x0024340001007983 */ /* 0x000f680000300800 */
[----:B------:R-:W-:Y:S01]  /*54c80*/  LDGSTS.E [R7+0x6b80], desc[UR58][R20.64], P2 ;  /* 0x06b8000014077fae */ /* 0x000fe2000912187a */
[----:B-1----:R-:W-:-:S03]  /*54c90*/  VIADD R19, R19, 0x1f ;  /* 0x0000001f13137836 */ /* 0x002fc60000000000 */
[----:B------:R-:W5:Y:S04]  /*54ca0*/  LDL.LU R6, [R1+0x2430] ;  /* 0x0024300001067983 */ /* 0x000f680000300800 */
        /* <DEDUP_REMOVED lines=8> */
[----:B------:R1:W-:Y:S01]  /*54d30*/  LDGSTS.E [R7+0x7f80], desc[UR58][R8.64], P2 ;  /* 0x07f8000008077fae */ /* 0x0003e2000912187a */
[----:B------:R-:W-:-:S03]  /*54d40*/  IADD3 R252, R252, 0x1, RZ ;  /* 0x00000001fcfc7810 */ /* 0x000fc60007ffe0ff */
[----:B------:R-:W0:Y:S01]  /*54d50*/  LDGDEPBAR ;  /* 0x00000000000079af */ /* 0x000e220000000000 */
[----:B-1----:R-:W-:-:S04]  /*54d60*/  SHF.R.S32.HI R8, RZ, 0x1f, R19 ;  /* 0x0000001fff087819 */ /* 0x002fc80000011413 */
[----:B------:R-:W-:-:S04]  /*54d70*/  LEA.HI R8, R8, R19, RZ, 0x5 ;  /* 0x0000001308087211 */ /* 0x000fc800078f28ff */
[----:B------:R-:W-:Y:S01]  /*54d80*/  SHF.R.S32.HI R8, RZ, 0x5, R8 ;  /* 0x00000005ff087819 */ /* 0x000fe20000011408 */
[----:B------:R1:W-:Y:S03]  /*54d90*/  STL [R1+0x1ca8], R252 ;  /* 0x001ca8fc01007387 */ /* 0x0003e60000100800 */
[----:B------:R-:W-:Y:S02]  /*54da0*/  ISETP.NE.U32.AND P0, PT, R252, R8, PT ;  /* 0x00000008fc00720c */ /* 0x000fe40003f05070 */
[----:B-1----:R1:W5:Y:S11]  /*54db0*/  LDL.LU R252, [R1+0x242c] ;  /* 0x00242c0001fc7983 */ /* 0x0023760000300800 */
[----:B-1----:R-:W-:Y:S05]  /*54dc0*/  @P0 BRA `(.L_x_1) ;  /* 0xfffffd30007c0947 */ /* 0x002fea000383ffff */
.L_x_0:
[----:B------:R-:W-:Y:S01]  /*54dd0*/  STL [R1+0x2520], R30 ;  /* 0x0025201e01007387 */ /* 0x000fe20000100800 */
[----:B------:R-:W1:Y:S01]  /*54de0*/  LDC R13, c[0x0][0x244] ;  /* 0x00009100ff0d7b82 */ /* 0x000e620000000800 */
[----:B-----5:R-:W-:Y:S01]  /*54df0*/  MOV R0, UR59 ;  /* 0x0000003b00007c02 */ /* 0x020fe20008000f00 */
[----:B------:R-:W-:Y:S01]  /*54e00*/  ULDC UR5, c[0x0][0x244] ;  /* 0x0000910000057ab9 */ /* 0x000fe20000000800 */
[----:B------:R-:W-:Y:S01]  /*54e10*/  STL [R1+0x2508], R223 ;  /* 0x002508df01007387 */ /* 0x000fe20000100800 */
[----:B------:R-:W-:Y:S01]  /*54e20*/  ULDC.64 UR6, c[0x0][0x228] ;  /* 0x00008a0000067ab9 */ /* 0x000fe20000000a00 */
[----:B------:R-:W-:Y:S01]  /*54e30*/  ULDC.64 UR8, c[0x0][0x228] ;  /* 0x00008a0000087ab9 */ /* 0x000fe20000000a00 */
[----:B------:R-:W-:Y:S01]  /*54e40*/  VIADD R12, R252, 0x80 ;  /* 0x00000080fc0c7836 */ /* 0x000fe20000000000 */
[----:B------:R-:W-:Y:S01]  /*54e50*/  STL [R1+0x2504], R222 ;  /* 0x002504de01007387 */ /* 0x000fe20000100800 */
[----:B------:R-:W2:Y:S01]  /*54e60*/  LDC R14, c[0x0][0x244] ;  /* 0x00009100ff0e7b82 */ /* 0x000ea20000000800 */
[----:B------:R-:W-:Y:S01]  /*54e70*/  ULDC.64 UR12, c[0x0][0x220] ;  /* 0x00008800000c7ab9 */ /* 0x000fe20000000a00 */
[----:B------:R-:W-:Y:S01]  /*54e80*/  ULDC.64 UR10, c[0x0][0x220] ;  /* 0x00008800000a7ab9 */ /* 0x000fe20000000a00 */
[----:B------:R-:W-:Y:S01]  /*54e90*/  STL [R1+0x2500], R221 ;  /* 0x002500dd01007387 */ /* 0x000fe20000100800 */
[----:B------:R-:W-:Y:S01]  /*54ea0*/  LOP3.LUT R2, R2, 0xfff7ffff, RZ, 0xc0, !PT ;  /* 0xfff7ffff02027812 */ /* 0x000fe200078ec0ff */
[----:B------:R-:W-:Y:S01]  /*54eb0*/  ULDC.64 UR56, c[0x0][0x228] ;  /* 0x00008a0000387ab9 */ /* 0x000fe20000000a00 */
[----:B------:R-:W-:Y:S01]  /*54ec0*/  ULDC UR55, c[0x0][0x228] ;  /* 0x00008a0000377ab9 */ /* 0x000fe20000000800 */
[----:B------:R-:W-:Y:S01]  /*54ed0*/  STL [R1+0x24fc], R220 ;  /* 0x0024fcdc01007387 */ /* 0x000fe20000100800 */
[C---:B------:R-:W-:Y:S01]  /*54ee0*/  VIADD R32, R252.reuse, 0x7e ;  /* 0x0000007efc207836 */ /* 0x040fe20000000000 */
[----:B------:R-:W-:Y:S01]  /*54ef0*/  ULDC UR52, c[0x0][0x228] ;  /* 0x00008a0000347ab9 */ /* 0x000fe20000000800 */
[----:B------:R-:W-:Y:S01]  /*54f00*/  ULDC UR53, c[0x0][0x228] ;  /* 0x00008a0000357ab9 */ /* 0x000fe20000000800 */
[----:B------:R-:W-:Y:S01]  /*54f10*/  STL [R1+0x24f8], R219 ;  /* 0x0024f8db01007387 */ /* 0x000fe20000100800 */
[----:B------:R-:W-:Y:S01]  /*54f20*/  ULDC UR54, c[0x0][0x228] ;  /* 0x00008a0000367ab9 */ /* 0x000fe20000000800 */
[C---:B------:R-:W-:Y:S01]  /*54f30*/  VIADD R33, R252.reuse, 0x7d ;  /* 0x0000007dfc217836 */ /* 0x040fe20000000000 */
[----:B------:R-:W-:Y:S01]  /*54f40*/  ULDC UR48, c[0x0][0x228] ;  /* 0x00008a0000307ab9 */ /* 0x000fe20000000800 */
[----:B------:R-:W-:Y:S01]  /*54f50*/  STL [R1+0x24f4], R218 ;  /* 0x0024f4da01007387 */ /* 0x000fe20000100800 */
[----:B------:R-:W-:Y:S01]  /*54f60*/  ULDC UR51, c[0x0][0x228] ;  /* 0x00008a0000337ab9 */ /* 0x000fe20000000800 */
[----:B------:R-:W-:Y:S01]  /*54f70*/  ULDC UR50, c[0x0][0x228] ;  /* 0x00008a0000327ab9 */ /* 0x000fe20000000800 */
[C---:B------:R-:W-:Y:S01]  /*54f80*/  VIADD R34, R252.reuse, 0x7c ;  /* 0x0000007cfc227836 */ /* 0x040fe20000000000 */
[----:B------:R-:W-:Y:S01]  /*54f90*/  STL [R1+0x24f0], R217 ;  /* 0x0024f0d901007387 */ /* 0x000fe20000100800 */
[----:B------:R-:W-:Y:S01]  /*54fa0*/  ULDC UR22, c[0x0][0x228] ;  /* 0x00008a0000167ab9 */ /* 0x000fe20000000800 */
[----:B------:R-:W-:Y:S01]  /*54fb0*/  ULDC UR24, c[0x0][0x228] ;  /* 0x00008a0000187ab9 */ /* 0x000fe20000000800 */
[----:B------:R-:W3:Y:S01]  /*54fc0*/  S2R R97, SR_TID.X ;  /* 0x0000000000617919 */ /* 0x000ee20000002100 */
[----:B------:R-:W-:Y:S01]  /*54fd0*/  LOP3.LUT R29, R29, 0x7fffffff, RZ, 0xc0, !PT ;  /* 0x7fffffff1d1d7812 */ /* 0x000fe200078ec0ff */
[----:B------:R-:W-:Y:S01]  /*54fe0*/  ULDC UR23, c[0x0][0x228] ;  /* 0x00008a0000177ab9 */ /* 0x000fe20000000800 */
[C---:B------:R-:W-:Y:S01]  /*54ff0*/  VIADD R35, R252.reuse, 0x7b ;  /* 0x0000007bfc237836 */ /* 0x040fe20000000000 */
[----:B------:R-:W-:Y:S01]  /*55000*/  STL [R1+0x24ec], R216 ;  /* 0x0024ecd801007387 */ /* 0x000fe20000100800 */
[----:B------:R-:W-:Y:S01]  /*55010*/  ULDC UR18, c[0x0][0x228] ;  /* 0x00008a0000127ab9 */ /* 0x000fe20000000800 */
[----:B------:R-:W-:Y:S01]  /*55020*/  ULDC UR49, c[0x0][0x228] ;  /* 0x00008a0000317ab9 */ /* 0x000fe20000000800 */
        /* <DEDUP_REMOVED lines=34> */
[----:B------:R-:W-:Y:S01]  /*55250*/  VIADD R42, R252, 0x74 ;  /* 0x00000074fc2a7836 */ /* 0x000fe20000000000 */
[----:B------:R-:W-:Y:S01]  /*55260*/  ULDC UR41, c[0x0][0x228] ;  /* 0x00008a0000297ab9 */ /* 0x000fe20000000800 */
[----:B------:R-:W-:Y:S01]  /*55270*/  ULDC UR42, c[0x0][0x228] ;  /* 0x00008a00002a7ab9 */ /* 0x000fe20000000800 */
[----:B------:R-:W-:Y:S01]  /*55280*/  STL [R1+0x24c4], R206 ;  /* 0x0024c4ce01007387 */ /* 0x000fe20000100800 */
        /* <DEDUP_REMOVED lines=17> */
[C---:B------:R-:W-:Y:S01]  /*553a0*/  VIADD R46, R252.reuse, 0x70 ;  /* 0x00000070fc2e7836 */ /* 0x040fe20000000000 */
[----:B------:R-:W-:Y:S01]  /*553b0*/  ULDC UR61, c[0x0][0x228] ;  /* 0x00008a00003d7ab9 */ /* 0x000fe20000000800 */
[----:B------:R-:W-:Y:S01]  /*553c0*/  STL [R1+0x24b0], R201 ;  /* 0x0024b0c901007387 */ /* 0x000fe20000100800 */
[C---:B------:R-:W-:Y:S01]  /*553d0*/  VIADD R47, R252.reuse, 0x6f ;  /* 0x0000006ffc2f7836 */ /* 0x040fe20000000000 */
[----:B------:R-:W-:Y:S01]  /*553e0*/  ULDC UR60, c[0x0][0x228] ;  /* 0x00008a00003c7ab9 */ /* 0x000fe20000000800 */
[C---:B------:R-:W-:Y:S01]  /*553f0*/  VIADD R48, R252.reuse, 0x6e ;  /* 0x0000006efc307836 */ /* 0x040fe20000000000 */
[----:B------:R-:W-:Y:S01]  /*55400*/  STL [R1+0x24ac], R200 ;  /* 0x0024acc801007387 */ /* 0x000fe20000100800 */
[----:B------:R-:W-:-:S02]  /*55410*/  VIADD R49, R252, 0x6d ;  /* 0x0000006dfc317836 */ /* 0x000fc40000000000 */
[C---:B------:R-:W-:Y:S01]  /*55420*/  VIADD R50, R252.reuse, 0x6c ;  /* 0x0000006cfc327836 */ /* 0x040fe20000000000 */
[----:B------:R-:W-:Y:S01]  /*55430*/  STL [R1+0x24a8], R199 ;  /* 0x0024a8c701007387 */ /* 0x000fe20000100800 */
[----:B------:R-:W-:Y:S01]  /*55440*/  LOP3.LUT R27, R27, 0x7fffffff, RZ, 0xc0, !PT ;  /* 0x7fffffff1b1b7812 */ /* 0x000fe200078ec0ff */
[C---:B------:R-:W-:Y:S01]  /*55450*/  VIADD R51, R252.reuse, 0x6b ;  /* 0x0000006bfc337836 */ /* 0x040fe20000000000 */
[C---:B------:R-:W-:Y:S01]  /*55460*/  IADD3 R52, R252.reuse, 0x6a, RZ ;  /* 0x0000006afc347810 */ /* 0x040fe20007ffe0ff */
[----:B------:R-:W-:Y:S01]  /*55470*/  STL [R1+0x24a4], R198 ;  /* 0x0024a4c601007387 */ /* 0x000fe20000100800 */
[C---:B------:R-:W-:Y:S02]  /*55480*/  VIADD R53, R252.reuse, 0x69 ;  /* 0x00000069fc357836 */ /* 0x040fe40000000000 */
[C---:B------:R-:W-:Y:S01]  /*55490*/  VIADD R54, R252.reuse, 0x68 ;  /* 0x00000068fc367836 */ /* 0x040fe20000000000 */
[----:B------:R-:W-:Y:S01]  /*554a0*/  STL [R1+0x24a0], R197 ;  /* 0x0024a0c501007387 */ /* 0x000fe20000100800 */
[----:B------:R-:W-:-:S02]  /*554b0*/  VIADD R55, R252, 0x67 ;  /* 0x00000067fc377836 */ /* 0x000fc40000000000 */
[C---:B------:R-:W-:Y:S01]  /*554c0*/  VIADD R56, R252.reuse, 0x66 ;  /* 0x00000066fc387836 */ /* 0x040fe20000000000 */
[----:B------:R-:W-:Y:S01]  /*554d0*/  STL [R1+0x249c], R196 ;  /* 0x00249cc401007387 */ /* 0x000fe20000100800 */
[C---:B------:R-:W-:Y:S02]  /*554e0*/  VIADD R57, R252.reuse, 0x65 ;  /* 0x00000065fc397836 */ /* 0x040fe40000000000 */
[----:B------:R-:W-:Y:S01]  /*554f0*/  VIADD R58, R252, 0x64 ;  /* 0x00000064fc3a7836 */ /* 0x000fe20000000000 */
[----:B------:R-:W-:Y:S01]  /*55500*/  STL [R1+0x2498], R195 ;  /* 0x002498c301007387 */ /* 0x000fe20000100800 */
[----:B------:R-:W-:Y:S01]  /*55510*/  LOP3.LUT R26, R26, 0x7fffffff, RZ, 0xc0, !PT ;  /* 0x7fffffff1a1a7812 */ /* 0x000fe200078ec0ff */
[C---:B------:R-:W-:Y:S02]  /*55520*/  VIADD R59, R252.reuse, 0x63 ;  /* 0x00000063fc3b7836 */ /* 0x040fe40000000000 */
[C---:B------:R-:W-:Y:S01]  /*55530*/  VIADD R60, R252.reuse, 0x62 ;  /* 0x00000062fc3c7836 */ /* 0x040fe20000000000 */
[----:B------:R-:W-:Y:S01]  /*55540*/  STL [R1+0x2494], R194 ;  /* 0x002494c201007387 */ /* 0x000fe20000100800 */
[----:B------:R-:W-:-:S02]  /*55550*/  VIADD R61, R252, 0x61 ;  /* 0x00000061fc3d7836 */ /* 0x000fc40000000000 */
[C---:B------:R-:W-:Y:S01]  /*55560*/  VIADD R62, R252.reuse, 0x60 ;  /* 0x00000060fc3e7836 */ /* 0x040fe20000000000 */
[----:B------:R-:W-:Y:S01]  /*55570*/  STL [R1+0x2490], R193 ;  /* 0x002490c101007387 */ /* 0x000fe20000100800 */
[C---:B------:R-:W-:Y:S02]  /*55580*/  VIADD R63, R252.reuse, 0x5f ;  /* 0x0000005ffc3f7836 */ /* 0x040fe40000000000 */
[C---:B------:R-:W-:Y:S01]  /*55590*/  VIADD R64, R252.reuse, 0x5e ;  /* 0x0000005efc407836 */ /* 0x040fe20000000000 */
[----:B------:R-:W-:Y:S01]  /*555a0*/  STL [R1+0x248c], R192 ;  /* 0x00248cc001007387 */ /* 0x000fe20000100800 */
[C---:B------:R-:W-:Y:S02]  /*555b0*/  VIADD R65, R252.reuse, 0x5d ;  /* 0x0000005dfc417836 */ /* 0x040fe40000000000 */
[C---:B------:R-:W-:Y:S01]  /*555c0*/  VIADD R66, R252.reuse, 0x5c ;  /* 0x0000005cfc427836 */ /* 0x040fe20000000000 */
[----:B------:R-:W-:Y:S01]  /*555d0*/  STL [R1+0x2488], R191 ;  /* 0x002488bf01007387 */ /* 0x000fe20000100800 */
[----:B------:R-:W-:Y:S01]  /*555e0*/  LOP3.LUT R25, R25, 0x7fffffff, RZ, 0xc0, !PT ;  /* 0x7fffffff19197812 */ /* 0x000fe200078ec0ff */
        /* <DEDUP_REMOVED lines=9> */
[----:B------:R-:W-:-:S02]  /*55680*/  VIADD R73, R252, 0x55 ;  /* 0x00000055fc497836 */ /* 0x000fc40000000000 */
[----:B------:R-:W-:Y:S01]  /*55690*/  VIADD R74, R252, 0x54 ;  /* 0x00000054fc4a7836 */ /* 0x000fe20000000000 */
[----:B------:R-:W-:Y:S01]  /*556a0*/  STL [R1+0x2478], R187 ;  /* 0x002478bb01007387 */ /* 0x000fe20000100800 */
[----:B------:R-:W-:Y:S01]  /*556b0*/  LOP3.LUT R24, R24, 0x7fffffff, RZ, 0xc0, !PT ;  /* 0x7fffffff18187812 */ /* 0x000fe200078ec0ff */
[C---:B------:R-:W-:Y:S02]  /*556c0*/  VIADD R75, R252.reuse, 0x53 ;  /* 0x00000053fc4b7836 */ /* 0x040fe40000000000 */
[C---:B------:R-:W-:Y:S01]  /*556d0*/  VIADD R76, R252.reuse, 0x52 ;  /* 0x00000052fc4c7836 */ /* 0x040fe20000000000 */
[----:B------:R-:W-:Y:S01]  /*556e0*/  STL [R1+0x2474], R186 ;  /* 0x002474ba01007387 */ /* 0x000fe20000100800 */
[C---:B------:R-:W-:Y:S02]  /*556f0*/  VIADD R77, R252.reuse, 0x51 ;  /* 0x00000051fc4d7836 */ /* 0x040fe40000000000 */
[C---:B------:R-:W-:Y:S01]  /*55700*/  VIADD R78, R252.reuse, 0x50 ;  /* 0x00000050fc4e7836 */ /* 0x040fe20000000000 */
[----:B------:R-:W-:Y:S01]  /*55710*/  STL [R1+0x2470], R185 ;  /* 0x002470b901007387 */ /* 0x000fe20000100800 */
[C---:B------:R-:W-:Y:S01]  /*55720*/  VIADD R79, R252.reuse, 0x4f ;  /* 0x0000004ffc4f7836 */ /* 0x040fe20000000000 */
[C---:B------:R-:W-:Y:S01]  /*55730*/  IADD3 R80, R252.reuse, 0x4e, RZ ;  /* 0x0000004efc507810 */ /* 0x040fe20007ffe0ff */
[C---:B------:R-:W-:Y:S01]  /*55740*/  VIADD R81, R252.reuse, 0x4d ;  /* 0x0000004dfc517836 */ /* 0x040fe20000000000 */
[----:B------:R-:W-:Y:S01]  /*55750*/  STL [R1+0x246c], R184 ;  /* 0x00246cb801007387 */ /* 0x000fe20000100800 */
[C---:B------:R-:W-:Y:S01]  /*55760*/  VIADD R82, R252.reuse, 0x4c ;  /* 0x0000004cfc527836 */ /* 0x040fe20000000000 */
[----:B------:R-:W-:Y:S01]  /*55770*/  LOP3.LUT R23, R23, 0x7fffffff, RZ, 0xc0, !PT ;  /* 0x7fffffff17177812 */ /* 0x000fe200078ec0ff */
        /* <DEDUP_REMOVED lines=11> */
[----:B------:R-:W-:Y:S01]  /*55830*/  VIADD R90, R252, 0x44 ;  /* 0x00000044fc5a7836 */ /* 0x000fe20000000000 */
        /* <DEDUP_REMOVED lines=13> */
[----:B------:R-:W-:Y:S01]  /*55910*/  VIADD R99, R252, 0x3b ;  /* 0x0000003bfc637836 */ /* 0x000fe20000000000 */
[----:B------:R-:W-:Y:S01]  /*55920*/  LOP3.LUT R20, R20, 0x7fffffff, RZ, 0xc0, !PT ;  /* 0x7fffffff14147812 */ /* 0x000fe200078ec0ff */
[----:B------:R-:W-:Y:S01]  /*55930*/  STL [R1+0x2448], R175 ;  /* 0x002448af01007387 */ /* 0x000fe20000100800 */
[----:B------:R-:W-:Y:S01]  /*55940*/  LOP3.LUT R11, R11, 0x7fffffff, RZ, 0xc0, !PT ;  /* 0x7fffffff0b0b7812 */ /* 0x000fe200078ec0ff */
[----:B------:R-:W-:-:S04]  /*55950*/  DEPBAR.LE SB0, 0x0 ;  /* 0x000080000000791a */ /* 0x000fc80000000000 */
[----:B------:R-:W-:Y:S04]  /*55960*/  STL [R1+0x2444], R174 ;  /* 0x002444ae01007387 */ /* 0x000fe80000100800 */
[----:B------:R-:W-:Y:S04]  /*55970*/  STL [R1+0x2440], R173 ;  /* 0x002440ad01007387 */ /* 0x000fe80000100800 */
[----:B------:R-:W-:Y:S04]  /*55980*/  STL [R1+0x243c], R172 ;  /* 0x00243cac01007387 */ /* 0x000fe80000100800 */
[----:B------:R-:W-:Y:S04]  /*55990*/  STL [R1+0x2438], R171 ;  /* 0x002438ab01007387 */ /* 0x000fe80000100800 */
[----:B------:R-:W-:Y:S04]  /*559a0*/  STL [R1+0x2434], R170 ;  /* 0x002434aa01007387 */ /* 0x000fe80000100800 */
[----:B------:R4:W-:Y:S04]  /*559b0*/  STL [R1+0x2430], R169 ;  /* 0x002430a901007387 */ /* 0x0009e80000100800 */
[----:B----4-:R-:W4:Y:S01]  /*559c0*/  LDL R169, [R1+0x17a0] ;  /* 0x0017a00001a97983 */ /* 0x010f220000100800 */
[----:B------:R-:W-:Y:S01]  /*559d0*/  IMAD.U32 R173, RZ, RZ, UR6 ;  /* 0x00000006ffad7e24 */ /* 0x000fe2000f8e00ff */
[----:B------:R-:W-:Y:S01]  /*559e0*/  UMOV UR6, UR7 ;  /* 0x0000000700067c82 */ /* 0x000fe20008000000 */
[----:B------:R-:W-:Y:S01]  /*559f0*/  UMOV UR59, UR8 ;  /* 0x00000008003b7c82 */ /* 0x000fe20008000000 */
[----:B------:R1:W-:Y:S01]  /*55a00*/  STL [R1+0x242c], R168 ;  /* 0x00242ca801007387 */ /* 0x0003e20000100800 */
[----:B------:R-:W-:Y:S01]  /*55a10*/  MOV R171, UR59 ;  /* 0x0000003b00ab7c02 */ /* 0x000fe20008000f00 */
[----:B------:R-:W-:Y:S01]  /*55a20*/  ULDC UR59, c[0x0][0x228] ;  /* 0x00008a00003b7ab9 */ /* 0x000fe20000000800 */
[----:B---3--:R-:W-:Y:S01]  /*55a30*/  LOP3.LUT R100, R97, 0x1f, RZ, 0xc0, !PT ;  /* 0x0000001f61647812 */ /* 0x008fe200078ec0ff */
[----:B------:R-:W-:Y:S01]  /*55a40*/  VIADD R97, R252, 0x3d ;  /* 0x0000003dfc617836 */ /* 0x000fe20000000000 */
[----:B-1----:R-:W-:-:S05]  /*55a50*/  MOV R168, UR58 ;  /* 0x0000003a00a87c02 */ /* 0x002fca0008000f00 */
[----:B------:R-:W-:Y:S04]  /*55a60*/  STL [R1+0x250c], R168 ;  /* 0x00250ca801007387 */ /* 0x000fe80000100800 */
[----:B------:R1:W-:Y:S04]  /*55a70*/  STL [R1+0xd9c], R0 ;  /* 0x000d9c0001007387 */ /* 0x0003e80000100800 */
[----:B------:R-:W-:Y:S04]  /*55a80*/  STL [R1+0x2510], R173 ;  /* 0x002510ad01007387 */ /* 0x000fe80000100800 */
[----:B------:R-:W-:Y:S01]  /*55a90*/  STL [R1+0x2514], R171 ;  /* 0x002514ab01007387 */ /* 0x000fe20000100800 */
[----:B-1----:R-:W-:-:S05]  /*55aa0*/  VIADD R0, R252, 0x81 ;  /* 0x00000081fc007836 */ /* 0x002fca0000000000 */
[----:B------:R-:W-:Y:S01]  /*55ab0*/  ISETP.GE.AND P1, PT, R0, UR6, PT ;  /* 0x0000000600007c0c */ /* 0x000fe2000bf26270 */
[----:B------:R-:W-:Y:S01]  /*55ac0*/  ULDC.64 UR6, c[0x0][0x220] ;  /* 0x0000880000067ab9 */ /* 0x000fe20000000a00 */
[----:B------:R-:W-:Y:S02]  /*55ad0*/  LOP3.LUT R10, R10, 0x7fffffff, RZ, 0xc0, !PT ;  /* 0x7fffffff0a0a7812 */ /* 0x000fe400078ec0ff */
[----:B------:R-:W-:Y:S02]  /*55ae0*/  LOP3.LUT R9, R9, 0xbfffffff, RZ, 0xc0, !PT ;  /* 0xbfffffff09097812 */ /* 0x000fe400078ec0ff */
[----:B------:R-:W-:Y:S02]  /*55af0*/  LOP3.LUT R8, R8, 0x7fffffff, RZ, 0xc0, !PT ;  /* 0x7fffffff08087812 */ /* 0x000fe400078ec0ff */
[----:B------:R-:W-:Y:S02]  /*55b00*/  LOP3.LUT R7, R7, 0xdfffffff, RZ, 0xc0, !PT ;  /* 0xdfffffff07077812 */ /* 0x000fe400078ec0ff */
[----:B------:R-:W-:-:S02]  /*55b10*/  LOP3.LUT R6, R6, 0x7fffffff, RZ, 0xc0, !PT ;  /* 0x7fffffff06067812 */ /* 0x000fc400078ec0ff */
[----:B------:R-:W-:Y:S02]  /*55b20*/  LOP3.LUT R5, R5, 0x7fffffff, RZ, 0xc0, !PT ;  /* 0x7fffffff05057812 */ /* 0x000fe400078ec0ff */
[----:B------:R-:W-:Y:S02]  /*55b30*/  LOP3.LUT R4, R4, 0xefffffff, RZ, 0xc0, !PT ;  /* 0xefffffff04047812 */ /* 0x000fe400078ec0ff */
[----:B------:R-:W-:Y:S01]  /*55b40*/  LOP3.LUT R3, R3, 0xbfffffff, RZ, 0xc0, !PT ;  /* 0xbfffffff03037812 */ /* 0x000fe200078ec0ff */
[----:B------:R-:W-:Y:S01]  /*55b50*/  BAR.SYNC.DEFER_BLOCKING 0x0 ;  /* 0x0000000000007b1d */ /* 0x000fe20000010000 */
[----:B----4-:R-:W-:-:S05]  /*55b60*/  IMAD R15, R169, UR5, RZ ;  /* 0x00000005a90f7c24 */ /* 0x010fca000f8e02ff */
[----:B------:R-:W-:Y:S01]  /*55b70*/  UMOV UR5, UR9 ;  /* 0x0000000900057c82 */ /* 0x000fe20008000000 */
[----:B------:R-:W-:Y:S01]  /*55b80*/  ULDC.64 UR8, c[0x0][0x220] ;  /* 0x0000880000087ab9 */ /* 0x000fe20000000a00 */
[----:B------:R-:W-:Y:S01]  /*55b90*/  ISETP.GE.AND P0, PT, R12, UR5, PT ;  /* 0x000000050c007c0c */ /* 0x000fe2000bf06270 */
[----:B------:R-:W-:Y:S01]  /*55ba0*/  IMAD R13, R13, 0x20, R15 ;  /* 0x000000200d0d7824 */ /* 0x000fe200078e020f */
[----:B------:R-:W-:Y:S01]  /*55bb0*/  LEA R18, P2, R15, UR6, 0x2 ;  /* 0x000000060f127c11 */ /* 0x000fe2000f8410ff */
[----:B------:R-:W-:Y:S01]  /*55bc0*/  ULDC UR6, c[0x0][0x228] ;  /* 0x00008a0000067ab9 */ /* 0x000fe20000000800 */
[----:B------:R-:W-:Y:S01]  /*55bd0*/  ULDC UR5, c[0x0][0x228] ;  /* 0x00008a0000057ab9 */ /* 0x000fe20000000800 */
[----:B--2---:R-:W-:Y:S01]  /*55be0*/  IMAD R0, R14, 0x20, R13 ;  /* 0x000000200e007824 */ /* 0x004fe200078e020d */
[----:B------:R-:W-:Y:S01]  /*55bf0*/  LEA R16, P3, R13, UR8, 0x2 ;  /* 0x000000080d107c11 */ /* 0x000fe2000f8610ff */
[----:B------:R-:W-:Y:S01]  /*55c00*/  STL [R1+0x251c], R18 ;  /* 0x00251c1201007387 */ /* 0x000fe20000100800 */
[----:B------:R-:W-:Y:S01]  /*55c10*/  LEA.HI.X.SX32 R19, R15, UR7, 0x2, P2 ;  /* 0x000000070f137c11 */ /* 0x000fe200090f16ff */
[----:B------:R-:W1:Y:S01]  /*55c20*/  LDC R14, c[0x0][0x244] ;  /* 0x00009100ff0e7b82 */ /* 0x000e620000000800 */
[----:B------:R-:W-:Y:S01]  /*55c30*/  LEA.HI.X.SX32 R17, R13, UR9, 0x2, P3 ;  /* 0x000000090d117c11 */ /* 0x000fe200098f16ff */
[----:B------:R-:W-:Y:S01]  /*55c40*/  ULDC UR9, c[0x0][0x228] ;  /* 0x00008a0000097ab9 */ /* 0x000fe20000000800 */
[----:B------:R-:W-:Y:S01]  /*55c50*/  ULDC UR8, c[0x0][0x228] ;  /* 0x00008a0000087ab9 */ /* 0x000fe20000000800 */
[----:B------:R-:W-:Y:S01]  /*55c60*/  STL [R1+0x2518], R19 ;  /* 0x0025181301007387 */ /* 0x000fe20000100800 */
[----:B------:R-:W-:-:S03]  /*55c70*/  ULDC UR7, c[0x0][0x228] ;  /* 0x00008a0000077ab9 */ /* 0x000fc60000000800 */
[----:B------:R-:W-:Y:S04]  /*55c80*/  STL [R1+0x2528], R16 ;  /* 0x0025281001007387 */ /* 0x000fe80000100800 */
[----:B------:R2:W-:Y:S04]  /*55c90*/  STL [R1+0x2524], R17 ;  /* 0x0025241101007387 */ /* 0x0005e80000100800 */
[----:B------:R-:W3:Y:S04]  /*55ca0*/  LDL R30, [R1+0x17a8] ;  /* 0x0017a800011e7983 */ /* 0x000ee80000100800 */
[----:B------:R-:W4:Y:S04]  /*55cb0*/  LDL R170, [R1+0x17a4] ;  /* 0x0017a40001aa7983 */ /* 0x000f280000100800 */
[----:B--2---:R-:W2:Y:S01]  /*55cc0*/  LDL R17, [R1+0x17ac] ;  /* 0x0017ac0001117983 */ /* 0x004ea20000100800 */
[----:B-1----:R-:W-:Y:S01]  /*55cd0*/  IMAD R31, R14, 0x20, R0 ;  /* 0x000000200e1f7824 */ /* 0x002fe200078e0200 */
[----:B------:R-:W-:Y:S01]  /*55ce0*/  LEA R14, P4, R0, UR10, 0x2 ;  /* 0x0000000a000e7c11 */ /* 0x000fe2000f8810ff */
[----:B------:R-:W-:-:S03]  /*55cf0*/  ULDC UR10, c[0x0][0x228] ;  /* 0x00008a00000a7ab9 */ /* 0x000fc60000000800 */
[C---:B------:R-:W-:Y:S02]  /*55d00*/  LEA R12, P5, R31.reuse, UR12, 0x2 ;  /* 0x0000000c1f0c7c11 */ /* 0x040fe4000f8a10ff */
[----:B------:R-:W-:Y:S02]  /*55d10*/  LEA.HI.X.SX32 R15, R0, UR11, 0x2, P4 ;  /* 0x0000000b000f7c11 */ /* 0x000fe4000a0f16ff */
[----:B------:R-:W-:Y:S01]  /*55d20*/  LEA.HI.X.SX32 R13, R31, UR13, 0x2, P5 ;  /* 0x0000000d1f0d7c11 */ /* 0x000fe2000a8f16ff */
[----:B------:R-:W-:Y:S01]  /*55d30*/  ULDC.64 UR12, c[0x0][0x228] ;  /* 0x00008a00000c7ab9 */ /* 0x000fe20000000a00 */
[----:B------:R-:W-:Y:S01]  /*55d40*/  VIADD R31, R252, 0x7f ;  /* 0x0000007ffc1f7836 */ /* 0x000fe20000000000 */
[----:B------:R-:W-:Y:S01]  /*55d50*/  LEA R0, R100, UR4, 0x4 ;  /* 0x0000000464007c11 */ /* 0x000fe2000f8e20ff */
[----:B------:R-:W-:Y:S01]  /*55d60*/  ULDC UR4, c[0x0][0x228] ;  /* 0x00008a0000047ab9 */ /* 0x000fe20000000800 */
[----:B---3--:R-:W-:Y:S01]  /*55d70*/  ISETP.LT.AND P3, PT, R30, UR10, !P1 ;  /* 0x0000000a1e007c0c */ /* 0x008fe2000cf61270 */
[----:B------:R-:W-:Y:S01]  /*55d80*/  ULDC.64 UR10, c[0x0][0x228] ;  /* 0x00008a00000a7ab9 */ /* 0x000fe20000000a00 */
[----:B--2---:R-:W-:-:S13]  /*55d90*/  ISETP.LT.AND P2, PT, R17, UR12, !P1 ;  /* 0x0000000c11007c0c */ /* 0x004fda000cf41270 */
[----:B------:R-:W-:Y:S02]  /*55da0*/  @P2 LOP3.LUT R2, R2, 0x80000, RZ, 0xfc, !PT ;  /* 0x0008000002022812 */ /* 0x000fe400078efcff */
[----:B----4-:R-:W-:Y:S02]  /*55db0*/  ISETP.LT.AND P2, PT, R170, UR9, !P1 ;  /* 0x00000009aa007c0c */ /* 0x010fe4000cf41270 */
[----:B------:R-:W-:-:S04]  /*55dc0*/  LOP3.LUT R2, R2, 0xfffbffff, RZ, 0xc0, !PT ;  /* 0xfffbffff02027812 */ /* 0x000fc800078ec0ff */
[----:B------:R-:W-:Y:S02]  /*55dd0*/  @P3 LOP3.LUT R2, R2, 0x40000, RZ, 0xfc, !PT ;  /* 0x0004000002023812 */ /* 0x000fe400078efcff */
[----:B------:R-:W-:Y:S02]  /*55de0*/  ISETP.LT.AND P3, PT, R169, UR10, !P1 ;  /* 0x0000000aa9007c0c */ /* 0x000fe4000cf61270 */
[----:B------:R-:W-:-:S04]  /*55df0*/  LOP3.LUT R2, R2, 0xfffdffff, RZ, 0xc0, !PT ;  /* 0xfffdffff02027812 */ /* 0x000fc800078ec0ff */
[----:B------:R-:W-:Y:S02]  /*55e00*/  @P2 LOP3.LUT R2, R2, 0x20000, RZ, 0xfc, !PT ;  /* 0x0002000002022812 */ /* 0x000fe400078efcff */
[----:B------:R-:W-:Y:S01]  /*55e10*/  ISETP.LT.AND P1, PT, R17, UR8, !P0 ;  /* 0x0000000811007c0c */ /* 0x000fe2000c721270 */
[----:B------:R-:W-:Y:S01]  /*55e20*/  ULDC.64 UR8, c[0x0][0x228] ;  /* 0x00008a0000087ab9 */ /* 0x000fe20000000a00 */
        /* <DEDUP_REMOVED lines=11> */
[----:B------:R-:W-:Y:S01]  /*55ee0*/  @P1 LOP3.LUT R2, R2, 0x2000, RZ, 0xfc, !PT ;  /* 0x0000200002021812 */ /* 0x000fe200078efcff */
[----:B------:R-:W-:Y:S01]  /*55ef0*/  UMOV UR8, UR57 ;  /* 0x0000003900087c82 */ /* 0x000fe20008000000 */
[----:B------:R-:W-:Y:S01]  /*55f00*/  UMOV UR58, UR56 ;  /* 0x00000038003a7c82 */ /* 0x000fe20008000000 */
[----:B------:R-:W-:Y:S01]  /*55f10*/  ULDC UR57, c[0x0][0x228] ;  /* 0x00008a0000397ab9 */ /* 0x000fe20000000800 */
[----:B------:R-:W-:Y:S01]  /*55f20*/  LOP3.LUT R2, R2, 0xffffefff, RZ, 0xc0, !PT ;  /* 0xffffefff02027812 */ /* 0x000fe200078ec0ff */
[----:B------:R-:W-:-:S03]  /*55f30*/  ULDC UR56, c[0x0][0x228] ;  /* 0x00008a0000387ab9 */ /* 0x000fc60000000800 */
[----:B------:R-:W-:Y:S02]  /*55f40*/  @P0 LOP3.LUT R2, R2, 0x1000, RZ, 0xfc, !PT ;  /* 0x0000100002020812 */ /* 0x000fe400078efcff */
[----:B------:R-:W-:-:S04]  /*55f50*/  ISETP.GE.AND P0, PT, R31, UR8, PT ;  /* 0x000000081f007c0c */ /* 0x000fc8000bf06270 */
[----:B------:R-:W-:Y:S02]  /*55f60*/  ISETP.LT.AND P3, PT, R17, UR4, !P0 ;  /* 0x0000000411007c0c */ /* 0x000fe4000c761270 */
[----:B------:R-:W-:Y:S01]  /*55f70*/  ISETP.LT.AND P2, PT, R30, UR5, !P0 ;  /* 0x000000051e007c0c */ /* 0x000fe2000c741270 */
[----:B------:R-:W-:Y:S01]  /*55f80*/  ULDC.64 UR4, c[0x0][0x228] ;  /* 0x00008a0000047ab9 */ /* 0x000fe20000000a00 */
[----:B------:R-:W-:Y:S02]  /*55f90*/  LOP3.LUT R2, R2, 0xfffff7ff, RZ, 0xc0, !PT ;  /* 0xfffff7ff02027812 */ /* 0x000fe400078ec0ff */
[----:B------:R-:W-:Y:S01]  /*55fa0*/  ISETP.LT.AND P1, PT, R170, UR55, !P0 ;  /* 0x00000037aa007c0c */ /* 0x000fe2000c721270 */
[----:B------:R-:W-:-:S06]  /*55fb0*/  ULDC UR55, c[0x0][0x228] ;  /* 0x00008a0000377ab9 */ /* 0x000fcc0000000800 */
[----:B------:R-:W-:-:S04]  /*55fc0*/  @P3 LOP3.LUT R2, R2, 0x800, RZ, 0xfc, !PT ;  /* 0x0000080002023812 */ /* 0x000fc800078efcff */
[----:B------:R-:W-:-:S04]  /*55fd0*/  LOP3.LUT R2, R2, 0xfffffbff, RZ, 0xc0, !PT ;  /* 0xfffffbff02027812 */ /* 0x000fc800078ec0ff */
[----:B------:R-:W-:Y:S02]  /*55fe0*/  @P2 LOP3.LUT R2, R2, 0x400, RZ, 0xfc, !PT ;  /* 0x0000040002022812 */ /* 0x000fe400078efcff */
[----:B------:R-:W-:Y:S02]  /*55ff0*/  ISETP.LT.AND P0, PT, R169, UR6, !P0 ;  /* 0x00000006a9007c0c */ /* 0x000fe4000c701270 */
[----:B------:R-:W-:-:S04]  /*56000*/  LOP3.LUT R2, R2, 0xfffffdff, RZ, 0xc0, !PT ;  /* 0xfffffdff02027812 */ /* 0x000fc800078ec0ff */
[----:B------:R-:W-:-:S04]  /*56010*/  @P1 LOP3.LUT R2, R2, 0x200, RZ, 0xfc, !PT ;  /* 0x0000020002021812 */ /* 0x000fc800078efcff */
[----:B------:R-:W-:-:S04]  /*56020*/  LOP3.LUT R2, R2, 0xfffffeff, RZ, 0xc0, !PT ;  /* 0xfffffeff02027812 */ /* 0x000fc800078ec0ff */
[----:B------:R-:W-:Y:S02]  /*56030*/  @P0 LOP3.LUT R2, R2, 0x100, RZ, 0xfc, !PT ;  /* 0x0000010002020812 */ /* 0x000fe400078efcff */
[----:B------:R-:W-:Y:S01]  /*56040*/  ISETP.GE.AND P0, PT, R32, UR13, PT ;  /* 0x0000000d20007c0c */ /* 0x000fe2000bf06270 */
[----:B------:R-:W-:-:S03]  /*56050*/  ULDC.64 UR12, c[0x0][0x228] ;  /* 0x00008a00000c7ab9 */ /* 0x000fc60000000a00 */
[----:B------:R-:W-:Y:S01]  /*56060*/  ISETP.LT.AND P3, PT, R17, UR52, !P0 ;  /* 0x0000003411007c0c */ /* 0x000fe2000c761270 */
[----:B------:R-:W-:Y:S01]  /*56070*/  ULDC UR52, c[0x0][0x228] ;  /* 0x00008a0000347ab9 */ /* 0x000fe20000000800 */
[----:B------:R-:W-:Y:S01]  /*56080*/  ISETP.LT.AND P2, PT, R30, UR53, !P0 ;  /* 0x000000351e007c0c */ /* 0x000fe2000c741270 */
[----:B------:R-:W-:Y:S01]  /*56090*/  ULDC UR53, c[0x0][0x228] ;  /* 0x00008a0000357ab9 */ /* 0x000fe20000000800 */
        /* <DEDUP_REMOVED lines=23> */
[----:B------:R-:W-:Y:S01]  /*56210*/  ISETP.LT.AND P0, PT, R169, UR12, !P0 ;  /* 0x0000000ca9007c0c */ /* 0x000fe2000c701270 */
[----:B------:R-:W-:Y:S01]  /*56220*/  ULDC UR12, c[0x0][0x228] ;  /* 0x00008a00000c7ab9 */ /* 0x000fe20000000800 */
        /* <DEDUP_REMOVED lines=10> */
[----:B------:R-:W-:Y:S01]  /*562d0*/  ISETP.LT.AND P1, PT, R170, UR23, !P0 ;  /* 0x00000017aa007c0c */ /* 0x000fe2000c721270 */
[----:B------:R-:W-:-:S08]  /*562e0*/  ULDC UR23, c[0x0][0x228] ;  /* 0x00008a0000177ab9 */ /* 0x000fd00000000800 */
        /* <DEDUP_REMOVED lines=29> */
[----:B------:R-:W-:Y:S02]  /*564c0*/  ISETP.LT.AND P3, PT, R17, UR29, !P0 ;  /* 0x0000001d11007c0c */ /* 0x000fe4000c761270 */
        /* <DEDUP_REMOVED lines=15> */
[----:B------:R-:W-:-:S03]  /*565c0*/  ULDC UR13, c[0x0][0x228] ;  /* 0x00008a00000d7ab9 */ /* 0x000fc60000000800 */
[----:B------:R-:W-:Y:S01]  /*565d0*/  ISETP.LT.AND P3, PT, R17, UR16, !P0 ;  /* 0x0000001011007c0c */ /* 0x000fe2000c761270 */
[----:B------:R-:W-:Y:S01]  /*565e0*/  ULDC UR16, c[0x0][0x228] ;  /* 0x00008a0000107ab9 */ /* 0x000fe20000000800 */
[----:B------:R-:W-:Y:S02]  /*565f0*/  ISETP.LT.AND P2, PT, R30, UR27, !P0 ;  /* 0x0000001b1e007c0c */ /* 0x000fe4000c741270 */
[----:B------:R-:W-:Y:S02]  /*56600*/  LOP3.LUT R29, R29, 0xfff7ffff, RZ, 0xc0, !PT ;  /* 0xfff7ffff1d1d7812 */ /* 0x000fe400078ec0ff */
[----:B------:R-:W-:Y:S01]  /*56610*/  ISETP.LT.AND P1, PT, R170, UR28, !P0 ;  /* 0x0000001caa007c0c */ /* 0x000fe2000c721270 */
[----:B------:R-:W-:-:S06]  /*56620*/  ULDC.64 UR28, c[0x0][0x228] ;  /* 0x00008a00001c7ab9 */ /* 0x000fcc0000000a00 */
        /* <DEDUP_REMOVED lines=13> */
[----:B------:R-:W-:Y:S01]  /*56700*/  ISETP.LT.AND P2, PT, R30, UR15, !P0 ;  /* 0x0000000f1e007c0c */ /* 0x000fe2000c741270 */
[----:B------:R-:W-:Y:S01]  /*56710*/  ULDC UR15, c[0x0][0x228] ;  /* 0x00008a00000f7ab9 */ /* 0x000fe20000000800 */
[----:B------:R-:W-:Y:S02]  /*56720*/  LOP3.LUT R29, R29, 0xffff7fff, RZ, 0xc0, !PT ;  /* 0xffff7fff1d1d7812 */ /* 0x000fe400078ec0ff */
[----:B------:R-:W-:Y:S01]  /*56730*/  ISETP.LT.AND P1, PT, R170, UR26, !P0 ;  /* 0x0000001aaa007c0c */ /* 0x000fe2000c721270 */
[----:B------:R-:W-:-:S06]  /*56740*/  ULDC.64 UR26, c[0x0][0x228] ;  /* 0x00008a00001a7ab9 */ /* 0x000fcc0000000a00 */
        /* <DEDUP_REMOVED lines=9> */
[----:B------:R-:W-:-:S03]  /*567e0*/  ULDC UR9, c[0x0][0x228] ;  /* 0x00008a0000097ab9 */ /* 0x000fc60000000800 */
[----:B------:R-:W-:Y:S02]  /*567f0*/  ISETP.LT.AND P3, PT, R17, UR21, !P0 ;  /* 0x0000001511007c0c */ /* 0x000fe4000c761270 */
        /* <DEDUP_REMOVED lines=100> */
[----:B------:R-:W-:Y:S02]  /*56e40*/  ISETP.LT.AND P2, PT, R30, UR25, !P0 ;  /* 0x000000191e007c0c */ /* 0x000fe4000c741270 */
        /* <DEDUP_REMOVED lines=11> */
[----:B------:R-:W-:-:S04]  /*56f00*/  ISETP.GE.AND P0, PT, R46, UR31, PT ;  /* 0x0000001f2e007c0c */ /* 0x000fc8000bf06270 */
[----:B------:R-:W-:Y:S01]  /*56f10*/  ISETP.LT.AND P3, PT, R17, UR30, !P0 ;  /* 0x0000001e11007c0c */ /* 0x000fe2000c761270 */
[----:B------:R-:W-:Y:S01]  /*56f20*/  ULDC.64 UR30, c[0x0][0x228] ;  /* 0x00008a00001e7ab9 */ /* 0x000fe20000000a00 */
        /* <DEDUP_REMOVED lines=21> */
[----:B------:R-:W-:-:S07]  /*57080*/  ISETP.LT.AND P2, PT, R170, UR59, !P0 ;  /* 0x0000003baa007c0c */ /* 0x000fce000c741270 */
[----:B------:R-:W-:-:S04]  /*57090*/  @P1 LOP3.LUT R28, R28, 0x800, RZ, 0xfc, !PT ;  /* 0x000008001c1c1812 */ /* 0x000fc800078efcff */
[----:B------:R-:W-:-:S04]  /*570a0*/  LOP3.LUT R28, R28, 0xfffffbff, RZ, 0xc0, !PT ;  /* 0xfffffbff1c1c7812 */ /* 0x000fc800078ec0ff */
[----:B------:R-:W-:Y:S02]  /*570b0*/  @P3 LOP3.LUT R28, R28, 0x400, RZ, 0xfc, !PT ;  /* 0x000004001c1c3812 */ /* 0x000fe400078efcff */
[----:B------:R-:W-:Y:S01]  /*570c0*/  ISETP.LT.AND P1, PT, R169, UR30, !P0 ;  /* 0x0000001ea9007c0c */ /* 0x000fe2000c721270 */
[----:B------:R-:W-:Y:S01]  /*570d0*/  ULDC UR30, c[0x0][0x228] ;  /* 0x00008a00001e7ab9 */ /* 0x000fe20000000800 */
[----:B------:R-:W-:Y:S02]  /*570e0*/  LOP3.LUT R28, R28, 0xfffffdff, RZ, 0xc0, !PT ;  /* 0xfffffdff1c1c7812 */ /* 0x000fe400078ec0ff */
[----:B------:R-:W-:Y:S01]  /*570f0*/  ISETP.GE.AND P0, PT, R48, UR27, PT ;  /* 0x0000001b30007c0c */ /* 0x000fe2000bf06270 */
[----:B------:R-:W-:Y:S01]  /*57100*/  ULDC.64 UR26, c[0x0][0x228] ;  /* 0x00008a00001a7ab9 */ /* 0x000fe20000000a00 */
[----:B------:R-:W-:Y:S01]  /*57110*/  MOV R172, UR58 ;  /* 0x0000003a00ac7c02 */ /* 0x000fe20008000f00 */
[----:B------:R-:W-:Y:S01]  /*57120*/  ULDC UR58, c[0x0][0x228] ;  /* 0x00008a00003a7ab9 */ /* 0x000fe20000000800 */
[----:B------:R-:W-:-:S02]  /*57130*/  @P2 LOP3.LUT R28, R28, 0x200, RZ, 0xfc, !PT ;  /* 0x000002001c1c2812 */ /* 0x000fc400078efcff */
[----:B------:R-:W-:Y:S02]  /*57140*/  ISETP.LT.AND P3, PT, R17, UR58, !P0 ;  /* 0x0000003a11007c0c */ /* 0x000fe4000c761270 */
[----:B------:R-:W-:-:S04]  /*57150*/  LOP3.LUT R28, R28, 0xfffffeff, RZ, 0xc0, !PT ;  /* 0xfffffeff1c1c7812 */ /* 0x000fc800078ec0ff */
[----:B------:R-:W-:Y:S02]  /*57160*/  @P1 LOP3.LUT R28, R28, 0x100, RZ, 0xfc, !PT ;  /* 0x000001001c1c1812 */ /* 0x000fe400078efcff */
[----:B------:R-:W-:Y:S01]  /*57170*/  ISETP.LT.AND P2, PT, R30, UR61, !P0 ;  /* 0x0000003d1e007c0c */ /* 0x000fe2000c741270 */
[----:B------:R-:W-:Y:S01]  /*57180*/  ULDC UR61, c[0x0][0x228] ;  /* 0x00008a00003d7ab9 */ /* 0x000fe20000000800 */
        /* <DEDUP_REMOVED lines=51> */
[----:B------:R-:W-:-:S06]  /*574c0*/  ULDC.64 UR24, c[0x0][0x228] ;  /* 0x00008a0000187ab9 */ /* 0x000fcc0000000a00 */
[----:B------:R-:W-:Y:S02]  /*574d0*/  @P3 LOP3.LUT R27, R27, 0x8000000, RZ, 0xfc, !PT ;  /* 0x080000001b1b3812 */ /* 0x000fe400078efcff */
[----:B------:R-:W-:Y:S02]  /*574e0*/  MOV R33, UR55 ;  /* 0x0000003700217c02 */ /* 0x000fe40008000f00 */
[----:B------:R-:W-:Y:S02]  /*574f0*/  LOP3.LUT R27, R27, 0xfbffffff, RZ, 0xc0, !PT ;  /* 0xfbffffff1b1b7812 */ /* 0x000fe400078ec0ff */
[----:B------:R-:W-:Y:S01]  /*57500*/  MOV R32, UR54 ;  /* 0x0000003600207c02 */ /* 0x000fe20008000f00 */
[----:B------:R-:W-:Y:S01]  /*57510*/  ULDC.64 UR54, c[0x0][0x228] ;  /* 0x00008a0000367ab9 */ /* 0x000fe20000000a00 */
[----:B------:R-:W-:Y:S01]  /*57520*/  @P2 LOP3.LUT R27, R27, 0x4000000, RZ, 0xfc, !PT ;  /* 0x040000001b1b2812 */ /* 0x000fe200078efcff */
[----:B------:R-:W-:Y:S02]  /*57530*/  UMOV UR20, UR54 ;  /* 0x0000003600147c82 */ /* 0x000fe40008000000 */
[----:B------:R-:W-:-:S02]  /*57540*/  ISETP.LT.AND P0, PT, R169, UR20, !P0 ;  /* 0x00000014a9007c0c */ /* 0x000fc4000c701270 */
[----:B------:R-:W-:-:S04]  /*57550*/  LOP3.LUT R27, R27, 0xfdffffff, RZ, 0xc0, !PT ;  /* 0xfdffffff1b1b7812 */ /* 0x000fc800078ec0ff */
[----:B------:R-:W-:-:S04]  /*57560*/  @P1 LOP3.LUT R27, R27, 0x2000000, RZ, 0xfc, !PT ;  /* 0x020000001b1b1812 */ /* 0x000fc800078efcff */
[----:B------:R-:W-:-:S04]  /*57570*/  LOP3.LUT R27, R27, 0xfeffffff, RZ, 0xc0, !PT ;  /* 0xfeffffff1b1b7812 */ /* 0x000fc800078ec0ff */
[----:B------:R-:W-:Y:S02]  /*57580*/  @P0 LOP3.LUT R27, R27, 0x1000000, RZ, 0xfc, !PT ;  /* 0x010000001b1b0812 */ /* 0x000fe400078efcff */
[----:B------:R-:W-:Y:S01]  /*57590*/  ISETP.GE.AND P0, PT, R52, UR29, PT ;  /* 0x0000001d34007c0c */ /* 0x000fe2000bf06270 */
[----:B------:R-:W-:Y:S01]  /*575a0*/  UMOV UR20, UR24 ;  /* 0x0000001800147c82 */ /* 0x000fe20008000000 */
[----:B------:R-:W-:Y:S01]  /*575b0*/  LOP3.LUT R27, R27, 0xff7fffff, RZ, 0xc0, !PT ;  /* 0xff7fffff1b1b7812 */ /* 0x000fe200078ec0ff */
[----:B------:R-:W-:Y:S01]  /*575c0*/  IMAD.U32 R100, RZ, RZ, UR25 ;  /* 0x00000019ff647e24 */ /* 0x000fe2000f8e00ff */
[----:B------:R-:W-:Y:S01]  /*575d0*/  ISETP.LT.AND P3, PT, R17, UR22, !P0 ;  /* 0x0000001611007c0c */ /* 0x000fe2000c761270 */
[----:B------:R-:W-:Y:S01]  /*575e0*/  ULDC.64 UR24, c[0x0][0x228] ;  /* 0x00008a0000187ab9 */ /* 0x000fe20000000a00 */
[----:B------:R-:W-:Y:S01]  /*575f0*/  ISETP.LT.AND P2, PT, R30, UR18, !P0 ;  /* 0x000000121e007c0c */ /* 0x000fe2000c741270 */
[----:B------:R-:W-:Y:S01]  /*57600*/  IMAD.U32 R101, RZ, RZ, UR55 ;  /* 0x00000037ff657e24 */ /* 0x000fe2000f8e00ff */
[----:B------:R-:W-:Y:S01]  /*57610*/  ISETP.LT.AND P1, PT, R170, UR19, !P0 ;  /* 0x00000013aa007c0c */ /* 0x000fe2000c721270 */
[----:B------:R-:W-:Y:S01]  /*57620*/  ULDC.64 UR18, c[0x0][0x228] ;  /* 0x00008a0000127ab9 */ /* 0x000fe20000000a00 */
[----:B------:R-:W-:Y:S01]  /*57630*/  MOV R31, UR57 ;  /* 0x00000039001f7c02 */ /* 0x000fe20008000f00 */
[----:B------:R-:W-:-:S06]  /*57640*/  ULDC UR29, c[0x0][0x228] ;  /* 0x00008a00001d7ab9 */ /* 0x000fcc0000000800 */
[----:B------:R-:W-:Y:S01]  /*57650*/  @P3 LOP3.LUT R27, R27, 0x800000, RZ, 0xfc, !PT ;  /* 0x008000001b1b3812 */ /* 0x000fe200078efcff */
[----:B------:R-:W-:Y:S01]  /*57660*/  UMOV UR54, UR25 ;  /* 0x0000001900367c82 */ /* 0x000fe20008000000 */
[----:B------:R-:W-:Y:S01]  /*57670*/  ISETP.LT.AND P0, PT, R169, UR20, !P0 ;  /* 0x00000014a9007c0c */ /* 0x000fe2000c701270 */
[----:B------:R-:W-:Y:S01]  /*57680*/  ULDC UR55, c[0x0][0x228] ;  /* 0x00008a0000377ab9 */ /* 0x000fe20000000800 */
[----:B------:R-:W-:Y:S01]  /*57690*/  LOP3.LUT R27, R27, 0xffbfffff, RZ, 0xc0, !PT ;  /* 0xffbfffff1b1b7812 */ /* 0x000fe200078ec0ff */
[----:B------:R-:W-:-:S03]  /*576a0*/  ULDC UR57, c[0x0][0x228] ;  /* 0x00008a0000397ab9 */ /* 0x000fc60000000800 */
[----:B------:R-:W-:-:S04]  /*576b0*/  @P2 LOP3.LUT R27, R27, 0x400000, RZ, 0xfc, !PT ;  /* 0x004000001b1b2812 */ /* 0x000fc800078efcff */
[----:B------:R-:W-:-:S04]  /*576c0*/  LOP3.LUT R27, R27, 0xffdfffff, RZ, 0xc0, !PT ;  /* 0xffdfffff1b1b7812 */ /* 0x000fc800078ec0ff */
[----:B------:R-:W-:-:S04]  /*576d0*/  @P1 LOP3.LUT R27, R27, 0x200000, RZ, 0xfc, !PT ;  /* 0x002000001b1b1812 */ /* 0x000fc800078efcff */
[----:B------:R-:W-:-:S04]  /*576e0*/  LOP3.LUT R27, R27, 0xffefffff, RZ, 0xc0, !PT ;  /* 0xffefffff1b1b7812 */ /* 0x000fc800078ec0ff */
[----:B------:R-:W-:Y:S02]  /*576f0*/  @P0 LOP3.LUT R27, R27, 0x100000, RZ, 0xfc, !PT ;  /* 0x001000001b1b0812 */ /* 0x000fe400078efcff */
[----:B------:R-:W-:Y:S01]  /*57700*/  ISETP.GE.AND P0, PT, R53, UR27, PT ;  /* 0x0000001b35007c0c */ /* 0x000fe2000bf06270 */
[----:B------:R-:W-:Y:S01]  /*57710*/  UMOV UR20, UR24 ;  /* 0x0000001800147c82 */ /* 0x000fe20008000000 */
[----:B------:R-:W-:Y:S01]  /*57720*/  LOP3.LUT R27, R27, 0xfff7ffff, RZ, 0xc0, !PT ;  /* 0xfff7ffff1b1b7812 */ /* 0x000fe200078ec0ff */
[----:B------:R-:W-:Y:S01]  /*57730*/  ULDC.64 UR24, c[0x0][0x228] ;  /* 0x00008a0000187ab9 */ /* 0x000fe20000000a00 */
[----:B------:R-:W-:Y:S01]  /*57740*/  ISETP.LT.AND P3, PT, R17, UR18, !P0 ;  /* 0x0000001211007c0c */ /* 0x000fe2000c761270 */
[----:B------:R-:W-:Y:S01]  /*57750*/  ULDC.64 UR26, c[0x0][0x228] ;  /* 0x00008a00001a7ab9 */ /* 0x000fe20000000a00 */
[----:B------:R-:W-:Y:S02]  /*57760*/  ISETP.LT.AND P2, PT, R30, UR53, !P0 ;  /* 0x000000351e007c0c */ /* 0x000fe4000c741270 */
[----:B------:R-:W-:-:S09]  /*57770*/  ISETP.LT.AND P1, PT, R170, UR17, !P0 ;  /* 0x00000011aa007c0c */ /* 0x000fd2000c721270 */
        /* <DEDUP_REMOVED lines=12> */
[----:B------:R-:W-:Y:S02]  /*57840*/  ISETP.LT.AND P3, PT, R17, UR24, !P0 ;  /* 0x0000001811007c0c */ /* 0x000fe4000c761270 */
        /* <DEDUP_REMOVED lines=19> */
[----:B------:R-:W-:Y:S01]  /*57980*/  LOP3.LUT R27, R27, 0xfffffbff, RZ, 0xc0, !PT ;  /* 0xfffffbff1b1b7812 */ /* 0x000fe200078ec0ff */
[----:B------:R-:W-:-:S03]  /*57990*/  UMOV UR17, UR26 ;  /* 0x0000001a00117c82 */ /* 0x000fc60008000000 */
[----:B------:R-:W-:Y:S02]  /*579a0*/  @P2 LOP3.LUT R27, R27, 0x400, RZ, 0xfc, !PT ;  /* 0x000004001b1b2812 */ /* 0x000fe400078efcff */
[----:B------:R-:W-:Y:S01]  /*579b0*/  ISETP.LT.AND P0, PT, R169, UR17, !P0 ;  /* 0x00000011a9007c0c */ /* 0x000fe2000c701270 */
[----:B------:R-:W-:Y:S01]  /*579c0*/  ULDC.64 UR16, c[0x0][0x228] ;  /* 0x00008a0000107ab9 */ /* 0x000fe20000000a00 */
[----:B------:R-:W-:-:S04]  /*579d0*/  LOP3.LUT R27, R27, 0xfffffdff, RZ, 0xc0, !PT ;  /* 0xfffffdff1b1b7812 */ /* 0x000fc800078ec0ff */
[----:B------:R-:W-:-:S04]  /*579e0*/  @P1 LOP3.LUT R27, R27, 0x200, RZ, 0xfc, !PT ;  /* 0x000002001b1b1812 */ /* 0x000fc800078efcff */
[----:B------:R-:W-:-:S04]  /*579f0*/  LOP3.LUT R27, R27, 0xfffffeff, RZ, 0xc0, !PT ;  /* 0xfffffeff1b1b7812 */ /* 0x000fc800078ec0ff */
[----:B------:R-:W-:Y:S02]  /*57a00*/  @P0 LOP3.LUT R27, R27, 0x100, RZ, 0xfc, !PT ;  /* 0x000001001b1b0812 */ /* 0x000fe400078efcff */
[----:B------:R-:W-:-:S04]  /*57a10*/  ISETP.GE.AND P0, PT, R56, UR19, PT ;  /* 0x0000001338007c0c */ /* 0x000fc8000bf06270 */
[----:B------:R-:W-:Y:S02]  /*57a20*/  ISETP.LT.AND P1, PT, R17, UR16, !P0 ;  /* 0x0000001011007c0c */ /* 0x000fe4000c721270 */
[----:B------:R-:W-:Y:S02]  /*57a30*/  ISETP.LT.AND P2, PT, R30, UR56, !P0 ;  /* 0x000000381e007c0c */ /* 0x000fe4000c741270 */
[----:B------:R-:W-:-:S09]  /*57a40*/  LOP3.LUT R27, R27, 0xffffff7f, RZ, 0xc0, !PT ;  /* 0xffffff7f1b1b7812 */ /* 0x000fd200078ec0ff */
[----:B------:R-:W-:Y:S02]  /*57a50*/  @P1 LOP3.LUT R27, R27, 0x80, RZ, 0xfc, !PT ;  /* 0x000000801b1b1812 */ /* 0x000fe400078efcff */
[----:B------:R-:W-:Y:S02]  /*57a60*/  ISETP.LT.AND P1, PT, R170, UR15, !P0 ;  /* 0x0000000faa007c0c */ /* 0x000fe4000c721270 */
        /* <DEDUP_REMOVED lines=14> */
[----:B------:R-:W-:Y:S01]  /*57b50*/  UMOV UR49, UR27 ;  /* 0x0000001b00317c82 */ /* 0x000fe20008000000 */
[----:B------:R-:W-:Y:S01]  /*57b60*/  ISETP.LT.AND P2, PT, R30, UR13, !P0 ;  /* 0x0000000d1e007c0c */ /* 0x000fe2000c741270 */
[----:B------:R-:W-:Y:S01]  /*57b70*/  ULDC UR25, c[0x0][0x228] ;  /* 0x00008a0000197ab9 */ /* 0x000fe20000000800 */
[----:B------:R-:W-:Y:S01]  /*57b80*/  ISETP.LT.AND P1, PT, R170, UR14, !P0 ;  /* 0x0000000eaa007c0c */ /* 0x000fe2000c721270 */
[----:B------:R-:W-:Y:S01]  /*57b90*/  UMOV UR15, UR22 ;  /* 0x00000016000f7c82 */ /* 0x000fe20008000000 */
[----:B------:R-:W-:Y:S01]  /*57ba0*/  ULDC.64 UR26, c[0x0][0x228] ;  /* 0x00008a00001a7ab9 */ /* 0x000fe20000000a00 */
[----:B------:R-:W-:Y:S01]  /*57bb0*/  UMOV UR53, UR23 ;  /* 0x0000001700357c82 */ /* 0x000fe20008000000 */
[----:B------:R-:W-:-:S05]  /*57bc0*/  ULDC UR18, c[0x0][0x228] ;  /* 0x00008a0000127ab9 */ /* 0x000fca0000000800 */
[----:B------:R-:W-:Y:S01]  /*57bd0*/  @P3 LOP3.LUT R27, R27, 0x8, RZ, 0xfc, !PT ;  /* 0x000000081b1b3812 */ /* 0x000fe200078efcff */
[----:B------:R-:W-:Y:S01]  /*57be0*/  ULDC UR22, c[0x0][0x228] ;  /* 0x00008a0000167ab9 */ /* 0x000fe20000000800 */
[----:B------:R-:W-:Y:S01]  /*57bf0*/  ISETP.LT.AND P0, PT, R169, UR15, !P0 ;  /* 0x0000000fa9007c0c */ /* 0x000fe2000c701270 */
[----:B------:R-:W-:Y:S01]  /*57c00*/  ULDC.64 UR14, c[0x0][0x228] ;  /* 0x00008a00000e7ab9 */ /* 0x000fe20000000a00 */
[----:B------:R-:W-:Y:S01]  /*57c10*/  LOP3.LUT R27, R27, 0xfffffffb, RZ, 0xc0, !PT ;  /* 0xfffffffb1b1b7812 */ /* 0x000fe200078ec0ff */
[----:B------:R-:W-:Y:S01]  /*57c20*/  UMOV UR13, UR26 ;  /* 0x0000001a000d7c82 */ /* 0x000fe20008000000 */
[----:B------:R-:W-:Y:S01]  /*57c30*/  UMOV UR52, UR27 ;  /* 0x0000001b00347c82 */ /* 0x000fe20008000000 */
[----:B------:R-:W-:Y:S01]  /*57c40*/  ULDC UR23, c[0x0][0x228] ;  /* 0x00008a0000177ab9 */ /* 0x000fe20000000800 */
[----:B------:R-:W-:Y:S01]  /*57c50*/  @P2 LOP3.LUT R27, R27, 0x4, RZ, 0xfc, !PT ;  /* 0x000000041b1b2812 */ /* 0x000fe200078efcff */
[----:B------:R-:W-:Y:S01]  /*57c60*/  ULDC UR26, c[0x0][0x228] ;  /* 0x00008a00001a7ab9 */ /* 0x000fe20000000800 */
[----:B------:R-:W-:-:S02]  /*57c70*/  ULDC UR27, c[0x0][0x228] ;  /* 0x00008a00001b7ab9 */ /* 0x000fc40000000800 */
[----:B------:R-:W-:-:S04]  /*57c80*/  LOP3.LUT R27, R27, 0xfffffffd, RZ, 0xc0, !PT ;  /* 0xfffffffd1b1b7812 */ /* 0x000fc800078ec0ff */
[----:B------:R-:W-:-:S04]  /*57c90*/  @P1 LOP3.LUT R27, R27, 0x2, RZ, 0xfc, !PT ;  /* 0x000000021b1b1812 */ /* 0x000fc800078efcff */
[----:B------:R-:W-:-:S04]  /*57ca0*/  LOP3.LUT R27, R27, 0xfffffffe, RZ, 0xc0, !PT ;  /* 0xfffffffe1b1b7812 */ /* 0x000fc800078ec0ff */
[----:B------:R-:W-:Y:S02]  /*57cb0*/  @P0 LOP3.LUT R27, R27, 0x1, RZ, 0xfc, !PT ;  /* 0x000000011b1b0812 */ /* 0x000fe400078efcff */
[----:B------:R-:W-:Y:S01]  /*57cc0*/  ISETP.GE.AND P0, PT, R58, UR21, PT ;  /* 0x000000153a007c0c */ /* 0x000fe2000bf06270 */
[----:B------:R-:W-:-:S03]  /*57cd0*/  ULDC.64 UR20, c[0x0][0x228] ;  /* 0x00008a0000147ab9 */ /* 0x000fc60000000a00 */
[----:B------:R-:W-:Y:S02]  /*57ce0*/  ISETP.LT.AND P3, PT, R17, UR14, !P0 ;  /* 0x0000000e11007c0c */ /* 0x000fe4000c761270 */
[----:B------:R-:W-:Y:S02]  /*57cf0*/  ISETP.LT.AND P2, PT, R30, UR11, !P0 ;  /* 0x0000000b1e007c0c */ /* 0x000fe4000c741270 */
[----:B------:R-:W-:Y:S01]  /*57d00*/  ISETP.LT.AND P1, PT, R170, UR12, !P0 ;  /* 0x0000000caa007c0c */ /* 0x000fe2000c721270 */
[----:B------:R-:W-:Y:S01]  /*57d10*/  UMOV UR56, UR21 ;  /* 0x0000001500387c82 */ /* 0x000fe20008000000 */
[----:B------:R-:W-:-:S07]  /*57d20*/  ULDC UR14, c[0x0][0x228] ;  /* 0x00008a00000e7ab9 */ /* 0x000fce0000000800 */
[----:B------:R-:W-:-:S04]  /*57d30*/  @P3 LOP3.LUT R26, R26, 0x80000000, RZ, 0xfc, !PT ;  /* 0x800000001a1a3812 */ /* 0x000fc800078efcff */
[----:B------:R-:W-:-:S04]  /*57d40*/  LOP3.LUT R26, R26, 0xbfffffff, RZ, 0xc0, !PT ;  /* 0xbfffffff1a1a7812 */ /* 0x000fc800078ec0ff */
        /* <DEDUP_REMOVED lines=26> */
[----:B------:R-:W-:Y:S02]  /*57ef0*/  LOP3.LUT R26, R26, 0xff7fffff, RZ, 0xc0, !PT ;  /* 0xff7fffff1a1a7812 */ /* 0x000fe400078ec0ff */
[----:B------:R-:W-:-:S07]  /*57f00*/  ISETP.LT.AND P1, PT, R170, UR7, !P0 ;  /* 0x00000007aa007c0c */ /* 0x000fce000c721270 */
        /* <DEDUP_REMOVED lines=18> */
[----:B------:R-:W-:-:S09]  /*58030*/  ISETP.LT.AND P1, PT, R170, UR6, !P0 ;  /* 0x00000006aa007c0c */ /* 0x000fd2000c721270 */
[----:B------:R-:W-:-:S04]  /*58040*/  @P3 LOP3.LUT R26, R26, 0x80000, RZ, 0xfc, !PT ;  /* 0x000800001a1a3812 */ /* 0x000fc800078efcff */
[----:B------:R-:W-:Y:S01]  /*58050*/  LOP3.LUT R26, R26, 0xfffbffff, RZ, 0xc0, !PT ;  /* 0xfffbffff1a1a7812 */ /* 0x000fe200078ec0ff */
[----:B------:R-:W-:-:S03]  /*58060*/  UMOV UR7, UR16 ;  /* 0x0000001000077c82 */ /* 0x000fc60008000000 */
[----:B------:R-:W-:Y:S02]  /*58070*/  @P2 LOP3.LUT R26, R26, 0x40000, RZ, 0xfc, !PT ;  /* 0x000400001a1a2812 */ /* 0x000fe400078efcff */
[----:B------:R-:W-:Y:S01]  /*58080*/  ISETP.LT.AND P0, PT, R169, UR7, !P0 ;  /* 0x00000007a9007c0c */ /* 0x000fe2000c701270 */
[----:B------:R-:W-:Y:S01]  /*58090*/  UMOV UR59, UR17 ;  /* 0x00000011003b7c82 */ /* 0x000fe20008000000 */
[----:B------:R-:W-:Y:S01]  /*580a0*/  LOP3.LUT R26, R26, 0xfffdffff, RZ, 0xc0, !PT ;  /* 0xfffdffff1a1a7812 */ /* 0x000fe200078ec0ff */
[----:B------:R-:W-:Y:S01]  /*580b0*/  ULDC.64 UR16, c[0x0][0x228] ;  /* 0x00008a0000107ab9 */ /* 0x000fe20000000a00 */
[----:B------:R-:W-:Y:S02]  /*580c0*/  ULDC.64 UR6, c[0x0][0x228] ;  /* 0x00008a0000067ab9 */ /* 0x000fe40000000a00 */
        /* <DEDUP_REMOVED lines=9> */
[----:B------:R-:W-:Y:S01]  /*58160*/  ISETP.LT.AND P1, PT, R170, UR4, !P0 ;  /* 0x00000004aa007c0c */ /* 0x000fe2000c721270 */
[----:B------:R-:W-:-:S08]  /*58170*/  UMOV UR6, UR12 ;  /* 0x0000000c00067c82 */ /* 0x000fd00008000000 */
[----:B------:R-:W-:Y:S01]  /*58180*/  @P3 LOP3.LUT R26, R26, 0x8000, RZ, 0xfc, !PT ;  /* 0x000080001a1a3812 */ /* 0x000fe200078efcff */
[----:B------:R-:W-:Y:S01]  /*58190*/  UMOV UR58, UR7 ;  /* 0x00000007003a7c82 */ /* 0x000fe20008000000 */
[----:B------:R-:W-:Y:S01]  /*581a0*/  UMOV UR47, UR13 ;  /* 0x0000000d002f7c82 */ /* 0x000fe20008000000 */
[----:B------:R-:W-:Y:S01]  /*581b0*/  MOV R35, UR59 ;  /* 0x0000003b00237c02 */ /* 0x000fe20008000f00 */
[----:B------:R-:W-:Y:S01]  /*581c0*/  ULDC.64 UR12, c[0x0][0x228] ;  /* 0x00008a00000c7ab9 */ /* 0x000fe20000000a00 */
[----:B------:R-:W-:Y:S01]  /*581d0*/  LOP3.LUT R26, R26, 0xffffbfff, RZ, 0xc0, !PT ;  /* 0xffffbfff1a1a7812 */ /* 0x000fe200078ec0ff */
[----:B------:R-:W-:-:S03]  /*581e0*/  ULDC UR44, c[0x0][0x228] ;  /* 0x00008a00002c7ab9 */ /* 0x000fc60000000800 */
        /* <DEDUP_REMOVED lines=11> */
[----:B------:R-:W-:Y:S02]  /*582a0*/  LOP3.LUT R26, R26, 0xfffff7ff, RZ, 0xc0, !PT ;  /* 0xfffff7ff1a1a7812 */ /* 0x000fe400078ec0ff */
[----:B------:R-:W-:-:S07]  /*582b0*/  ISETP.LT.AND P1, PT, R170, UR41, !P0 ;  /* 0x00000029aa007c0c */ /* 0x000fce000c721270 */
        /* <DEDUP_REMOVED lines=12> */
[----:B------:R-:W-:Y:S01]  /*58380*/  UMOV UR42, UR7 ;  /* 0x00000007002a7c82 */ /* 0x000fe20008000000 */
[----:B------:R-:W-:Y:S01]  /*58390*/  ISETP.LT.AND P3, PT, R17, UR10, !P0 ;  /* 0x0000000a11007c0c */ /* 0x000fe2000c761270 */
[----:B------:R-:W-:Y:S01]  /*583a0*/  ULDC.64 UR6, c[0x0][0x228] ;  /* 0x00008a0000067ab9 */ /* 0x000fe20000000a00 */
[----:B------:R-:W-:Y:S01]  /*583b0*/  ISETP.LT.AND P2, PT, R30, UR39, !P0 ;  /* 0x000000271e007c0c */ /* 0x000fe2000c741270 */
[----:B------:R-:W-:Y:S01]  /*583c0*/  ULDC.64 UR8, c[0x0][0x228] ;  /* 0x00008a0000087ab9 */ /* 0x000fe20000000a00 */
        /* <DEDUP_REMOVED lines=13> */
[----:B------:R-:W-:Y:S01]  /*584a0*/  ISETP.LT.AND P1, PT, R170, UR35, !P0 ;  /* 0x00000023aa007c0c */ /* 0x000fe2000c721270 */
[----:B------:R-:W-:Y:S01]  /*584b0*/  UMOV UR4, UR8 ;  /* 0x0000000800047c82 */ /* 0x000fe20008000000 */
[----:B------:R-:W-:Y:S01]  /*584c0*/  MOV R34, UR58 ;  /* 0x0000003a00227c02 */ /* 0x000fe20008000f00 */
[----:B------:R-:W-:-:S04]  /*584d0*/  UMOV UR43, UR13 ;  /* 0x0000000d002b7c82 */ /* 0x000fc80008000000 */
[----:B------:R-:W-:Y:S01]  /*584e0*/  @P3 LOP3.LUT R26, R26, 0x8, RZ, 0xfc, !PT ;  /* 0x000000081a1a3812 */ /* 0x000fe200078efcff */
[----:B------:R-:W-:Y:S01]  /*584f0*/  UMOV UR59, UR21 ;  /* 0x00000015003b7c82 */ /* 0x000fe20008000000 */
[----:B------:R-:W-:Y:S01]  /*58500*/  ISETP.LT.AND P0, PT, R169, UR4, !P0 ;  /* 0x00000004a9007c0c */ /* 0x000fe2000c701270 */
[----:B------:R-:W-:Y:S01]  /*58510*/  UMOV UR24, UR33 ;  /* 0x0000002100187c82 */ /* 0x000fe20008000000 */
[----:B------:R-:W-:Y:S01]  /*58520*/  LOP3.LUT R26, R26, 0xfffffffb, RZ, 0xc0, !PT ;  /* 0xfffffffb1a1a7812 */ /* 0x000fe200078ec0ff */
[----:B------:R-:W-:Y:S01]  /*58530*/  UMOV UR58, UR9 ;  /* 0x00000009003a7c82 */ /* 0x000fe20008000000 */
[----:B------:R-:W-:Y:S01]  /*58540*/  ULDC.64 UR8, c[0x0][0x228] ;  /* 0x00008a0000087ab9 */ /* 0x000fe20000000a00 */
[----:B------:R-:W-:Y:S01]  /*58550*/  UMOV UR4, UR12 ;  /* 0x0000000c00047c82 */ /* 0x000fe20008000000 */
[----:B------:R-:W-:Y:S01]  /*58560*/  @P2 LOP3.LUT R26, R26, 0x4, RZ, 0xfc, !PT ;  /* 0x000000041a1a2812 */ /* 0x000fe200078efcff */
[----:B------:R-:W-:Y:S01]  /*58570*/  ULDC.64 UR12, c[0x0][0x228] ;  /* 0x00008a00000c7ab9 */ /* 0x000fe20000000a00 */
[----:B------:R-:W-:Y:S01]  /*58580*/  ULDC UR21, c[0x0][0x228] ;  /* 0x00008a0000157ab9 */ /* 0x000fe20000000800 */
[----:B------:R-:W-:Y:S01]  /*58590*/  UMOV UR39, UR20 ;  /* 0x0000001400277c82 */ /* 0x000fe20008000000 */
[----:B------:R-:W-:Y:S01]  /*585a0*/  LOP3.LUT R26, R26, 0xfffffffd, RZ, 0xc0, !PT ;  /* 0xfffffffd1a1a7812 */ /* 0x000fe200078ec0ff */
[----:B------:R-:W-:Y:S01]  /*585b0*/  UMOV UR6, UR12 ;  /* 0x0000000c00067c82 */ /* 0x000fe20008000000 */
[----:B------:R-:W-:Y:S01]  /*585c0*/  UMOV UR16, UR13 ;  /* 0x0000000d00107c82 */ /* 0x000fe20008000000 */
[----:B------:R-:W-:Y:S01]  /*585d0*/  ULDC.64 UR12, c[0x0][0x228] ;  /* 0x00008a00000c7ab9 */ /* 0x000fe20000000a00 */
[----:B------:R-:W-:Y:S01]  /*585e0*/  @P1 LOP3.LUT R26, R26, 0x2, RZ, 0xfc, !PT ;  /* 0x000000021a1a1812 */ /* 0x000fe200078efcff */
[----:B------:R-:W-:Y:S01]  /*585f0*/  ULDC UR33, c[0x0][0x228] ;  /* 0x00008a0000217ab9 */ /* 0x000fe20000000800 */
[----:B------:R-:W-:Y:S01]  /*58600*/  ULDC UR35, c[0x0][0x228] ;  /* 0x00008a0000237ab9 */ /* 0x000fe20000000800 */
[----:B------:R-:W-:Y:S01]  /*58610*/  ULDC UR20, c[0x0][0x228] ;  /* 0x00008a0000147ab9 */ /* 0x000fe20000000800 */
[----:B------:R-:W-:-:S04]  /*58620*/  LOP3.LUT R26, R26, 0xfffffffe, RZ, 0xc0, !PT ;  /* 0xfffffffe1a1a7812 */ /* 0x000fc800078ec0ff */
[----:B------:R-:W-:Y:S02]  /*58630*/  @P0 LOP3.LUT R26, R26, 0x1, RZ, 0xfc, !PT ;  /* 0x000000011a1a0812 */ /* 0x000fe400078efcff */
[----:B------:R-:W-:-:S04]  /*58640*/  ISETP.GE.AND P0, PT, R66, UR5, PT ;  /* 0x0000000542007c0c */ /* 0x000fc8000bf06270 */
[----:B------:R-:W-:Y:S02]  /*58650*/  ISETP.LT.AND P3, PT, R17, UR8, !P0 ;  /* 0x0000000811007c0c */ /* 0x000fe4000c761270 */
[----:B------:R-:W-:Y:S02]  /*58660*/  ISETP.LT.AND P2, PT, R30, UR40, !P0 ;  /* 0x000000281e007c0c */ /* 0x000fe4000c741270 */
[----:B------:R-:W-:Y:S01]  /*58670*/  ISETP.LT.AND P1, PT, R170, UR37, !P0 ;  /* 0x00000025aa007c0c */ /* 0x000fe2000c721270 */
[----:B------:R-:W-:-:S08]  /*58680*/  UMOV UR17, UR13 ;  /* 0x0000000d00117c82 */ /* 0x000fd00008000000 */
[----:B------:R-:W-:Y:S01]  /*58690*/  @P3 LOP3.LUT R25, R25, 0x80000000, RZ, 0xfc, !PT ;  /* 0x8000000019193812 */ /* 0x000fe200078efcff */
[----:B------:R-:W-:-:S03]  /*586a0*/  ULDC UR37, c[0x0][0x228] ;  /* 0x00008a0000257ab9 */ /* 0x000fc60000000800 */
        /* <DEDUP_REMOVED lines=13> */
[----:B------:R-:W-:Y:S01]  /*58780*/  ISETP.LT.AND P1, PT, R170, UR34, !P0 ;  /* 0x00000022aa007c0c */ /* 0x000fe2000c721270 */
[----:B------:R-:W-:Y:S01]  /*58790*/  UMOV UR4, UR12 ;  /* 0x0000000c00047c82 */ /* 0x000fe20008000000 */
[----:B------:R-:W-:-:S05]  /*587a0*/  ULDC UR36, c[0x0][0x228] ;  /* 0x00008a0000247ab9 */ /* 0x000fca0000000800 */
[----:B------:R-:W-:Y:S01]  /*587b0*/  @P3 LOP3.LUT R25, R25, 0x8000000, RZ, 0xfc, !PT ;  /* 0x0800000019193812 */ /* 0x000fe200078efcff */
[----:B------:R-:W-:Y:S01]  /*587c0*/  ULDC.64 UR12, c[0x0][0x228] ;  /* 0x00008a00000c7ab9 */ /* 0x000fe20000000a00 */
[----:B------:R-:W-:Y:S02]  /*587d0*/  ULDC UR34, c[0x0][0x228] ;  /* 0x00008a0000227ab9 */ /* 0x000fe40000000800 */
        /* <DEDUP_REMOVED lines=14> */
[----:B------:R-:W-:-:S06]  /*588c0*/  UMOV UR40, UR13 ;  /* 0x0000000d00287c82 */ /* 0x000fcc0008000000 */
[----:B------:R-:W-:Y:S01]  /*588d0*/  @P3 LOP3.LUT R25, R25, 0x800000, RZ, 0xfc, !PT ;  /* 0x0080000019193812 */ /* 0x000fe200078efcff */
[----:B------:R-:W-:-:S03]  /*588e0*/  ULDC UR32, c[0x0][0x228] ;  /* 0x00008a0000207ab9 */ /* 0x000fc60000000800 */
        /* <DEDUP_REMOVED lines=15> */
[----:B------:R-:W-:Y:S01]  /*589e0*/  @P3 LOP3.LUT R25, R25, 0x80000, RZ, 0xfc, !PT ;  /* 0x0008000019193812 */ /* 0x000fe200078efcff */
[----:B------:R-:W-:Y:S01]  /*589f0*/  UMOV UR57, UR49 ;  /* 0x0000003100397c82 */ /* 0x000fe20008000000 */
        /* <DEDUP_REMOVED lines=10> */
[----:B------:R-:W-:Y:S01]  /*58aa0*/  UMOV UR49, UR54 ;  /* 0x0000003600317c82 */ /* 0x000fe20008000000 */
[----:B------:R-:W-:Y:S01]  /*58ab0*/  ULDC UR54, c[0x0][0x228] ;  /* 0x00008a0000367ab9 */ /* 0x000fe20000000800 */
[----:B------:R-:W-:Y:S02]  /*58ac0*/  LOP3.LUT R25, R25, 0xffff7fff, RZ, 0xc0, !PT ;  /* 0xffff7fff19197812 */ /* 0x000fe400078ec0ff */
[----:B------:R-:W-:Y:S02]  /*58ad0*/  ISETP.LT.AND P2, PT, R30, UR54, !P0 ;  /* 0x000000361e007c0c */ /* 0x000fe4000c741270 */
[----:B------:R-:W-:Y:S01]  /*58ae0*/  ISETP.LT.AND P1, PT, R170, UR55, !P0 ;  /* 0x00000037aa007c0c */ /* 0x000fe2000c721270 */
[----:B------:R-:W-:Y:S01]  /*58af0*/  UMOV UR4, UR12 ;  /* 0x0000000c00047c82 */ /* 0x000fe20008000000 */
[----:B------:R-:W-:-:S04]  /*58b00*/  ULDC UR55, c[0x0][0x228] ;  /* 0x00008a0000377ab9 */ /* 0x000fc80000000800 */
        /* <DEDUP_REMOVED lines=16> */
[----:B------:R-:W-:Y:S01]  /*58c10*/  ISETP.LT.AND P1, PT, R170, UR60, !P0 ;  /* 0x0000003caa007c0c */ /* 0x000fe2000c721270 */
[----:B------:R-:W-:Y:S01]  /*58c20*/  UMOV UR6, UR12 ;  /* 0x0000000c00067c82 */ /* 0x000fe20008000000 */
[----:B------:R-:W-:-:S07]  /*58c30*/  ULDC UR12, c[0x0][0x228] ;  /* 0x00008a00000c7ab9 */ /* 0x000fce0000000800 */
[----:B------:R-:W-:Y:S01]  /*58c40*/  @P3 LOP3.LUT R25, R25, 0x800, RZ, 0xfc, !PT ;  /* 0x0000080019193812 */ /* 0x000fe200078efcff */
[----:B------:R-:W-:-:S03]  /*58c50*/  ULDC.64 UR54, c[0x0][0x228] ;  /* 0x00008a0000367ab9 */ /* 0x000fc60000000a00 */
        /* <DEDUP_REMOVED lines=13> */
[----:B------:R-:W-:Y:S02]  /*58d30*/  ISETP.LT.AND P2, PT, R30, UR12, !P0 ;  /* 0x0000000c1e007c0c */ /* 0x000fe4000c741270 */
[----:B------:R-:W-:Y:S01]  /*58d40*/  ISETP.LT.AND P1, PT, R170, UR61, !P0 ;  /* 0x0000003daa007c0c */ /* 0x000fe2000c721270 */
[----:B------:R-:W-:-:S08]  /*58d50*/  ULDC.64 UR60, c[0x0][0x228] ;  /* 0x00008a00003c7ab9 */ /* 0x000fd00000000a00 */
[----:B------:R-:W-:-:S04]  /*58d60*/  @P3 LOP3.LUT R25, R25, 0x80, RZ, 0xfc, !PT ;  /* 0x0000008019193812 */ /* 0x000fc800078efcff */
[----:B------:R-:W-:-:S04]  /*58d70*/  LOP3.LUT R25, R25, 0xffffffbf, RZ, 0xc0, !PT ;  /* 0xffffffbf19197812 */ /* 0x000fc800078ec0ff */
[----:B------:R-:W-:Y:S02]  /*58d80*/  @P2 LOP3.LUT R25, R25, 0x40, RZ, 0xfc, !PT ;  /* 0x0000004019192812 */ /* 0x000fe400078efcff */
[----:B------:R-:W-:Y:S02]  /*58d90*/  ISETP.LT.AND P0, PT, R169, UR4, !P0 ;  /* 0x00000004a9007c0c */ /* 0x000fe4000c701270 */
[----:B------:R-:W-:-:S04]  /*58da0*/  LOP3.LUT R25, R25, 0xffffffdf, RZ, 0xc0, !PT ;  /* 0xffffffdf19197812 */ /* 0x000fc800078ec0ff */
[----:B------:R-:W-:-:S04]  /*58db0*/  @P1 LOP3.LUT R25, R25, 0x20, RZ, 0xfc, !PT ;  /* 0x0000002019191812 */ /* 0x000fc800078efcff */
[----:B------:R-:W-:Y:S02]  /*58dc0*/  LOP3.LUT R25, R25, 0xffffffef, RZ, 0xc0, !PT ;  /* 0xffffffef19197812 */ /* 0x000fe400078ec0ff */
[----:B------:R-:W-:Y:S02]  /*58dd0*/  R2UR UR55, R33 ;  /* 0x00000000213772ca */ /* 0x000fe400000e0000 */
[----:B------:R-:W-:Y:S02]  /*58de0*/  @P0 LOP3.LUT R25, R25, 0x10, RZ, 0xfc, !PT ;  /* 0x0000001019190812 */ /* 0x000fe400078efcff */
[----:B------:R-:W-:Y:S02]  /*58df0*/  ISETP.GE.AND P0, PT, R73, UR9, PT ;  /* 0x0000000949007c0c */ /* 0x000fe4000bf06270 */
[----:B------:R-:W-:Y:S01]  /*58e00*/  R2UR UR54, R32 ;  /* 0x00000000203672ca */ /* 0x000fe200000e0000 */
[----:B------:R-:W-:Y:S01]  /*58e10*/  UMOV UR4, UR60 ;  /* 0x0000003c00047c82 */ /* 0x000fe20008000000 */
[----:B------:R-:W-:Y:S01]  /*58e20*/  ISETP.LT.AND P3, PT, R17, UR6, !P0 ;  /* 0x0000000611007c0c */ /* 0x000fe2000c761270 */
[----:B------:R-:W-:Y:S01]  /*58e30*/  ULDC.64 UR8, c[0x0][0x228] ;  /* 0x00008a0000087ab9 */ /* 0x000fe20000000a00 */
[----:B------:R-:W-:-:S03]  /*58e40*/  LOP3.LUT R25, R25, 0xfffffff7, RZ, 0xc0, !PT ;  /* 0xfffffff719197812 */ /* 0x000fc600078ec0ff */
[----:B------:R-:W-:-:S08]  /*58e50*/  ISETP.LT.AND P2, PT, R30, UR55, !P0 ;  /* 0x000000371e007c0c */ /* 0x000fd0000c741270 */
[----:B------:R-:W-:Y:S02]  /*58e60*/  @P3 LOP3.LUT R25, R25, 0x8, RZ, 0xfc, !PT ;  /* 0x0000000819193812 */ /* 0x000fe400078efcff */
[----:B------:R-:W-:Y:S01]  /*58e70*/  ISETP.LT.AND P1, PT, R170, UR54, !P0 ;  /* 0x00000036aa007c0c */ /* 0x000fe2000c721270 */
[----:B------:R-:W-:Y:S01]  /*58e80*/  ULDC.64 UR54, c[0x0][0x228] ;  /* 0x00008a0000367ab9 */ /* 0x000fe20000000a00 */
        /* <DEDUP_REMOVED lines=23> */
[----:B------:R-:W-:Y:S01]  /*59000*/  ISETP.LT.AND P2, PT, R30, UR32, !P0 ;  /* 0x000000201e007c0c */ /* 0x000fe2000c741270 */
[----:B------:R-:W-:Y:S01]  /*59010*/  UMOV UR12, UR49 ;  /* 0x00000031000c7c82 */ /* 0x000fe20008000000 */
[----:B------:R-:W-:Y:S02]  /*59020*/  LOP3.LUT R24, R24, 0xf7ffffff, RZ, 0xc0, !PT ;  /* 0xf7ffffff18187812 */ /* 0x000fe400078ec0ff */
[----:B------:R-:W-:Y:S01]  /*59030*/  ISETP.LT.AND P1, PT, R170, UR44, !P0 ;  /* 0x0000002caa007c0c */ /* 0x000fe2000c721270 */
[----:B------:R-:W-:Y:S01]  /*59040*/  UMOV UR49, UR55 ;  /* 0x0000003700317c82 */ /* 0x000fe20008000000 */
[----:B------:R-:W-:Y:S01]  /*59050*/  ULDC.64 UR54, c[0x0][0x228] ;  /* 0x00008a0000367ab9 */ /* 0x000fe20000000a00 */
[----:B------:R-:W-:Y:S01]  /*59060*/  UMOV UR10, UR61 ;  /* 0x0000003d000a7c82 */ /* 0x000fe20008000000 */
[----:B------:R-:W-:Y:S01]  /*59070*/  UMOV UR21, UR52 ;  /* 0x0000003400157c82 */ /* 0x000fe20008000000 */
[----:B------:R-:W-:Y:S01]  /*59080*/  UMOV UR38, UR13 ;  /* 0x0000000d00267c82 */ /* 0x000fe20008000000 */
[----:B------:R-:W-:Y:S01]  /*59090*/  UMOV UR60, UR17 ;  /* 0x00000011003c7c82 */ /* 0x000fe20008000000 */
[----:B------:R-:W-:Y:S01]  /*590a0*/  @P3 LOP3.LUT R24, R24, 0x8000000, RZ, 0xfc, !PT ;  /* 0x0800000018183812 */ /* 0x000fe200078efcff */
[----:B------:R-:W-:Y:S01]  /*590b0*/  UMOV UR6, UR54 ;  /* 0x0000003600067c82 */ /* 0x000fe20008000000 */
[----:B------:R-:W-:Y:S01]  /*590c0*/  UMOV UR52, UR55 ;  /* 0x0000003700347c82 */ /* 0x000fe20008000000 */
[----:B------:R-:W-:Y:S01]  /*590d0*/  UMOV UR61, UR59 ;  /* 0x0000003b003d7c82 */ /* 0x000fe20008000000 */
[----:B------:R-:W-:Y:S01]  /*590e0*/  LOP3.LUT R24, R24, 0xfbffffff, RZ, 0xc0, !PT ;  /* 0xfbffffff18187812 */ /* 0x000fe200078ec0ff */
[----:B------:R-:W-:Y:S01]  /*590f0*/  UMOV UR13, UR24 ;  /* 0x00000018000d7c82 */ /* 0x000fe20008000000 */
[----:B------:R-:W-:Y:S01]  /*59100*/  ISETP.LT.AND P0, PT, R169, UR6, !P0 ;  /* 0x00000006a9007c0c */ /* 0x000fe2000c701270 */
[----:B------:R-:W-:Y:S01]  /*59110*/  UMOV UR59, UR57 ;  /* 0x00000039003b7c82 */ /* 0x000fe20008000000 */
[----:B------:R-:W-:Y:S01]  /*59120*/  @P2 LOP3.LUT R24, R24, 0x4000000, RZ, 0xfc, !PT ;  /* 0x0400000018182812 */ /* 0x000fe200078efcff */
[----:B------:R-:W-:Y:S01]  /*59130*/  UMOV UR55, UR56 ;  /* 0x0000003800377c82 */ /* 0x000fe20008000000 */
[----:B------:R-:W-:Y:S01]  /*59140*/  ULDC.64 UR56, c[0x0][0x228] ;  /* 0x00008a0000387ab9 */ /* 0x000fe20000000a00 */
[----:B------:R-:W-:Y:S01]  /*59150*/  UMOV UR54, UR10 ;  /* 0x0000000a00367c82 */ /* 0x000fe20008000000 */
[----:B------:R-:W-:Y:S01]  /*59160*/  LOP3.LUT R24, R24, 0xfdffffff, RZ, 0xc0, !PT ;  /* 0xfdffffff18187812 */ /* 0x000fe200078ec0ff */
[----:B------:R-:W-:Y:S01]  /*59170*/  UMOV UR44, UR57 ;  /* 0x00000039002c7c82 */ /* 0x000fe20008000000 */
[----:B------:R-:W-:Y:S01]  /*59180*/  ULDC.64 UR10, c[0x0][0x228] ;  /* 0x00008a00000a7ab9 */ /* 0x000fe20000000a00 */
[----:B------:R-:W-:Y:S01]  /*59190*/  ULDC UR24, c[0x0][0x228] ;  /* 0x00008a0000187ab9 */ /* 0x000fe20000000800 */
[----:B------:R-:W-:Y:S01]  /*591a0*/  @P1 LOP3.LUT R24, R24, 0x2000000, RZ, 0xfc, !PT ;  /* 0x0200000018181812 */ /* 0x000fe200078efcff */
[----:B------:R-:W-:Y:S01]  /*591b0*/  ULDC UR32, c[0x0][0x228] ;  /* 0x00008a0000207ab9 */ /* 0x000fe20000000800 */
[----:B------:R-:W-:-:S02]  /*591c0*/  ULDC UR17, c[0x0][0x228] ;  /* 0x00008a0000117ab9 */ /* 0x000fc40000000800 */
[----:B------:R-:W-:Y:S02]  /*591d0*/  LOP3.LUT R24, R24, 0xfeffffff, RZ, 0xc0, !PT ;  /* 0xfeffffff18187812 */ /* 0x000fe400078ec0ff */
[----:B------:R-:W-:Y:S02]  /*591e0*/  R2UR UR57, R31 ;  /* 0x000000001f3972ca */ /* 0x000fe400000e0000 */
[----:B------:R-:W-:Y:S02]  /*591f0*/  @P0 LOP3.LUT R24, R24, 0x1000000, RZ, 0xfc, !PT ;  /* 0x0100000018180812 */ /* 0x000fe400078efcff */
[----:B------:R-:W-:Y:S01]  /*59200*/  ISETP.GE.AND P0, PT, R76, UR7, PT ;  /* 0x000000074c007c0c */ /* 0x000fe2000bf06270 */
[----:B------:R-:W-:Y:S01]  /*59210*/  UMOV UR4, UR56 ;  /* 0x0000003800047c82 */ /* 0x000fe20008000000 */
[----:B------:R-:W-:Y:S01]  /*59220*/  LOP3.LUT R24, R24, 0xff7fffff, RZ, 0xc0, !PT ;  /* 0xff7fffff18187812 */ /* 0x000fe200078ec0ff */
[----:B------:R-:W-:Y:S01]  /*59230*/  ULDC.64 UR6, c[0x0][0x228] ;  /* 0x00008a0000067ab9 */ /* 0x000fe20000000a00 */
[----:B------:R-:W-:-:S05]  /*59240*/  ISETP.LT.AND P3, PT, R17, UR10, !P0 ;  /* 0x0000000a11007c0c */ /* 0x000fca000c761270 */
[----:B------:R-:W-:Y:S02]  /*59250*/  ISETP.LT.AND P2, PT, R30, UR57, !P0 ;  /* 0x000000391e007c0c */ /* 0x000fe4000c741270 */
[----:B------:R-:W-:Y:S01]  /*59260*/  ISETP.LT.AND P1, PT, R170, UR50, !P0 ;  /* 0x00000032aa007c0c */ /* 0x000fe2000c721270 */
[----:B------:R-:W-:-:S05]  /*59270*/  ULDC.64 UR50, c[0x0][0x228] ;  /* 0x00008a0000327ab9 */ /* 0x000fca0000000a00 */
        /* <DEDUP_REMOVED lines=27> */
[----:B------:R-:W-:-:S04]  /*59430*/  @P2 LOP3.LUT R24, R24, 0x8000, RZ, 0xfc, !PT ;  /* 0x0000800018182812 */ /* 0x000fc800078efcff */
[----:B------:R-:W-:-:S04]  /*59440*/  LOP3.LUT R24, R24, 0xffffbfff, RZ, 0xc0, !PT ;  /* 0xffffbfff18187812 */ /* 0x000fc800078ec0ff */
[----:B------:R-:W-:Y:S02]  /*59450*/  @P1 LOP3.LUT R24, R24, 0x4000, RZ, 0xfc, !PT ;  /* 0x0000400018181812 */ /* 0x000fe400078efcff */
[----:B------:R-:W-:Y:S01]  /*59460*/  ISETP.LT.AND P1, PT, R170, UR31, !P0 ;  /* 0x0000001faa007c0c */ /* 0x000fe2000c721270 */
[----:B------:R-:W-:Y:S01]  /*59470*/  UMOV UR56, UR51 ;  /* 0x0000003300387c82 */ /* 0x000fe20008000000 */
[----:B------:R-:W-:Y:S02]  /*59480*/  ULDC.64 UR50, c[0x0][0x228] ;  /* 0x00008a0000327ab9 */ /* 0x000fe40000000a00 */
[----:B------:R-:W-:Y:S01]  /*59490*/  UMOV UR4, UR50 ;  /* 0x0000003200047c82 */ /* 0x000fe20008000000 */
[----:B------:R-:W-:Y:S02]  /*594a0*/  LOP3.LUT R24, R24, 0xffffdfff, RZ, 0xc0, !PT ;  /* 0xffffdfff18187812 */ /* 0x000fe400078ec0ff */
[----:B------:R-:W-:Y:S01]  /*594b0*/  ISETP.LT.AND P0, PT, R169, UR4, !P0 ;  /* 0x00000004a9007c0c */ /* 0x000fe2000c701270 */
[----:B------:R-:W-:-:S05]  /*594c0*/  ULDC.64 UR4, c[0x0][0x228] ;  /* 0x00008a0000047ab9 */ /* 0x000fca0000000a00 */
        /* <DEDUP_REMOVED lines=10> */
[----:B------:R-:W-:Y:S01]  /*59570*/  UMOV UR54, UR61 ;  /* 0x0000003d00367c82 */ /* 0x000fe20008000000 */
[----:B------:R-:W-:Y:S01]  /*59580*/  UMOV UR51, UR60 ;  /* 0x0000003c00337c82 */ /* 0x000fe20008000000 */
[----:B------:R-:W-:-:S08]  /*59590*/  UMOV UR60, UR13 ;  /* 0x0000000d003c7c82 */ /* 0x000fd00008000000 */
[----:B------:R-:W-:Y:S02]  /*595a0*/  @P1 LOP3.LUT R24, R24, 0x800, RZ, 0xfc, !PT ;  /* 0x0000080018181812 */ /* 0x000fe400078efcff */
[----:B------:R-:W-:Y:S01]  /*595b0*/  ISETP.LT.AND P1, PT, R170, UR22, !P0 ;  /* 0x00000016aa007c0c */ /* 0x000fe2000c721270 */
[----:B------:R-:W-:Y:S01]  /*595c0*/  UMOV UR61, UR12 ;  /* 0x0000000c003d7c82 */ /* 0x000fe20008000000 */
[----:B------:R-:W-:Y:S01]  /*595d0*/  LOP3.LUT R24, R24, 0xfffffbff, RZ, 0xc0, !PT ;  /* 0xfffffbff18187812 */ /* 0x000fe200078ec0ff */
[----:B------:R-:W-:Y:S01]  /*595e0*/  ULDC.64 UR12, c[0x0][0x228] ;  /* 0x00008a00000c7ab9 */ /* 0x000fe20000000a00 */
[----:B------:R-:W-:Y:S02]  /*595f0*/  ULDC.64 UR22, c[0x0][0x228] ;  /* 0x00008a0000167ab9 */ /* 0x000fe40000000a00 */
[----:B------:R-:W-:Y:S02]  /*59600*/  @P2 LOP3.LUT R24, R24, 0x400, RZ, 0xfc, !PT ;  /* 0x0000040018182812 */ /* 0x000fe400078efcff */
[----:B------:R-:W-:-:S02]  /*59610*/  ISETP.LT.AND P0, PT, R169, UR12, !P0 ;  /* 0x0000000ca9007c0c */ /* 0x000fc4000c701270 */
        /* <DEDUP_REMOVED lines=8> */
[----:B------:R-:W-:Y:S01]  /*596a0*/  ULDC.64 UR30, c[0x0][0x228] ;  /* 0x00008a00001e7ab9 */ /* 0x000fe20000000a00 */
[----:B------:R-:W-:Y:S02]  /*596b0*/  LOP3.LUT R24, R24, 0xffffff7f, RZ, 0xc0, !PT ;  /* 0xffffff7f18187812 */ /* 0x000fe400078ec0ff */
[----:B------:R-:W-:Y:S01]  /*596c0*/  ISETP.LT.AND P1, PT, R170, UR18, !P0 ;  /* 0x00000012aa007c0c */ /* 0x000fe2000c721270 */
[----:B------:R-:W-:-:S06]  /*596d0*/  UMOV UR57, UR39 ;  /* 0x0000002700397c82 */ /* 0x000fcc0008000000 */
[----:B------:R-:W-:Y:S01]  /*596e0*/  @P3 LOP3.LUT R24, R24, 0x80, RZ, 0xfc, !PT ;  /* 0x0000008018183812 */ /* 0x000fe200078efcff */
[----:B------:R-:W-:Y:S01]  /*596f0*/  UMOV UR50, UR38 ;  /* 0x0000002600327c82 */ /* 0x000fe20008000000 */
[----:B------:R-:W-:Y:S01]  /*59700*/  UMOV UR4, UR19 ;  /* 0x0000001300047c82 */ /* 0x000fe20008000000 */
[----:B------:R-:W-:Y:S01]  /*59710*/  ISETP.LT.AND P0, PT, R169, UR22, !P0 ;  /* 0x00000016a9007c0c */ /* 0x000fe2000c701270 */
[----:B------:R-:W-:Y:S01]  /*59720*/  UMOV UR39, UR21 ;  /* 0x0000001500277c82 */ /* 0x000fe20008000000 */
[----:B------:R-:W-:Y:S01]  /*59730*/  LOP3.LUT R24, R24, 0xffffffbf, RZ, 0xc0, !PT ;  /* 0xffffffbf18187812 */ /* 0x000fe200078ec0ff */
[----:B------:R-:W-:Y:S01]  /*59740*/  UMOV UR10, UR51 ;  /* 0x00000033000a7c82 */ /* 0x000fe20008000000 */
[----:B------:R-:W-:Y:S01]  /*59750*/  UMOV UR48, UR16 ;  /* 0x0000001000307c82 */ /* 0x000fe20008000000 */
[----:B------:R-:W-:Y:S01]  /*59760*/  UMOV UR12, UR54 ;  /* 0x00000036000c7c82 */ /* 0x000fe20008000000 */
[----:B------:R-:W-:Y:S01]  /*59770*/  @P2 LOP3.LUT R24, R24, 0x40, RZ, 0xfc, !PT ;  /* 0x0000004018182812 */ /* 0x000fe200078efcff */
[----:B------:R-:W-:Y:S01]  /*59780*/  UMOV UR22, UR39 ;  /* 0x0000002700167c82 */ /* 0x000fe20008000000 */
[----:B------:R-:W-:Y:S01]  /*59790*/  ULDC.64 UR38, c[0x0][0x228] ;  /* 0x00008a0000267ab9 */ /* 0x000fe20000000a00 */
[----:B------:R-:W-:Y:S01]  /*597a0*/  UMOV UR51, UR47 ;  /* 0x0000002f00337c82 */ /* 0x000fe20008000000 */
[----:B------:R-:W-:Y:S01]  /*597b0*/  LOP3.LUT R24, R24, 0xffffffdf, RZ, 0xc0, !PT ;  /* 0xffffffdf18187812 */ /* 0x000fe200078ec0ff */
[----:B------:R-:W-:Y:S01]  /*597c0*/  ULDC UR21, c[0x0][0x228] ;  /* 0x00008a0000157ab9 */ /* 0x000fe20000000800 */
[----:B------:R-:W-:Y:S01]  /*597d0*/  ULDC UR16, c[0x0][0x228] ;  /* 0x00008a0000107ab9 */ /* 0x000fe20000000800 */
[----:B------:R-:W-:Y:S01]  /*597e0*/  ULDC UR19, c[0x0][0x228] ;  /* 0x00008a0000137ab9 */ /* 0x000fe20000000800 */
[----:B------:R-:W-:Y:S01]  /*597f0*/  @P1 LOP3.LUT R24, R24, 0x20, RZ, 0xfc, !PT ;  /* 0x0000002018181812 */ /* 0x000fe200078efcff */
[----:B------:R-:W-:-:S03]  /*59800*/  ULDC UR18, c[0x0][0x228] ;  /* 0x00008a0000127ab9 */ /* 0x000fc60000000800 */
        /* <DEDUP_REMOVED lines=8> */
[----:B------:R-:W-:-:S07]  /*59890*/  ISETP.LT.AND P1, PT, R170, UR14, !P0 ;  /* 0x0000000eaa007c0c */ /* 0x000fce000c721270 */
        /* <DEDUP_REMOVED lines=14> */
[----:B------:R-:W-:Y:S01]  /*59980*/  ULDC.64 UR46, c[0x0][0x228] ;  /* 0x00008a00002e7ab9 */ /* 0x000fe20000000a00 */
[----:B------:R-:W-:Y:S01]  /*59990*/  ULDC.64 UR14, c[0x0][0x228] ;  /* 0x00008a00000e7ab9 */ /* 0x000fe20000000a00 */
[----:B------:R-:W-:Y:S01]  /*599a0*/  UMOV UR8, UR48 ;  /* 0x0000003000087c82 */ /* 0x000fe20008000000 */
[----:B------:R-:W-:Y:S01]  /*599b0*/  LOP3.LUT R23, R23, 0xbfffffff, RZ, 0xc0, !PT ;  /* 0xbfffffff17177812 */ /* 0x000fe200078ec0ff */
[----:B------:R-:W-:-:S03]  /*599c0*/  ULDC UR25, c[0x0][0x228] ;  /* 0x00008a0000197ab9 */ /* 0x000fc60000000800 */
[----:B------:R-:W-:Y:S02]  /*599d0*/  @P2 LOP3.LUT R23, R23, 0x40000000, RZ, 0xfc, !PT ;  /* 0x4000000017172812 */ /* 0x000fe400078efcff */
[----:B------:R-:W-:Y:S02]  /*599e0*/  ISETP.LT.AND P0, PT, R169, UR38, !P0 ;  /* 0x00000026a9007c0c */ /* 0x000fe4000c701270 */
[----:B------:R-:W-:-:S04]  /*599f0*/  LOP3.LUT R23, R23, 0xdfffffff, RZ, 0xc0, !PT ;  /* 0xdfffffff17177812 */ /* 0x000fc800078ec0ff */
[----:B------:R-:W-:-:S04]  /*59a00*/  @P1 LOP3.LUT R23, R23, 0x20000000, RZ, 0xfc, !PT ;  /* 0x2000000017171812 */ /* 0x000fc800078efcff */
[----:B------:R-:W-:Y:S01]  /*59a10*/  LOP3.LUT R23, R23, 0xefffffff, RZ, 0xc0, !PT ;  /* 0xefffffff17177812 */ /* 0x000fe200078ec0ff */
[----:B------:R-:W-:Y:S01]  /*59a20*/  UMOV UR38, UR4 ;  /* 0x0000000400267c82 */ /* 0x000fe20008000000 */
[----:B------:R-:W-:Y:S02]  /*59a30*/  ULDC.64 UR4, c[0x0][0x228] ;  /* 0x00008a0000047ab9 */ /* 0x000fe40000000a00 */
[----:B------:R-:W-:Y:S02]  /*59a40*/  @P0 LOP3.LUT R23, R23, 0x10000000, RZ, 0xfc, !PT ;  /* 0x1000000017170812 */ /* 0x000fe400078efcff */
[----:B------:R-:W-:-:S04]  /*59a50*/  ISETP.GE.AND P0, PT, R83, UR11, PT ;  /* 0x0000000b53007c0c */ /* 0x000fc8000bf06270 */
[----:B------:R-:W-:Y:S02]  /*59a60*/  ISETP.LT.AND P3, PT, R17, UR4, !P0 ;  /* 0x0000000411007c0c */ /* 0x000fe4000c761270 */
[----:B------:R-:W-:Y:S01]  /*59a70*/  ISETP.LT.AND P2, PT, R30, UR28, !P0 ;  /* 0x0000001c1e007c0c */ /* 0x000fe2000c741270 */
[----:B------:R-:W-:Y:S01]  /*59a80*/  UMOV UR48, UR50 ;  /* 0x0000003200307c82 */ /* 0x000fe20008000000 */
[----:B------:R-:W-:Y:S01]  /*59a90*/  LOP3.LUT R23, R23, 0xf7ffffff, RZ, 0xc0, !PT ;  /* 0xf7ffffff17177812 */ /* 0x000fe200078ec0ff */
[----:B------:R-:W-:Y:S01]  /*59aa0*/  ULDC UR28, c[0x0][0x228] ;  /* 0x00008a00001c7ab9 */ /* 0x000fe20000000800 */
        /* <DEDUP_REMOVED lines=15> */
[----:B------:R-:W-:-:S11]  /*59ba0*/  ISETP.LT.AND P2, PT, R30, UR37, !P0 ;  /* 0x000000251e007c0c */ /* 0x000fd6000c741270 */
        /* <DEDUP_REMOVED lines=17> */
[----:B------:R-:W-:Y:S02]  /*59cc0*/  ISETP.LT.AND P1, PT, R170, UR33, !P0 ;  /* 0x00000021aa007c0c */ /* 0x000fe4000c721270 */
[----:B------:R-:W-:Y:S02]  /*59cd0*/  ISETP.LT.AND P0, PT, R169, UR26, !P0 ;  /* 0x0000001aa9007c0c */ /* 0x000fe4000c701270 */
[----:B------:R-:W-:Y:S01]  /*59ce0*/  LOP3.LUT R23, R23, 0xfffdffff, RZ, 0xc0, !PT ;  /* 0xfffdffff17177812 */ /* 0x000fe200078ec0ff */
[----:B------:R-:W-:Y:S01]  /*59cf0*/  UMOV UR36, UR8 ;  /* 0x0000000800247c82 */ /* 0x000fe20008000000 */
[----:B------:R-:W-:Y:S01]  /*59d00*/  ULDC.64 UR8, c[0x0][0x228] ;  /* 0x00008a0000087ab9 */ /* 0x000fe20000000a00 */
[----:B------:R-:W-:Y:S01]  /*59d10*/  UMOV UR6, UR10 ;  /* 0x0000000a00067c82 */ /* 0x000fe20008000000 */
[----:B------:R-:W-:Y:S01]  /*59d20*/  ULDC.64 UR10, c[0x0][0x228] ;  /* 0x00008a00000a7ab9 */ /* 0x000fe20000000a00 */
[----:B------:R-:W-:Y:S01]  /*59d30*/  UMOV UR54, UR50 ;  /* 0x0000003200367c82 */ /* 0x000fe20008000000 */
[----:B------:R-:W-:Y:S01]  /*59d40*/  UMOV UR33, UR51 ;  /* 0x0000003300217c82 */ /* 0x000fe20008000000 */
[----:B------:R-:W-:Y:S01]  /*59d50*/  ULDC.64 UR50, c[0x0][0x228] ;  /* 0x00008a0000327ab9 */ /* 0x000fe20000000a00 */
[----:B------:R-:W-:Y:S01]  /*59d60*/  UMOV UR37, UR22 ;  /* 0x0000001600257c82 */ /* 0x000fe20008000000 */
[----:B------:R-:W-:Y:S01]  /*59d70*/  @P1 LOP3.LUT R23, R23, 0x20000, RZ, 0xfc, !PT ;  /* 0x0002000017171812 */ /* 0x000fe200078efcff */
[----:B------:R-:W-:Y:S01]  /*59d80*/  ULDC UR22, c[0x0][0x228] ;  /* 0x00008a0000167ab9 */ /* 0x000fe20000000800 */
[----:B------:R-:W-:Y:S01]  /*59d90*/  UMOV UR46, UR30 ;  /* 0x0000001e002e7c82 */ /* 0x000fe20008000000 */
[----:B------:R-:W-:Y:S01]  /*59da0*/  ULDC UR26, c[0x0][0x228] ;  /* 0x00008a00001a7ab9 */ /* 0x000fe20000000800 */
[----:B------:R-:W-:-:S04]  /*59db0*/  LOP3.LUT R23, R23, 0xfffeffff, RZ, 0xc0, !PT ;  /* 0xfffeffff17177812 */ /* 0x000fc800078ec0ff */
[----:B------:R-:W-:Y:S02]  /*59dc0*/  @P0 LOP3.LUT R23, R23, 0x10000, RZ, 0xfc, !PT ;  /* 0x0001000017170812 */ /* 0x000fe400078efcff */
[----:B------:R-:W-:Y:S01]  /*59dd0*/  ISETP.GE.AND P0, PT, R86, UR5, PT ;  /* 0x0000000556007c0c */ /* 0x000fe2000bf06270 */
[----:B------:R-:W-:-:S03]  /*59de0*/  ULDC.64 UR4, c[0x0][0x228] ;  /* 0x00008a0000047ab9 */ /* 0x000fc60000000a00 */
[----:B------:R-:W-:Y:S02]  /*59df0*/  ISETP.LT.AND P1, PT, R17, UR8, !P0 ;  /* 0x0000000811007c0c */ /* 0x000fe4000c721270 */
[----:B------:R-:W-:Y:S02]  /*59e00*/  ISETP.LT.AND P2, PT, R30, UR35, !P0 ;  /* 0x000000231e007c0c */ /* 0x000fe4000c741270 */
[----:B------:R-:W-:-:S09]  /*59e10*/  LOP3.LUT R23, R23, 0xffff7fff, RZ, 0xc0, !PT ;  /* 0xffff7fff17177812 */ /* 0x000fd200078ec0ff */
[----:B------:R-:W-:Y:S02]  /*59e20*/  @P1 LOP3.LUT R23, R23, 0x8000, RZ, 0xfc, !PT ;  /* 0x0000800017171812 */ /* 0x000fe400078efcff */
[----:B------:R-:W-:Y:S01]  /*59e30*/  ISETP.LT.AND P1, PT, R170, UR24, !P0 ;  /* 0x00000018aa007c0c */ /* 0x000fe2000c721270 */
[----:B------:R-:W-:Y:S01]  /*59e40*/  UMOV UR8, UR43 ;  /* 0x0000002b00087c82 */ /* 0x000fe20008000000 */
[----:B------:R-:W-:Y:S01]  /*59e50*/  LOP3.LUT R23, R23, 0xffffbfff, RZ, 0xc0, !PT ;  /* 0xffffbfff17177812 */ /* 0x000fe200078ec0ff */
[----:B------:R-:W-:Y:S01]  /*59e60*/  UMOV UR30, UR12 ;  /* 0x0000000c001e7c82 */ /* 0x000fe20008000000 */
[----:B------:R-:W-:Y:S01]  /*59e70*/  ISETP.LT.AND P0, PT, R169, UR10, !P0 ;  /* 0x0000000aa9007c0c */ /* 0x000fe2000c701270 */
[----:B------:R-:W-:Y:S01]  /*59e80*/  ULDC UR24, c[0x0][0x228] ;  /* 0x00008a0000187ab9 */ /* 0x000fe20000000800 */
[----:B------:R-:W-:Y:S01]  /*59e90*/  @P2 LOP3.LUT R23, R23, 0x4000, RZ, 0xfc, !PT ;  /* 0x0000400017172812 */ /* 0x000fe200078efcff */
[----:B------:R-:W-:-:S03]  /*59ea0*/  ULDC UR12, c[0x0][0x228] ;  /* 0x00008a00000c7ab9 */ /* 0x000fc60000000800 */
        /* <DEDUP_REMOVED lines=10> */
[----:B------:R-:W-:Y:S01]  /*59f50*/  ISETP.LT.AND P2, PT, R30, UR34, !P0 ;  /* 0x000000221e007c0c */ /* 0x000fe2000c741270 */
[----:B------:R-:W-:Y:S01]  /*59f60*/  ULDC.64 UR34, c[0x0][0x228] ;  /* 0x00008a0000227ab9 */ /* 0x000fe20000000a00 */
        /* <DEDUP_REMOVED lines=19> */
[----:B------:R-:W-:-:S09]  /*5a0a0*/  LOP3.LUT R23, R23, 0xffffffdf, RZ, 0xc0, !PT ;  /* 0xffffffdf17177812 */ /* 0x000fd200078ec0ff */
[----:B------:R-:W-:-:S04]  /*5a0b0*/  @P1 LOP3.LUT R23, R23, 0x20, RZ, 0xfc, !PT ;  /* 0x0000002017171812 */ /* 0x000fc800078efcff */
[----:B------:R-:W-:Y:S01]  /*5a0c0*/  LOP3.LUT R23, R23, 0xffffffef, RZ, 0xc0, !PT ;  /* 0xffffffef17177812 */ /* 0x000fe200078ec0ff */
[----:B------:R-:W-:Y:S01]  /*5a0d0*/  UMOV UR32, UR6 ;  /* 0x0000000600207c82 */ /* 0x000fe20008000000 */
[----:B------:R-:W-:Y:S02]  /*5a0e0*/  ULDC.64 UR6, c[0x0][0x228] ;  /* 0x00008a0000067ab9 */ /* 0x000fe40000000a00 */
[----:B------:R-:W-:Y:S02]  /*5a0f0*/  @P0 LOP3.LUT R23, R23, 0x10, RZ, 0xfc, !PT ;  /* 0x0000001017170812 */ /* 0x000fe400078efcff */
[----:B------:R-:W-:-:S04]  /*5a100*/  ISETP.GE.AND P0, PT, R89, UR9, PT ;  /* 0x0000000959007c0c */ /* 0x000fc8000bf06270 */
[----:B------:R-:W-:Y:S02]  /*5a110*/  ISETP.LT.AND P3, PT, R17, UR6, !P0 ;  /* 0x0000000611007c0c */ /* 0x000fe4000c761270 */
[----:B------:R-:W-:Y:S02]  /*5a120*/  ISETP.LT.AND P2, PT, R30, UR21, !P0 ;  /* 0x000000151e007c0c */ /* 0x000fe4000c741270 */
[----:B------:R-:W-:Y:S02]  /*5a130*/  LOP3.LUT R23, R23, 0xfffffff7, RZ, 0xc0, !PT ;  /* 0xfffffff717177812 */ /* 0x000fe400078ec0ff */
[----:B------:R-:W-:Y:S01]  /*5a140*/  ISETP.LT.AND P1, PT, R170, UR16, !P0 ;  /* 0x00000010aa007c0c */ /* 0x000fe2000c721270 */
[----:B------:R-:W-:Y:S01]  /*5a150*/  UMOV UR6, UR8 ;  /* 0x0000000800067c82 */ /* 0x000fe20008000000 */
[----:B------:R-:W-:Y:S01]  /*5a160*/  UMOV UR50, UR33 ;  /* 0x0000002100327c82 */ /* 0x000fe20008000000 */
[----:B------:R-:W-:Y:S01]  /*5a170*/  UMOV UR42, UR54 ;  /* 0x00000036002a7c82 */ /* 0x000fe20008000000 */
[----:B------:R-:W-:-:S03]  /*5a180*/  ULDC UR21, c[0x0][0x228] ;  /* 0x00008a0000157ab9 */ /* 0x000fc60000000800 */
[----:B------:R-:W-:Y:S01]  /*5a190*/  @P3 LOP3.LUT R23, R23, 0x8, RZ, 0xfc, !PT ;  /* 0x0000000817173812 */ /* 0x000fe200078efcff */
[----:B------:R-:W-:Y:S01]  /*5a1a0*/  ULDC.64 UR8, c[0x0][0x228] ;  /* 0x00008a0000087ab9 */ /* 0x000fe20000000a00 */
[----:B------:R-:W-:Y:S02]  /*5a1b0*/  ULDC.64 UR16, c[0x0][0x228] ;  /* 0x00008a0000107ab9 */ /* 0x000fe40000000a00 */
        /* <DEDUP_REMOVED lines=12> */
[----:B------:R-:W-:-:S08]  /*5a280*/  ULDC.64 UR18, c[0x0][0x228] ;  /* 0x00008a0000127ab9 */ /* 0x000fd00000000a00 */
[----:B------:R-:W-:-:S04]  /*5a290*/  @P3 LOP3.LUT R22, R22, 0x80000000, RZ, 0xfc, !PT ;  /* 0x8000000016163812 */ /* 0x000fc800078efcff */
[----:B------:R-:W-:-:S04]  /*5a2a0*/  LOP3.LUT R22, R22, 0xbfffffff, RZ, 0xc0, !PT ;  /* 0xbfffffff16167812 */ /* 0x000fc800078ec0ff */
[----:B------:R-:W-:Y:S02]  /*5a2b0*/  @P2 LOP3.LUT R22, R22, 0x40000000, RZ, 0xfc, !PT ;  /* 0x4000000016162812 */ /* 0x000fe400078efcff */
[----:B------:R-:W-:Y:S01]  /*5a2c0*/  ISETP.LT.AND P0, PT, R169, UR16, !P0 ;  /* 0x00000010a9007c0c */ /* 0x000fe2000c701270 */
[----:B------:R-:W-:Y:S01]  /*5a2d0*/  UMOV UR33, UR46 ;  /* 0x0000002e00217c82 */ /* 0x000fe20008000000 */
[----:B------:R-:W-:Y:S01]  /*5a2e0*/  LOP3.LUT R22, R22, 0xdfffffff, RZ, 0xc0, !PT ;  /* 0xdfffffff16167812 */ /* 0x000fe200078ec0ff */
[----:B------:R-:W-:Y:S01]  /*5a2f0*/  UMOV UR54, UR48 ;  /* 0x0000003000367c82 */ /* 0x000fe20008000000 */
[----:B------:R-:W-:Y:S01]  /*5a300*/  UMOV UR34, UR10 ;  /* 0x0000000a00227c82 */ /* 0x000fe20008000000 */
[----:B------:R-:W-:Y:S01]  /*5a310*/  ULDC UR16, c[0x0][0x228] ;  /* 0x00008a0000107ab9 */ /* 0x000fe20000000800 */
[----:B------:R-:W-:Y:S01]  /*5a320*/  @P1 LOP3.LUT R22, R22, 0x20000000, RZ, 0xfc, !PT ;  /* 0x2000000016161812 */ /* 0x000fe200078efcff */
[----:B------:R-:W-:Y:S01]  /*5a330*/  UMOV UR46, UR53 ;  /* 0x00000035002e7c82 */ /* 0x000fe20008000000 */
[----:B------:R-:W-:Y:S01]  /*5a340*/  UMOV UR48, UR52 ;  /* 0x0000003400307c82 */ /* 0x000fe20008000000 */
[----:B------:R-:W-:Y:S01]  /*5a350*/  ULDC.64 UR52, c[0x0][0x228] ;  /* 0x00008a0000347ab9 */ /* 0x000fe20000000a00 */
[----:B------:R-:W-:Y:S01]  /*5a360*/  LOP3.LUT R22, R22, 0xefffffff, RZ, 0xc0, !PT ;  /* 0xefffffff16167812 */ /* 0x000fe200078ec0ff */
[----:B------:R-:W-:-:S03]  /*5a370*/  ULDC UR10, c[0x0][0x228] ;  /* 0x00008a00000a7ab9 */ /* 0x000fc60000000800 */
        /* <DEDUP_REMOVED lines=11> */
[----:B------:R-:W-:Y:S01]  /*5a430*/  UMOV UR18, UR33 ;  /* 0x0000002100127c82 */ /* 0x000fe20008000000 */
[----:B------:R-:W-:Y:S01]  /*5a440*/  LOP3.LUT R22, R22, 0xfdffffff, RZ, 0xc0, !PT ;  /* 0xfdffffff16167812 */ /* 0x000fe200078ec0ff */
[----:B------:R-:W-:Y:S01]  /*5a450*/  UMOV UR29, UR36 ;  /* 0x00000024001d7c82 */ /* 0x000fe20008000000 */
[----:B------:R-:W-:Y:S02]  /*5a460*/  ULDC UR4, c[0x0][0x228] ;  /* 0x00008a0000047ab9 */ /* 0x000fe40000000800 */
        /* <DEDUP_REMOVED lines=18> */
[----:B------:R-:W-:Y:S01]  /*5a590*/  ISETP.GE.AND P0, PT, R93, UR9, PT ;  /* 0x000000095d007c0c */ /* 0x000fe2000bf06270 */
[----:B------:R-:W-:Y:S01]  /*5a5a0*/  UMOV UR52, UR50 ;  /* 0x0000003200347c82 */ /* 0x000fe20008000000 */
[----:B------:R-:W-:Y:S01]  /*5a5b0*/  LOP3.LUT R22, R22, 0xfff7ffff, RZ, 0xc0, !PT ;  /* 0xfff7ffff16167812 */ /* 0x000fe200078ec0ff */
[----:B------:R-:W-:Y:S01]  /*5a5c0*/  UMOV UR33, UR54 ;  /* 0x0000003600217c82 */ /* 0x000fe20008000000 */
[----:B------:R-:W-:Y:S01]  /*5a5d0*/  ISETP.LT.AND P2, PT, R17, UR6, !P0 ;  /* 0x0000000611007c0c */ /* 0x000fe2000c741270 */
[----:B------:R-:W-:Y:S01]  /*5a5e0*/  ULDC.64 UR8, c[0x0][0x228] ;  /* 0x00008a0000087ab9 */ /* 0x000fe20000000a00 */
[----:B------:R-:W-:-:S11]  /*5a5f0*/  ISETP.LT.AND P1, PT, R30, UR26, !P0 ;  /* 0x0000001a1e007c0c */ /* 0x000fd6000c721270 */
[----:B------:R-:W-:-:S04]  /*5a600*/  @P2 LOP3.LUT R22, R22, 0x80000, RZ, 0xfc, !PT ;  /* 0x0008000016162812 */ /* 0x000fc800078efcff */
[----:B------:R-:W-:-:S04]  /*5a610*/  LOP3.LUT R22, R22, 0xfffbffff, RZ, 0xc0, !PT ;  /* 0xfffbffff16167812 */ /* 0x000fc800078ec0ff */
[----:B------:R-:W-:Y:S02]  /*5a620*/  @P1 LOP3.LUT R22, R22, 0x40000, RZ, 0xfc, !PT ;  /* 0x0004000016161812 */ /* 0x000fe400078efcff */
[----:B------:R-:W-:Y:S01]  /*5a630*/  ISETP.LT.AND P1, PT, R170, UR12, !P0 ;  /* 0x0000000caa007c0c */ /* 0x000fe2000c721270 */
[----:B------:R-:W-:Y:S01]  /*5a640*/  UMOV UR50, UR42 ;  /* 0x0000002a00327c82 */ /* 0x000fe20008000000 */
[----:B------:R-:W-:Y:S01]  /*5a650*/  UMOV UR42, UR46 ;  /* 0x0000002e002a7c82 */ /* 0x000fe20008000000 */
[----:B------:R-:W-:Y:S01]  /*5a660*/  UMOV UR46, UR48 ;  /* 0x00000030002e7c82 */ /* 0x000fe20008000000 */
[----:B------:R-:W-:Y:S01]  /*5a670*/  UMOV UR54, UR49 ;  /* 0x0000003100367c82 */ /* 0x000fe20008000000 */
[----:B------:R-:W-:Y:S01]  /*5a680*/  ULDC.64 UR48, c[0x0][0x228] ;  /* 0x00008a0000307ab9 */ /* 0x000fe20000000a00 */
[----:B------:R-:W-:Y:S01]  /*5a690*/  LOP3.LUT R22, R22, 0xfffdffff, RZ, 0xc0, !PT ;  /* 0xfffdffff16167812 */ /* 0x000fe200078ec0ff */
[----:B------:R-:W-:Y:S01]  /*5a6a0*/  UMOV UR26, UR34 ;  /* 0x00000022001a7c82 */ /* 0x000fe20008000000 */
[----:B------:R-:W-:Y:S01]  /*5a6b0*/  ISETP.LT.AND P0, PT, R169, UR48, !P0 ;  /* 0x00000030a9007c0c */ /* 0x000fe2000c701270 */
[----:B------:R-:W-:Y:S01]  /*5a6c0*/  UMOV UR36, UR38 ;  /* 0x0000002600247c82 */ /* 0x000fe20008000000 */
[----:B------:R-:W-:-:S03]  /*5a6d0*/  ULDC UR12, c[0x0][0x228] ;  /* 0x00008a00000c7ab9 */ /* 0x000fc60000000800 */
[----:B------:R-:W-:-:S04]  /*5a6e0*/  @P1 LOP3.LUT R22, R22, 0x20000, RZ, 0xfc, !PT ;  /* 0x0002000016161812 */ /* 0x000fc800078efcff */
[----:B------:R-:W-:-:S04]  /*5a6f0*/  LOP3.LUT R22, R22, 0xfffeffff, RZ, 0xc0, !PT ;  /* 0xfffeffff16167812 */ /* 0x000fc800078ec0ff */
[----:B------:R-:W-:Y:S02]  /*5a700*/  @P0 LOP3.LUT R22, R22, 0x10000, RZ, 0xfc, !PT ;  /* 0x0001000016160812 */ /* 0x000fe400078efcff */
[----:B------:R-:W-:-:S04]  /*5a710*/  ISETP.GE.AND P0, PT, R94, UR19, PT ;  /* 0x000000135e007c0c */ /* 0x000fc8000bf06270 */
[----:B------:R-:W-:Y:S01]  /*5a720*/  ISETP.LT.AND P3, PT, R17, UR8, !P0 ;  /* 0x0000000811007c0c */ /* 0x000fe2000c761270 */
[----:B------:R-:W-:Y:S01]  /*5a730*/  UMOV UR34, UR37 ;  /* 0x0000002500227c82 */ /* 0x000fe20008000000 */
[----:B------:R-:W-:Y:S02]  /*5a740*/  ISETP.LT.AND P2, PT, R30, UR24, !P0 ;  /* 0x000000181e007c0c */ /* 0x000fe4000c741270 */
[----:B------:R-:W-:Y:S02]  /*5a750*/  LOP3.LUT R22, R22, 0xffff7fff, RZ, 0xc0, !PT ;  /* 0xffff7fff16167812 */ /* 0x000fe400078ec0ff */
[----:B------:R-:W-:Y:S01]  /*5a760*/  ISETP.LT.AND P1, PT, R170, UR20, !P0 ;  /* 0x00000014aa007c0c */ /* 0x000fe2000c721270 */
[----:B------:R-:W-:Y:S01]  /*5a770*/  UMOV UR37, UR45 ;  /* 0x0000002d00257c82 */ /* 0x000fe20008000000 */
[----:B------:R-:W-:Y:S01]  /*5a780*/  UMOV UR38, UR44 ;  /* 0x0000002c00267c82 */ /* 0x000fe20008000000 */
[----:B------:R-:W-:Y:S01]  /*5a790*/  ULDC.64 UR44, c[0x0][0x228] ;  /* 0x00008a00002c7ab9 */ /* 0x000fe20000000a00 */
[----:B------:R-:W-:Y:S01]  /*5a7a0*/  UMOV UR48, UR41 ;  /* 0x0000002900307c82 */ /* 0x000fe20008000000 */
[----:B------:R-:W-:Y:S01]  /*5a7b0*/  ULDC UR8, c[0x0][0x228] ;  /* 0x00008a0000087ab9 */ /* 0x000fe20000000800 */
[----:B------:R-:W-:Y:S01]  /*5a7c0*/  ULDC.64 UR24, c[0x0][0x228] ;  /* 0x00008a0000187ab9 */ /* 0x000fe20000000a00 */
        /* <DEDUP_REMOVED lines=13> */
[----:B------:R-:W-:Y:S01]  /*5a8a0*/  ULDC.64 UR14, c[0x0][0x228] ;  /* 0x00008a00000e7ab9 */ /* 0x000fe20000000a00 */
[----:B------:R-:W-:-:S02]  /*5a8b0*/  ISETP.LT.AND P2, PT, R17, UR18, !P0 ;  /* 0x0000001211007c0c */ /* 0x000fc4000c741270 */
[----:B------:R-:W-:-:S11]  /*5a8c0*/  ISETP.LT.AND P1, PT, R30, UR21, !P0 ;  /* 0x000000151e007c0c */ /* 0x000fd6000c721270 */
[----:B------:R-:W-:-:S04]  /*5a8d0*/  @P2 LOP3.LUT R22, R22, 0x800, RZ, 0xfc, !PT ;  /* 0x0000080016162812 */ /* 0x000fc800078efcff */
[----:B------:R-:W-:-:S04]  /*5a8e0*/  LOP3.LUT R22, R22, 0xfffffbff, RZ, 0xc0, !PT ;  /* 0xfffffbff16167812 */ /* 0x000fc800078ec0ff */
[----:B------:R-:W-:Y:S02]  /*5a8f0*/  @P1 LOP3.LUT R22, R22, 0x400, RZ, 0xfc, !PT ;  /* 0x0000040016161812 */ /* 0x000fe400078efcff */
[----:B------:R-:W-:Y:S01]  /*5a900*/  ISETP.LT.AND P1, PT, R170, UR10, !P0 ;  /* 0x0000000aaa007c0c */ /* 0x000fe2000c721270 */
[----:B------:R-:W-:Y:S01]  /*5a910*/  UMOV UR54, UR40 ;  /* 0x0000002800367c82 */ /* 0x000fe20008000000 */
[----:B------:R-:W-:Y:S01]  /*5a920*/  ULDC.64 UR40, c[0x0][0x228] ;  /* 0x00008a0000287ab9 */ /* 0x000fe20000000a00 */
[----:B------:R-:W-:Y:S01]  /*5a930*/  LOP3.LUT R22, R22, 0xfffffdff, RZ, 0xc0, !PT ;  /* 0xfffffdff16167812 */ /* 0x000fe200078ec0ff */
[----:B------:R-:W-:Y:S01]  /*5a940*/  UMOV UR18, UR37 ;  /* 0x0000002500127c82 */ /* 0x000fe20008000000 */
[----:B------:R-:W-:Y:S01]  /*5a950*/  ISETP.LT.AND P0, PT, R169, UR40, !P0 ;  /* 0x00000028a9007c0c */ /* 0x000fe2000c701270 */
[----:B------:R-:W-:-:S07]  /*5a960*/  ULDC UR10, c[0x0][0x228] ;  /* 0x00008a00000a7ab9 */ /* 0x000fce0000000800 */
        /* <DEDUP_REMOVED lines=12> */
[----:B------:R-:W-:Y:S01]  /*5aa30*/  UMOV UR14, UR32 ;  /* 0x00000020000e7c82 */ /* 0x000fe20008000000 */
[----:B------:R-:W-:Y:S01]  /*5aa40*/  LOP3.LUT R22, R22, 0xffffffbf, RZ, 0xc0, !PT ;  /* 0xffffffbf16167812 */ /* 0x000fe200078ec0ff */
[----:B------:R-:W-:Y:S01]  /*5aa50*/  UMOV UR16, UR33 ;  /* 0x0000002100107c82 */ /* 0x000fe20008000000 */
[----:B------:R-:W-:Y:S01]  /*5aa60*/  ISETP.LT.AND P0, PT, R169, UR36, !P0 ;  /* 0x00000024a9007c0c */ /* 0x000fe2000c701270 */
[----:B------:R-:W-:Y:S01]  /*5aa70*/  ULDC.64 UR32, c[0x0][0x228] ;  /* 0x00008a0000207ab9 */ /* 0x000fe20000000a00 */
[----:B------:R-:W-:Y:S01]  /*5aa80*/  @P2 LOP3.LUT R22, R22, 0x40, RZ, 0xfc, !PT ;  /* 0x0000004016162812 */ /* 0x000fe200078efcff */
[----:B------:R-:W-:-:S03]  /*5aa90*/  ULDC UR4, c[0x0][0x228] ;  /* 0x00008a0000047ab9 */ /* 0x000fc60000000800 */
[----:B------:R-:W-:-:S04]  /*5aaa0*/  LOP3.LUT R22, R22, 0xffffffdf, RZ, 0xc0, !PT ;  /* 0xffffffdf16167812 */ /* 0x000fc800078ec0ff */
[----:B------:R-:W-:-:S04]  /*5aab0*/  @P1 LOP3.LUT R22, R22, 0x20, RZ, 0xfc, !PT ;  /* 0x0000002016161812 */ /* 0x000fc800078efcff */
[----:B------:R-:W-:-:S04]  /*5aac0*/  LOP3.LUT R22, R22, 0xffffffef, RZ, 0xc0, !PT ;  /* 0xffffffef16167812 */ /* 0x000fc800078ec0ff */
[----:B------:R-:W-:Y:S02]  /*5aad0*/  @P0 LOP3.LUT R22, R22, 0x10, RZ, 0xfc, !PT ;  /* 0x0000001016160812 */ /* 0x000fe400078efcff */
[----:B------:R-:W-:-:S04]  /*5aae0*/  ISETP.GE.AND P0, PT, R97, UR9, PT ;  /* 0x0000000961007c0c */ /* 0x000fc8000bf06270 */
[----:B------:R-:W-:Y:S01]  /*5aaf0*/  ISETP.LT.AND P3, PT, R17, UR6, !P0 ;  /* 0x0000000611007c0c */ /* 0x000fe2000c761270 */
[----:B------:R-:W-:Y:S01]  /*5ab00*/  UMOV UR21, UR29 ;  /* 0x0000001d00157c82 */ /* 0x000fe20008000000 */
[----:B------:R-:W-:Y:S01]  /*5ab10*/  ISETP.LT.AND P2, PT, R30, UR12, !P0 ;  /* 0x0000000c1e007c0c */ /* 0x000fe2000c741270 */
[----:B------:R-:W-:Y:S01]  /*5ab20*/  ULDC.64 UR28, c[0x0][0x228] ;  /* 0x00008a00001c7ab9 */ /* 0x000fe20000000a00 */
[----:B------:R-:W-:Y:S01]  /*5ab30*/  LOP3.LUT R22, R22, 0xfffffff7, RZ, 0xc0, !PT ;  /* 0xfffffff716167812 */ /* 0x000fe200078ec0ff */
[----:B------:R-:W-:Y:S01]  /*5ab40*/  UMOV UR36, UR46 ;  /* 0x0000002e00247c82 */ /* 0x000fe20008000000 */
[----:B------:R-:W-:Y:S01]  /*5ab50*/  ISETP.LT.AND P1, PT, R170, UR8, !P0 ;  /* 0x00000008aa007c0c */ /* 0x000fe2000c721270 */
[----:B------:R-:W-:Y:S01]  /*5ab60*/  ULDC.64 UR8, c[0x0][0x228] ;  /* 0x00008a0000087ab9 */ /* 0x000fe20000000a00 */
[----:B------:R-:W-:-:S05]  /*5ab70*/  ULDC UR6, c[0x0][0x228] ;  /* 0x00008a0000067ab9 */ /* 0x000fca0000000800 */
        /* <DEDUP_REMOVED lines=12> */
[----:B------:R-:W-:Y:S01]  /*5ac40*/  VIADD R31, R252, 0x3a ;  /* 0x0000003afc1f7836 */ /* 0x000fe20000000000 */
[----:B------:R-:W-:Y:S01]  /*5ac50*/  ISETP.LT.AND P1, PT, R170, UR4, !P0 ;  /* 0x00000004aa007c0c */ /* 0x000fe2000c721270 */
[----:B------:R-:W-:Y:S01]  /*5ac60*/  ULDC UR4, c[0x0][0x228] ;  /* 0x00008a0000047ab9 */ /* 0x000fe20000000800 */
[----:B------:R-:W-:Y:S01]  /*5ac70*/  UMOV UR19, UR56 ;  /* 0x0000003800137c82 */ /* 0x000fe20008000000 */
[----:B------:R-:W-:Y:S01]  /*5ac80*/  UMOV UR32, UR16 ;  /* 0x0000001000207c82 */ /* 0x000fe20008000000 */
[----:B------:R-:W-:Y:S01]  /*5ac90*/  UMOV UR12, UR20 ;  /* 0x00000014000c7c82 */ /* 0x000fe20008000000 */
[----:B------:R-:W-:-:S04]  /*5aca0*/  ULDC UR8, c[0x0][0x228] ;  /* 0x00008a0000087ab9 */ /* 0x000fc80000000800 */
        /* <DEDUP_REMOVED lines=10> */
[----:B------:R-:W-:Y:S02]  /*5ad50*/  ULDC UR4, c[0x0][0x248] ;  /* 0x0000920000047ab9 */ /* 0x000fe40000000800 */
[----:B------:R-:W-:Y:S01]  /*5ad60*/  IMAD R16, R252, UR4, RZ ;  /* 0x00000004fc107c24 */ /* 0x000fe2000f8e02ff */
[----:B------:R-:W-:-:S04]  /*5ad70*/  ULDC UR4, c[0x0][0x248] ;  /* 0x0000920000047ab9 */ /* 0x000fc80000000800 */
[----:B------:R1:W-:Y:S02]  /*5ad80*/  STL [R1+0x178c], R16 ;  /* 0x00178c1001007387 */ /* 0x0003e40000100800 */
[----:B-1----:R-:W-:Y:S01]  /*5ad90*/  VIADD R16, R16, UR4 ;  /* 0x0000000410107c36 */ /* 0x002fe20008000000 */
        /* <DEDUP_REMOVED lines=17> */
[----:B-1----:R-:W-:Y:S01]  /*5aeb0*/  IADD3 R16, R16, UR4, RZ ;  /* 0x0000000410107c10 */ /* 0x002fe2000fffe0ff */
        /* <DEDUP_REMOVED lines=535> */
[----:B------:R1:W-:Y:S01]  /*5d030*/  STL [R1+0x1668], R16 ;  /* 0x0016681001007387 */ /* 0x0003e20000100800 */
[----:B------:R-:W-:Y:S01]  /*5d040*/  UMOV UR28, UR38 ;  /* 0x00000026001c7c82 */ /* 0x000fe20008000000 */
[----:B------:R-:W-:Y:S01]  /*5d050*/  UMOV UR38, UR60 ;  /* 0x0000003c00267c82 */ /* 0x000fe20008000000 */
[----:B------:R-:W-:Y:S01]  /*5d060*/  ULDC.64 UR60, c[0x0][0x228] ;  /* 0x00008a00003c7ab9 */ /* 0x000fe20000000a00 */
[----:B-1----:R-:W-:Y:S01]  /*5d070*/  VIADD R16, R16, UR4 ;  /* 0x0000000410107c36 */ /* 0x002fe20008000000 */
[----:B------:R-:W-:-:S04]  /*5d080*/  ULDC UR4, c[0x0][0x248] ;  /* 0x0000920000047ab9 */ /* 0x000fc80000000800 */
[----:B------:R1:W-:Y:S01]  /*5d090*/  STL [R1+0x166c], R16 ;  /* 0x00166c1001007387 */ /* 0x0003e20000100800 */
[----:B------:R-:W-:Y:S01]  /*5d0a0*/  ISETP.LT.AND P3, PT, R17, UR60, !P0 ;  /* 0x0000003c11007c0c */ /* 0x000fe2000c761270 */
[----:B-1----:R-:W-:Y:S01]  /*5d0b0*/  VIADD R16, R16, UR4 ;  /* 0x0000000410107c36 */ /* 0x002fe20008000000 */
[----:B------:R-:W-:-:S04]  /*5d0c0*/  ULDC UR4, c[0x0][0x248] ;  /* 0x0000920000047ab9 */ /* 0x000fc80000000800 */
[----:B------:R1:W-:Y:S01]  /*5d0d0*/  STL [R1+0x1670], R16 ;  /* 0x0016701001007387 */ /* 0x0003e20000100800 */
[----:B------:R-:W-:Y:S01]  /*5d0e0*/  ISETP.LT.AND P2, PT, R30, UR6, !P0 ;  /* 0x000000061e007c0c */ /* 0x000fe2000c741270 */
[----:B------:R-:W-:Y:S01]  /*5d0f0*/  ULDC UR6, c[0x0][0x228] ;  /* 0x00008a0000067ab9 */ /* 0x000fe20000000800 */
[----:B-1----:R-:W-:Y:S01]  /*5d100*/  VIADD R16, R16, UR4 ;  /* 0x0000000410107c36 */ /* 0x002fe20008000000 */
[----:B------:R-:W-:Y:S01]  /*5d110*/  ULDC UR4, c[0x0][0x248] ;  /* 0x0000920000047ab9 */ /* 0x000fe20000000800 */
[----:B------:R-:W-:-:S03]  /*5d120*/  LOP3.LUT R21, R21, 0xf7ffffff, RZ, 0xc0, !PT ;  /* 0xf7ffffff15157812 */ /* 0x000fc600078ec0ff */
[----:B------:R1:W-:Y:S01]  /*5d130*/  STL [R1+0x1674], R16 ;  /* 0x0016741001007387 */ /* 0x0003e20000100800 */
[----:B------:R-:W-:Y:S01]  /*5d140*/  @P3 LOP3.LUT R21, R21, 0x8000000, RZ, 0xfc, !PT ;  /* 0x0800000015153812 */ /* 0x000fe200078efcff */
[----:B-1----:R-:W-:Y:S01]  /*5d150*/  VIADD R16, R16, UR4 ;  /* 0x0000000410107c36 */ /* 0x002fe20008000000 */
[----:B------:R-:W-:-:S04]  /*5d160*/  ULDC UR4, c[0x0][0x248] ;  /* 0x0000920000047ab9 */ /* 0x000fc80000000800 */
[----:B------:R1:W-:Y:S01]  /*5d170*/  STL [R1+0x1678], R16 ;  /* 0x0016781001007387 */ /* 0x0003e20000100800 */
[----:B------:R-:W-:Y:S01]  /*5d180*/  LOP3.LUT R21, R21, 0xfbffffff, RZ, 0xc0, !PT ;  /* 0xfbffffff15157812 */ /* 0x000fe200078ec0ff */
[----:B-1----:R-:W-:Y:S01]  /*5d190*/  VIADD R16, R16, UR4 ;  /* 0x0000000410107c36 */ /* 0x002fe20008000000 */
[----:B------:R-:W-:Y:S02]  /*5d1a0*/  ULDC UR4, c[0x0][0x248] ;  /* 0x0000920000047ab9 */ /* 0x000fe40000000800 */
[----:B------:R-:W-:Y:S02]  /*5d1b0*/  @P2 LOP3.LUT R21, R21, 0x4000000, RZ, 0xfc, !PT ;  /* 0x0400000015152812 */ /* 0x000fe400078efcff */
[----:B------:R1:W-:Y:S01]  /*5d1c0*/  STL [R1+0x167c], R16 ;  /* 0x00167c1001007387 */ /* 0x0003e20000100800 */
[----:B------:R-:W-:Y:S02]  /*5d1d0*/  ISETP.LT.AND P0, PT, R169, UR24, !P0 ;  /* 0x00000018a9007c0c */ /* 0x000fe4000c701270 */
[----:B------:R-:W-:Y:S01]  /*5d1e0*/  LOP3.LUT R21, R21, 0xfdffffff, RZ, 0xc0, !PT ;  /* 0xfdffffff15157812 */ /* 0x000fe200078ec0ff */
[----:B-1----:R-:W-:Y:S01]  /*5d1f0*/  VIADD R16, R16, UR4 ;  /* 0x0000000410107c36 */ /* 0x002fe20008000000 */
[----:B------:R-:W-:-:S04]  /*5d200*/  ULDC UR4, c[0x0][0x248] ;  /* 0x0000920000047ab9 */ /* 0x000fc80000000800 */
[----:B------:R1:W-:Y:S01]  /*5d210*/  STL [R1+0x1680], R16 ;  /* 0x0016801001007387 */ /* 0x0003e20000100800 */
[----:B------:R-:W-:Y:S01]  /*5d220*/  @P1 LOP3.LUT R21, R21, 0x2000000, RZ, 0xfc, !PT ;  /* 0x0200000015151812 */ /* 0x000fe200078efcff */
[----:B-1----:R-:W-:Y:S01]  /*5d230*/  VIADD R16, R16, UR4 ;  /* 0x0000000410107c36 */ /* 0x002fe20008000000 */
[----:B------:R-:W-:Y:S02]  /*5d240*/  ULDC UR4, c[0x0][0x248] ;  /* 0x0000920000047ab9 */ /* 0x000fe40000000800 */
[----:B------:R-:W-:Y:S02]  /*5d250*/  LOP3.LUT R21, R21, 0xfeffffff, RZ, 0xc0, !PT ;  /* 0xfeffffff15157812 */ /* 0x000fe400078ec0ff */
[----:B------:R1:W-:Y:S01]  /*5d260*/  STL [R1+0x1684], R16 ;  /* 0x0016841001007387 */ /* 0x0003e20000100800 */
[----:B------:R-:W-:Y:S01]  /*5d270*/  UMOV UR24, UR36 ;  /* 0x0000002400187c82 */ /* 0x000fe20008000000 */
[----:B------:R-:W-:Y:S01]  /*5d280*/  @P0 LOP3.LUT R21, R21, 0x1000000, RZ, 0xfc, !PT ;  /* 0x0100000015150812 */ /* 0x000fe200078efcff */
[----:B------:R-:W-:Y:S01]  /*5d290*/  UMOV UR36, UR44 ;  /* 0x0000002c00247c82 */ /* 0x000fe20008000000 */
[----:B-1----:R-:W-:Y:S01]  /*5d2a0*/  VIADD R16, R16, UR4 ;  /* 0x0000000410107c36 */ /* 0x002fe20008000000 */
[----:B------:R-:W-:Y:S01]  /*5d2b0*/  ULDC UR4, c[0x0][0x248] ;  /* 0x0000920000047ab9 */ /* 0x000fe20000000800 */
[----:B------:R-:W-:Y:S01]  /*5d2c0*/  UMOV UR44, UR22 ;  /* 0x00000016002c7c82 */ /* 0x000fe20008000000 */
[----:B------:R-:W-:-:S02]  /*5d2d0*/  ISETP.GE.AND P0, PT, R31, UR7, PT ;  /* 0x000000071f007c0c */ /* 0x000fc4000bf06270 */
[----:B------:R1:W-:Y:S01]  /*5d2e0*/  STL [R1+0x1688], R16 ;  /* 0x0016881001007387 */ /* 0x0003e20000100800 */
[----:B------:R-:W-:Y:S01]  /*5d2f0*/  UMOV UR22, UR57 ;  /* 0x0000003900167c82 */ /* 0x000fe20008000000 */
[----:B------:R-:W-:Y:S02]  /*5d300*/  ULDC.64 UR56, c[0x0][0x228] ;  /* 0x00008a0000387ab9 */ /* 0x000fe40000000a00 */
[----:B------:R-:W-:Y:S01]  /*5d310*/  ISETP.LT.AND P1, PT, R17, UR56, !P0 ;  /* 0x0000003811007c0c */ /* 0x000fe2000c721270 */
[----:B-1----:R-:W-:Y:S01]  /*5d320*/  VIADD R16, R16, UR4 ;  /* 0x0000000410107c36 */ /* 0x002fe20008000000 */
[----:B------:R-:W-:-:S04]  /*5d330*/  ULDC UR4, c[0x0][0x248] ;  /* 0x0000920000047ab9 */ /* 0x000fc80000000800 */
[----:B------:R1:W-:Y:S01]  /*5d340*/  STL [R1+0x1690], R16 ;  /* 0x0016901001007387 */ /* 0x0003e20000100800 */
[----:B------:R-:W-:Y:S02]  /*5d350*/  ISETP.LT.AND P2, PT, R30, UR6, !P0 ;  /* 0x000000061e007c0c */ /* 0x000fe4000c741270 */
[----:B------:R-:W-:Y:S01]  /*5d360*/  LOP3.LUT R21, R21, 0xff7fffff, RZ, 0xc0, !PT ;  /* 0xff7fffff15157812 */ /* 0x000fe200078ec0ff */
[----:B------:R-:W-:Y:S01]  /*5d370*/  UMOV UR16, UR14 ;  /* 0x0000000e00107c82 */ /* 0x000fe20008000000 */
[----:B------:R-:W-:Y:S01]  /*5d380*/  VIADD R31, R252, 0x39 ;  /* 0x00000039fc1f7836 */ /* 0x000fe20000000000 */
[----:B------:R-:W-:Y:S01]  /*5d390*/  ULDC.64 UR6, c[0x0][0x228] ;  /* 0x00008a0000067ab9 */ /* 0x000fe20000000a00 */
[----:B-1----:R-:W-:Y:S01]  /*5d3a0*/  VIADD R16, R16, UR4 ;  /* 0x0000000410107c36 */ /* 0x002fe20008000000 */
[----:B------:R-:W-:-:S04]  /*5d3b0*/  ULDC UR4, c[0x0][0x248] ;  /* 0x0000920000047ab9 */ /* 0x000fc80000000800 */
[----:B------:R1:W-:Y:S01]  /*5d3c0*/  STL [R1+0x169c], R16 ;  /* 0x00169c1001007387 */ /* 0x0003e20000100800 */
[----:B------:R-:W-:Y:S01]  /*5d3d0*/  @P1 LOP3.LUT R21, R21, 0x800000, RZ, 0xfc, !PT ;  /* 0x0080000015151812 */ /* 0x000fe200078efcff */
[----:B-1----:R-:W-:Y:S01]  /*5d3e0*/  VIADD R16, R16, UR4 ;  /* 0x0000000410107c36 */ /* 0x002fe20008000000 */
[----:B------:R-:W-:-:S04]  /*5d3f0*/  ULDC UR4, c[0x0][0x248] ;  /* 0x0000920000047ab9 */ /* 0x000fc80000000800 */
[----:B------:R1:W-:Y:S01]  /*5d400*/  STL [R1+0x16ac], R16 ;  /* 0x0016ac1001007387 */ /* 0x0003e20000100800 */
[----:B------:R-:W-:Y:S01]  /*5d410*/  LOP3.LUT R21, R21, 0xffbfffff, RZ, 0xc0, !PT ;  /* 0xffbfffff15157812 */ /* 0x000fe200078ec0ff */
[----:B------:R-:W-:Y:S01]  /*5d420*/  UMOV UR14, UR40 ;  /* 0x00000028000e7c82 */ /* 0x000fe20008000000 */
[----:B-1----:R-:W-:Y:S01]  /*5d430*/  VIADD R16, R16, UR4 ;  /* 0x0000000410107c36 */ /* 0x002fe20008000000 */
[----:B------:R-:W-:Y:S02]  /*5d440*/  ULDC UR4, c[0x0][0x228] ;  /* 0x00008a0000047ab9 */ /* 0x000fe40000000800 */
[----:B------:R-:W-:Y:S01]  /*5d450*/  ISETP.LT.AND P1, PT, R170, UR4, !P0 ;  /* 0x00000004aa007c0c */ /* 0x000fe2000c721270 */
[----:B------:R-:W-:Y:S01]  /*5d460*/  UMOV UR40, UR21 ;  /* 0x0000001500287c82 */ /* 0x000fe20008000000 */
[----:B------:R-:W-:Y:S01]  /*5d470*/  @P2 LOP3.LUT R21, R21, 0x400000, RZ, 0xfc, !PT ;  /* 0x0040000015152812 */ /* 0x000fe200078efcff */
[----:B------:R-:W-:Y:S01]  /*5d480*/  ULDC.64 UR20, c[0x0][0x228] ;  /* 0x00008a0000147ab9 */ /* 0x000fe20000000a00 */
[----:B------:R-:W-:Y:S01]  /*5d490*/  ULDC UR4, c[0x0][0x248] ;  /* 0x0000920000047ab9 */ /* 0x000fe20000000800 */
[----:B------:R-:W-:-:S02]  /*5d4a0*/  ISETP.LT.AND P0, PT, R169, UR20, !P0 ;  /* 0x00000014a9007c0c */ /* 0x000fc4000c701270 */
[----:B------:R-:W-:-:S06]  /*5d4b0*/  LOP3.LUT R21, R21, 0xffdfffff, RZ, 0xc0, !PT ;  /* 0xffdfffff15157812 */ /* 0x000fcc00078ec0ff */
[----:B------:R-:W-:-:S04]  /*5d4c0*/  @P1 LOP3.LUT R21, R21, 0x200000, RZ, 0xfc, !PT ;  /* 0x0020000015151812 */ /* 0x000fc800078efcff */
[----:B------:R-:W-:-:S04]  /*5d4d0*/  LOP3.LUT R21, R21, 0xffefffff, RZ, 0xc0, !PT ;  /* 0xffefffff15157812 */ /* 0x000fc800078ec0ff */
[----:B------:R-:W-:Y:S02]  /*5d4e0*/  @P0 LOP3.LUT R21, R21, 0x100000, RZ, 0xfc, !PT ;  /* 0x0010000015150812 */ /* 0x000fe400078efcff */
[----:B------:R-:W-:-:S04]  /*5d4f0*/  ISETP.GE.AND P0, PT, R31, UR9, PT ;  /* 0x000000091f007c0c */ /* 0x000fc8000bf06270 */
[----:B------:R-:W-:Y:S02]  /*5d500*/  ISETP.LT.AND P3, PT, R17, UR6, !P0 ;  /* 0x0000000611007c0c */ /* 0x000fe4000c761270 */
[----:B------:R-:W-:Y:S01]  /*5d510*/  LOP3.LUT R21, R21, 0xfff7ffff, RZ, 0xc0, !PT ;  /* 0xfff7ffff15157812 */ /* 0x000fe200078ec0ff */
[----:B------:R1:W-:Y:S01]  /*5d520*/  STL [R1+0x16b8], R16 ;  /* 0x0016b81001007387 */ /* 0x0003e20000100800 */
[----:B------:R-:W-:Y:S01]  /*5d530*/  ISETP.LT.AND P2, PT, R30, UR8, !P0 ;  /* 0x000000081e007c0c */ /* 0x000fe2000c741270 */
[----:B------:R-:W-:Y:S01]  /*5d540*/  UMOV UR20, UR12 ;  /* 0x0000000c00147c82 */ /* 0x000fe20008000000 */
[----:B------:R-:W-:Y:S01]  /*5d550*/  UMOV UR56, UR19 ;  /* 0x0000001300387c82 */ /* 0x000fe20008000000 */
[----:B------:R-:W-:Y:S01]  /*5d560*/  VIADD R31, R252, 0x38 ;  /* 0x00000038fc1f7836 */ /* 0x000fe20000000000 */
[----:B------:R-:W-:Y:S01]  /*5d570*/  ULDC UR6, c[0x0][0x228] ;  /* 0x00008a0000067ab9 */ /* 0x000fe20000000800 */
[----:B-1----:R-:W-:-:S04]  /*5d580*/  VIADD R16, R16, UR4 ;  /* 0x0000000410107c36 */ /* 0x002fc80008000000 */
[----:B------:R-:W-:Y:S01]  /*5d590*/  @P3 LOP3.LUT R21, R21, 0x80000, RZ, 0xfc, !PT ;  /* 0x0008000015153812 */ /* 0x000fe200078efcff */
[----:B------:R-:W-:Y:S01]  /*5d5a0*/  ULDC UR4, c[0x0][0x228] ;  /* 0x00008a0000047ab9 */ /* 0x000fe20000000800 */
[----:B------:R-:W-:Y:S01]  /*5d5b0*/  ULDC.64 UR8, c[0x0][0x228] ;  /* 0x00008a0000087ab9 */ /* 0x000fe20000000a00 */
[----:B------:R-:W-:Y:S01]  /*5d5c0*/  ISETP.LT.AND P1, PT, R170, UR4, !P0 ;  /* 0x00000004aa007c0c */ /* 0x000fe2000c721270 */
[----:B------:R-:W-:Y:S01]  /*5d5d0*/  UMOV UR12, UR18 ;  /* 0x00000012000c7c82 */ /* 0x000fe20008000000 */
[----:B------:R-:W-:Y:S01]  /*5d5e0*/  LOP3.LUT R21, R21, 0xfffbffff, RZ, 0xc0, !PT ;  /* 0xfffbffff15157812 */ /* 0x000fe200078ec0ff */
[----:B------:R-:W-:Y:S01]  /*5d5f0*/  ULDC.64 UR18, c[0x0][0x228] ;  /* 0x00008a0000127ab9 */ /* 0x000fe20000000a00 */
[----:B------:R-:W-:Y:S02]  /*5d600*/  ULDC UR4, c[0x0][0x248] ;  /* 0x0000920000047ab9 */ /* 0x000fe40000000800 */
[----:B------:R-:W-:Y:S02]  /*5d610*/  @P2 LOP3.LUT R21, R21, 0x40000, RZ, 0xfc, !PT ;  /* 0x0004000015152812 */ /* 0x000fe400078efcff */
[----:B------:R-:W-:-:S02]  /*5d620*/  ISETP.LT.AND P0, PT, R169, UR18, !P0 ;  /* 0x00000012a9007c0c */ /* 0x000fc4000c701270 */
[----:B------:R-:W-:-:S04]  /*5d630*/  LOP3.LUT R21, R21, 0xfffdffff, RZ, 0xc0, !PT ;  /* 0xfffdffff15157812 */ /* 0x000fc800078ec0ff */
[----:B------:R-:W-:-:S04]  /*5d640*/  @P1 LOP3.LUT R21, R21, 0x20000, RZ, 0xfc, !PT ;  /* 0x0002000015151812 */ /* 0x000fc800078efcff */
[----:B------:R-:W-:-:S04]  /*5d650*/  LOP3.LUT R21, R21, 0xfffeffff, RZ, 0xc0, !PT ;  /* 0xfffeffff15157812 */ /* 0x000fc800078ec0ff */
[----:B------:R-:W-:Y:S02]  /*5d660*/  @P0 LOP3.LUT R21, R21, 0x10000, RZ, 0xfc, !PT ;  /* 0x0001000015150812 */ /* 0x000fe400078efcff */
[----:B------:R-:W-:Y:S02]  /*5d670*/  ISETP.GE.AND P0, PT, R31, UR61, PT ;  /* 0x0000003d1f007c0c */ /* 0x000fe4000bf06270 */
[----:B------:R-:W-:Y:S01]  /*5d680*/  LOP3.LUT R21, R21, 0xffff7fff, RZ, 0xc0, !PT ;  /* 0xffff7fff15157812 */ /* 0x000fe200078ec0ff */
[----:B------:R1:W-:Y:S01]  /*5d690*/  STL [R1+0x16bc], R16 ;  /* 0x0016bc1001007387 */ /* 0x0003e20000100800 */
[----:B------:R-:W-:Y:S01]  /*5d6a0*/  ISETP.LT.AND P3, PT, R17, UR8, !P0 ;  /* 0x0000000811007c0c */ /* 0x000fe2000c761270 */
[----:B------:R-:W-:Y:S01]  /*5d6b0*/  UMOV UR10, UR14 ;  /* 0x0000000e000a7c82 */ /* 0x000fe20008000000 */
[----:B------:R-:W-:Y:S01]  /*5d6c0*/  ISETP.LT.AND P2, PT, R30, UR6, !P0 ;  /* 0x000000061e007c0c */ /* 0x000fe2000c741270 */
[----:B------:R-:W-:Y:S01]  /*5d6d0*/  ULDC.64 UR14, c[0x0][0x228] ;  /* 0x00008a00000e7ab9 */ /* 0x000fe20000000a00 */
[----:B------:R-:W-:Y:S01]  /*5d6e0*/  VIADD R31, R252, 0x37 ;  /* 0x00000037fc1f7836 */ /* 0x000fe20000000000 */
[----:B------:R-:W-:Y:S01]  /*5d6f0*/  ULDC.64 UR60, c[0x0][0x228] ;  /* 0x00008a00003c7ab9 */ /* 0x000fe20000000a00 */
[----:B------:R-:W-:Y:S01]  /*5d700*/  ULDC UR6, c[0x0][0x228] ;  /* 0x00008a0000067ab9 */ /* 0x000fe20000000800 */
[----:B-1----:R-:W-:Y:S01]  /*5d710*/  VIADD R16, R16, UR4 ;  /* 0x0000000410107c36 */ /* 0x002fe20008000000 */
[----:B------:R-:W-:-:S05]  /*5d720*/  ULDC UR4, c[0x0][0x228] ;  /* 0x00008a0000047ab9 */ /* 0x000fca0000000800 */
[----:B------:R-:W-:Y:S02]  /*5d730*/  @P3 LOP3.LUT R21, R21, 0x8000, RZ, 0xfc, !PT ;  /* 0x0000800015153812 */ /* 0x000fe400078efcff */
[----:B------:R-:W-:Y:S01]  /*5d740*/  ISETP.LT.AND P1, PT, R170, UR4, !P0 ;  /* 0x00000004aa007c0c */ /* 0x000fe2000c721270 */
[----:B------:R-:W-:Y:S01]  /*5d750*/  ULDC UR4, c[0x0][0x248] ;  /* 0x0000920000047ab9 */ /* 0x000fe20000000800 */
        /* <DEDUP_REMOVED lines=10> */
[----:B------:R-:W-:Y:S01]  /*5d800*/  LOP3.LUT R21, R21, 0xfffff7ff, RZ, 0xc0, !PT ;  /* 0xfffff7ff15157812 */ /* 0x000fe200078ec0ff */
[----:B------:R1:W-:Y:S01]  /*5d810*/  STL [R1+0x16c0], R16 ;  /* 0x0016c01001007387 */ /* 0x0003e20000100800 */
[----:B------:R-:W-:Y:S01]  /*5d820*/  MOV R32, UR19 ;  /* 0x0000001300207c02 */ /* 0x000fe20008000f00 */
[----:B------:R-:W-:Y:S01]  /*5d830*/  ULDC.64 UR18, c[0x0][0x228] ;  /* 0x00008a0000127ab9 */ /* 0x000fe20000000a00 */
[----:B------:R-:W-:Y:S01]  /*5d840*/  VIADD R31, R252, 0x36 ;  /* 0x00000036fc1f7836 */ /* 0x000fe20000000000 */
[----:B------:R-:W-:-:S04]  /*5d850*/  ULDC UR6, c[0x0][0x228] ;  /* 0x00008a0000067ab9 */ /* 0x000fc80000000800 */
[----:B------:R-:W-:Y:S02]  /*5d860*/  @P3 LOP3.LUT R21, R21, 0x800, RZ, 0xfc, !PT ;  /* 0x0000080015153812 */ /* 0x000fe400078efcff */
[----:B-1----:R-:W-:Y:S01]  /*5d870*/  IADD3 R16, R16, UR4, RZ ;  /* 0x0000000410107c10 */ /* 0x002fe2000fffe0ff */
[----:B------:R-:W-:Y:S01]  /*5d880*/  ULDC UR4, c[0x0][0x228] ;  /* 0x00008a0000047ab9 */ /* 0x000fe20000000800 */
[----:B------:R-:W-:Y:S02]  /*5d890*/  LOP3.LUT R21, R21, 0xfffffbff, RZ, 0xc0, !PT ;  /* 0xfffffbff15157812 */ /* 0x000fe400078ec0ff */
[----:B------:R-:W-:Y:S01]  /*5d8a0*/  ISETP.LT.AND P1, PT, R170, UR4, !P0 ;  /* 0x00000004aa007c0c */ /* 0x000fe2000c721270 */
[----:B------:R-:W-:Y:S01]  /*5d8b0*/  UMOV UR8, UR18 ;  /* 0x0000001200087c82 */ /* 0x000fe20008000000 */
[----:B------:R-:W-:Y:S01]  /*5d8c0*/  @P2 LOP3.LUT R21, R21, 0x400, RZ, 0xfc, !PT ;  /* 0x0000040015152812 */ /* 0x000fe200078efcff */
[----:B------:R-:W-:Y:S01]  /*5d8d0*/  IMAD.U32 R51, RZ, RZ, UR19 ;  /* 0x00000013ff337e24 */ /* 0x000fe2000f8e00ff */
[----:B------:R-:W-:Y:S01]  /*5d8e0*/  ISETP.LT.AND P0, PT, R169, UR8, !P0 ;  /* 0x00000008a9007c0c */ /* 0x000fe2000c701270 */
[----:B------:R-:W-:Y:S01]  /*5d8f0*/  ULDC.64 UR18, c[0x0][0x228] ;  /* 0x00008a0000127ab9 */ /* 0x000fe20000000a00 */
[----:B------:R-:W-:Y:S01]  /*5d900*/  LOP3.LUT R21, R21, 0xfffffdff, RZ, 0xc0, !PT ;  /* 0xfffffdff15157812 */ /* 0x000fe200078ec0ff */
[----:B------:R-:W-:-:S06]  /*5d910*/  ULDC UR4, c[0x0][0x248] ;  /* 0x0000920000047ab9 */ /* 0x000fcc0000000800 */
[----:B------:R-:W-:-:S04]  /*5d920*/  @P1 LOP3.LUT R21, R21, 0x200, RZ, 0xfc, !PT ;  /* 0x0000020015151812 */ /* 0x000fc800078efcff */
[----:B------:R-:W-:Y:S01]  /*5d930*/  LOP3.LUT R21, R21, 0xfffffeff, RZ, 0xc0, !PT ;  /* 0xfffffeff15157812 */ /* 0x000fe200078ec0ff */
[----:B------:R-:W-:-:S03]  /*5d940*/  UMOV UR14, UR18 ;  /* 0x00000012000e7c82 */ /* 0x000fc60008000000 */
[----:B------:R-:W-:Y:S02]  /*5d950*/  @P0 LOP3.LUT R21, R21, 0x100, RZ, 0xfc, !PT ;  /* 0x0000010015150812 */ /* 0x000fe400078efcff */
[----:B------:R-:W-:-:S04]  /*5d960*/  ISETP.GE.AND P0, PT, R31, UR7, PT ;  /* 0x000000071f007c0c */ /* 0x000fc8000bf06270 */
[----:B------:R-:W-:Y:S02]  /*5d970*/  ISETP.LT.AND P3, PT, R17, UR14, !P0 ;  /* 0x0000000e11007c0c */ /* 0x000fe4000c761270 */
[----:B------:R-:W-:Y:S02]  /*5d980*/  ISETP.LT.AND P2, PT, R30, UR6, !P0 ;  /* 0x000000061e007c0c */ /* 0x000fe4000c741270 */
[----:B------:R-:W-:Y:S01]  /*5d990*/  LOP3.LUT R21, R21, 0xffffff7f, RZ, 0xc0, !PT ;  /* 0xffffff7f15157812 */ /* 0x000fe200078ec0ff */
[----:B------:R1:W-:Y:S01]  /*5d9a0*/  STL [R1+0x16cc], R16 ;  /* 0x0016cc1001007387 */ /* 0x0003e20000100800 */
[----:B------:R-:W-:Y:S01]  /*5d9b0*/  IMAD.U32 R50, RZ, RZ, UR19 ;  /* 0x00000013ff327e24 */ /* 0x000fe2000f8e00ff */
[----:B------:R-:W-:Y:S01]  /*5d9c0*/  ULDC.64 UR18, c[0x0][0x228] ;  /* 0x00008a0000127ab9 */ /* 0x000fe20000000a00 */
[----:B------:R-:W-:Y:S01]  /*5d9d0*/  VIADD R31, R252, 0x35 ;  /* 0x00000035fc1f7836 */ /* 0x000fe20000000000 */
[----:B------:R-:W-:-:S04]  /*5d9e0*/  ULDC UR6, c[0x0][0x228] ;  /* 0x00008a0000067ab9 */ /* 0x000fc80000000800 */
[----:B------:R-:W-:Y:S01]  /*5d9f0*/  @P3 LOP3.LUT R21, R21, 0x80, RZ, 0xfc, !PT ;  /* 0x0000008015153812 */ /* 0x000fe200078efcff */
[----:B-1----:R-:W-:Y:S01]  /*5da00*/  VIADD R16, R16, UR4 ;  /* 0x0000000410107c36 */ /* 0x002fe20008000000 */
[----:B------:R-:W-:Y:S02]  /*5da10*/  ULDC UR4, c[0x0][0x228] ;  /* 0x00008a0000047ab9 */ /* 0x000fe40000000800 */
        /* <DEDUP_REMOVED lines=20> */
[----:B------:R-:W-:Y:S01]  /*5db60*/  UMOV UR8, UR20 ;  /* 0x0000001400087c82 */ /* 0x000fe20008000000 */
[----:B------:R-:W-:Y:S01]  /*5db70*/  VIADD R31, R252, 0x34 ;  /* 0x00000034fc1f7836 */ /* 0x000fe20000000000 */
[----:B------:R-:W-:-:S03]  /*5db80*/  ULDC UR6, c[0x0][0x228] ;  /* 0x00008a0000067ab9 */ /* 0x000fc60000000800 */
[----:B------:R-:W-:Y:S01]  /*5db90*/  @P3 LOP3.LUT R21, R21, 0x8, RZ, 0xfc, !PT ;  /* 0x0000000815153812 */ /* 0x000fe200078efcff */
[----:B-1----:R-:W-:Y:S01]  /*5dba0*/  VIADD R16, R16, UR4 ;  /* 0x0000000410107c36 */ /* 0x002fe20008000000 */
[----:B------:R-:W-:Y:S02]  /*5dbb0*/  ULDC UR4, c[0x0][0x228] ;  /* 0x00008a0000047ab9 */ /* 0x000fe40000000800 */
[----:B------:R-:W-:Y:S02]  /*5dbc0*/  LOP3.LUT R21, R21, 0xfffffffb, RZ, 0xc0, !PT ;  /* 0xfffffffb15157812 */ /* 0x000fe400078ec0ff */
[----:B------:R-:W-:Y:S01]  /*5dbd0*/  ISETP.LT.AND P1, PT, R170, UR4, !P0 ;  /* 0x00000004aa007c0c */ /* 0x000fe2000c721270 */
[----:B------:R-:W-:Y:S01]  /*5dbe0*/  UMOV UR7, UR18 ;  /* 0x0000001200077c82 */ /* 0x000fe20008000000 */
[----:B------:R-:W-:Y:S01]  /*5dbf0*/  @P2 LOP3.LUT R21, R21, 0x4, RZ, 0xfc, !PT ;  /* 0x0000000415152812 */ /* 0x000fe200078efcff */
[----:B------:R-:W-:Y:S01]  /*5dc00*/  UMOV UR20, UR28 ;  /* 0x0000001c00147c82 */ /* 0x000fe20008000000 */
[----:B------:R-:W-:Y:S01]  /*5dc10*/  ISETP.LT.AND P0, PT, R169, UR7, !P0 ;  /* 0x00000007a9007c0c */ /* 0x000fe2000c701270 */
[----:B------:R-:W-:Y:S01]  /*5dc20*/  ULDC UR4, c[0x0][0x248] ;  /* 0x0000920000047ab9 */ /* 0x000fe20000000800 */
[----:B------:R-:W-:Y:S01]  /*5dc30*/  LOP3.LUT R21, R21, 0xfffffffd, RZ, 0xc0, !PT ;  /* 0xfffffffd15157812 */ /* 0x000fe200078ec0ff */
[----:B------:R-:W-:Y:S01]  /*5dc40*/  UMOV UR18, UR56 ;  /* 0x0000003800127c82 */ /* 0x000fe20008000000 */
[----:B------:R-:W-:-:S05]  /*5dc50*/  UMOV UR56, UR24 ;  /* 0x0000001800387c82 */ /* 0x000fca0008000000 */
[----:B------:R-:W-:Y:S01]  /*5dc60*/  @P1 LOP3.LUT R21, R21, 0x2, RZ, 0xfc, !PT ;  /* 0x0000000215151812 */ /* 0x000fe200078efcff */
[----:B------:R-:W-:Y:S01]  /*5dc70*/  UMOV UR28, UR12 ;  /* 0x0000000c001c7c82 */ /* 0x000fe20008000000 */
[----:B------:R-:W-:Y:S02]  /*5dc80*/  UMOV UR24, UR36 ;  /* 0x0000002400187c82 */ /* 0x000fe40008000000 */
[----:B------:R-:W-:Y:S01]  /*5dc90*/  LOP3.LUT R21, R21, 0xfffffffe, RZ, 0xc0, !PT ;  /* 0xfffffffe15157812 */ /* 0x000fe200078ec0ff */
[----:B------:R-:W-:Y:S01]  /*5dca0*/  UMOV UR12, UR48 ;  /* 0x00000030000c7c82 */ /* 0x000fe20008000000 */
[----:B------:R-:W-:Y:S01]  /*5dcb0*/  UMOV UR36, UR54 ;  /* 0x0000003600247c82 */ /* 0x000fe20008000000 */
[----:B------:R-:W-:Y:S01]  /*5dcc0*/  UMOV UR48, UR58 ;  /* 0x0000003a00307c82 */ /* 0x000fe20008000000 */
[----:B------:R-:W-:Y:S01]  /*5dcd0*/  @P0 LOP3.LUT R21, R21, 0x1, RZ, 0xfc, !PT ;  /* 0x0000000115150812 */ /* 0x000fe200078efcff */
[----:B------:R-:W-:Y:S01]  /*5dce0*/  UMOV UR54, UR59 ;  /* 0x0000003b00367c82 */ /* 0x000fe20008000000 */
[----:B------:R-:W-:Y:S01]  /*5dcf0*/  ULDC.64 UR58, c[0x0][0x228] ;  /* 0x00008a00003a7ab9 */ /* 0x000fe20000000a00 */
[----:B------:R-:W-:Y:S01]  /*5dd00*/  ISETP.GE.AND P0, PT, R31, UR61, PT ;  /* 0x0000003d1f007c0c */ /* 0x000fe2000bf06270 */
[----:B------:R-:W-:Y:S01]  /*5dd10*/  UMOV UR9, UR58 ;  /* 0x0000003a00097c82 */ /* 0x000fe20008000000 */
[----:B------:R1:W-:Y:S01]  /*5dd20*/  STL [R1+0x16e8], R16 ;  /* 0x0016e81001007387 */ /* 0x0003e20000100800 */
[----:B------:R-:W-:Y:S01]  /*5dd30*/  IMAD.U32 R46, RZ, RZ, UR59 ;  /* 0x0000003bff2e7e24 */ /* 0x000fe2000f8e00ff */
[----:B------:R-:W-:Y:S01]  /*5dd40*/  ISETP.LT.AND P3, PT, R17, UR9, !P0 ;  /* 0x0000000911007c0c */ /* 0x000fe2000c761270 */
[----:B------:R-:W-:Y:S01]  /*5dd50*/  ULDC.64 UR58, c[0x0][0x228] ;  /* 0x00008a00003a7ab9 */ /* 0x000fe20000000a00 */
[----:B------:R-:W-:Y:S01]  /*5dd60*/  ISETP.LT.AND P2, PT, R30, UR6, !P0 ;  /* 0x000000061e007c0c */ /* 0x000fe2000c741270 */
[----:B------:R-:W-:Y:S01]  /*5dd70*/  VIADD R31, R252, 0x33 ;  /* 0x00000033fc1f7836 */ /* 0x000fe20000000000 */
[----:B------:R-:W-:Y:S01]  /*5dd80*/  ULDC.64 UR60, c[0x0][0x228] ;  /* 0x00008a00003c7ab9 */ /* 0x000fe20000000a00 */
[----:B-1----:R-:W-:Y:S01]  /*5dd90*/  VIADD R16, R16, UR4 ;  /* 0x0000000410107c36 */ /* 0x002fe20008000000 */
[----:B------:R-:W-:-:S07]  /*5dda0*/  ULDC UR4, c[0x0][0x228] ;  /* 0x00008a0000047ab9 */ /* 0x000fce0000000800 */
[----:B------:R-:W-:Y:S01]  /*5ddb0*/  @P3 LOP3.LUT R20, R20, 0x80000000, RZ, 0xfc, !PT ;  /* 0x8000000014143812 */ /* 0x000fe200078efcff */
[----:B------:R-:W-:Y:S01]  /*5ddc0*/  UMOV UR7, UR58 ;  /* 0x0000003a00077c82 */ /* 0x000fe20008000000 */
[----:B------:R-:W-:Y:S01]  /*5ddd0*/  ISETP.LT.AND P1, PT, R170, UR4, !P0 ;  /* 0x00000004aa007c0c */ /* 0x000fe2000c721270 */
[----:B------:R-:W-:Y:S01]  /*5dde0*/  UMOV UR9, UR60 ;  /* 0x0000003c00097c82 */ /* 0x000fe20008000000 */
[----:B------:R-:W-:Y:S01]  /*5ddf0*/  LOP3.LUT R20, R20, 0xbfffffff, RZ, 0xc0, !PT ;  /* 0xbfffffff14147812 */ /* 0x000fe200078ec0ff */
[----:B------:R-:W-:Y:S01]  /*5de00*/  ULDC UR6, c[0x0][0x228] ;  /* 0x00008a0000067ab9 */ /* 0x000fe20000000800 */
        /* <DEDUP_REMOVED lines=11> */
[----:B------:R-:W-:Y:S01]  /*5dec0*/  IMAD.U32 R44, RZ, RZ, UR61 ;  /* 0x0000003dff2c7e24 */ /* 0x000fe2000f8e00ff */
[----:B------:R-:W-:Y:S01]  /*5ded0*/  ISETP.LT.AND P2, PT, R30, UR6, !P0 ;  /* 0x000000061e007c0c */ /* 0x000fe2000c741270 */
[----:B------:R-:W-:Y:S01]  /*5dee0*/  ULDC.64 UR60, c[0x0][0x228] ;  /* 0x00008a00003c7ab9 */ /* 0x000fe20000000a00 */
[----:B------:R-:W-:Y:S01]  /*5def0*/  IMAD.U32 R47, RZ, RZ, UR19 ;  /* 0x00000013ff2f7e24 */ /* 0x000fe2000f8e00ff */
[----:B------:R-:W-:Y:S01]  /*5df00*/  ULDC.64 UR14, c[0x0][0x228] ;  /* 0x00008a00000e7ab9 */ /* 0x000fe20000000a00 */
[----:B-1----:R-:W-:Y:S01]  /*5df10*/  VIADD R16, R16, UR4 ;  /* 0x0000000410107c36 */ /* 0x002fe20008000000 */
[----:B------:R-:W-:Y:S01]  /*5df20*/  ULDC UR4, c[0x0][0x228] ;  /* 0x00008a0000047ab9 */ /* 0x000fe20000000800 */
[----:B------:R-:W-:-:S05]  /*5df30*/  VIADD R31, R252, 0x32 ;  /* 0x00000032fc1f7836 */ /* 0x000fca0000000000 */
[----:B------:R-:W-:Y:S01]  /*5df40*/  @P3 LOP3.LUT R20, R20, 0x8000000, RZ, 0xfc, !PT ;  /* 0x0800000014143812 */ /* 0x000fe200078efcff */
[----:B------:R-:W-:Y:S01]  /*5df50*/  ULDC UR6, c[0x0][0x228] ;  /* 0x00008a0000067ab9 */ /* 0x000fe20000000800 */
[----:B------:R-:W-:Y:S01]  /*5df60*/  ISETP.LT.AND P1, PT, R170, UR4, !P0 ;  /* 0x00000004aa007c0c */ /* 0x000fe2000c721270 */
[----:B------:R-:W-:Y:S01]  /*5df70*/  UMOV UR7, UR60 ;  /* 0x0000003c00077c82 */ /* 0x000fe20008000000 */
[----:B------:R-:W-:Y:S02]  /*5df80*/  LOP3.LUT R20, R20, 0xfbffffff, RZ, 0xc0, !PT ;  /* 0xfbffffff14147812 */ /* 0x000fe400078ec0ff */
[----:B------:R-:W-:Y:S01]  /*5df90*/  R2UR UR19, R32 ;  /* 0x00000000201372ca */ /* 0x000fe200000e0000 */
[----:B------:R-:W-:Y:S01]  /*5dfa0*/  UMOV UR9, UR14 ;  /* 0x0000000e00097c82 */ /* 0x000fe20008000000 */
[----:B------:R-:W-:Y:S01]  /*5dfb0*/  @P2 LOP3.LUT R20, R20, 0x4000000, RZ, 0xfc, !PT ;  /* 0x0400000014142812 */ /* 0x000fe200078efcff */
[----:B------:R-:W-:Y:S01]  /*5dfc0*/  ULDC UR4, c[0x0][0x248] ;  /* 0x0000920000047ab9 */ /* 0x000fe20000000800 */
[----:B------:R-:W-:-:S02]  /*5dfd0*/  ISETP.LT.AND P0, PT, R169, UR7, !P0 ;  /* 0x00000007a9007c0c */ /* 0x000fc4000c701270 */
        /* <DEDUP_REMOVED lines=31> */
[----:B------:R-:W-:Y:S01]  /*5e1d0*/  ISETP.LT.AND P2, PT, R30, UR6, !P0 ;  /* 0x000000061e007c0c */ /* 0x000fe2000c741270 */
[----:B------:R1:W-:Y:S01]  /*5e1e0*/  STL [R1+0x16fc], R16 ;  /* 0x0016fc1001007387 */ /* 0x0003e20000100800 */
[----:B------:R-:W-:Y:S01]  /*5e1f0*/  LOP3.LUT R20, R20, 0xfff7ffff, RZ, 0xc0, !PT ;  /* 0xfff7ffff14147812 */ /* 0x000fe200078ec0ff */
[----:B------:R-:W-:Y:S01]  /*5e200*/  IMAD.U32 R40, RZ, RZ, UR15 ;  /* 0x0000000fff287e24 */ /* 0x000fe2000f8e00ff */
[----:B------:R-:W-:Y:S01]  /*5e210*/  ULDC.64 UR14, c[0x0][0x228] ;  /* 0x00008a00000e7ab9 */ /* 0x000fe20000000a00 */
[----:B------:R-:W-:Y:S01]  /*5e220*/  IADD3 R31, R252, 0x30, RZ ;  /* 0x00000030fc1f7810 */ /* 0x000fe20007ffe0ff */
[----:B------:R-:W-:Y:S01]  /*5e230*/  ULDC UR6, c[0x0][0x228] ;  /* 0x00008a0000067ab9 */ /* 0x000fe20000000800 */
[----:B-1----:R-:W-:-:S04]  /*5e240*/  VIADD R16, R16, UR4 ;  /* 0x0000000410107c36 */ /* 0x002fc80008000000 */
[----:B------:R-:W-:Y:S01]  /*5e250*/  @P3 LOP3.LUT R20, R20, 0x80000, RZ, 0xfc, !PT ;  /* 0x0008000014143812 */ /* 0x000fe200078efcff */
[----:B------:R-:W-:Y:S02]  /*5e260*/  ULDC UR4, c[0x0][0x228] ;  /* 0x00008a0000047ab9 */ /* 0x000fe40000000800 */
[----:B------:R-:W-:Y:S01]  /*5e270*/  ISETP.LT.AND P1, PT, R170, UR4, !P0 ;  /* 0x00000004aa007c0c */ /* 0x000fe2000c721270 */
[----:B------:R-:W-:Y:S01]  /*5e280*/  UMOV UR7, UR14 ;  /* 0x0000000e00077c82 */ /* 0x000fe20008000000 */
[----:B------:R-:W-:Y:S01]  /*5e290*/  LOP3.LUT R20, R20, 0xfffbffff, RZ, 0xc0, !PT ;  /* 0xfffbffff14147812 */ /* 0x000fe200078ec0ff */
[----:B------:R-:W-:Y:S01]  /*5e2a0*/  IMAD.U32 R39, RZ, RZ, UR15 ;  /* 0x0000000fff277e24 */ /* 0x000fe2000f8e00ff */
[----:B------:R-:W-:Y:S01]  /*5e2b0*/  ISETP.LT.AND P0, PT, R169, UR7, !P0 ;  /* 0x00000007a9007c0c */ /* 0x000fe2000c701270 */
[----:B------:R-:W-:Y:S01]  /*5e2c0*/  ULDC.64 UR14, c[0x0][0x228] ;  /* 0x00008a00000e7ab9 */ /* 0x000fe20000000a00 */
[----:B------:R-:W-:Y:S01]  /*5e2d0*/  @P2 LOP3.LUT R20, R20, 0x40000, RZ, 0xfc, !PT ;  /* 0x0004000014142812 */ /* 0x000fe200078efcff */
[----:B------:R-:W-:-:S03]  /*5e2e0*/  ULDC UR4, c[0x0][0x248] ;  /* 0x0000920000047ab9 */ /* 0x000fc60000000800 */
[----:B------:R-:W-:-:S04]  /*5e2f0*/  LOP3.LUT R20, R20, 0xfffdffff, RZ, 0xc0, !PT ;  /* 0xfffdffff14147812 */ /* 0x000fc800078ec0ff */
        /* <DEDUP_REMOVED lines=47> */
[----:B------:R-:W-:Y:S01]  /*5e5f0*/  ULDC UR4, c[0x0][0x248] ;  /* 0x0000920000047ab9 */ /* 0x000fe20000000800 */
[----:B------:R-:W-:-:S07]  /*5e600*/  LOP3.LUT R20, R20, 0xfffffdff, RZ, 0xc0, !PT ;  /* 0xfffffdff14147812 */ /* 0x000fce00078ec0ff */
[----:B------:R-:W-:-:S04]  /*5e610*/  @P1 LOP3.LUT R20, R20, 0x200, RZ, 0xfc, !PT ;  /* 0x0000020014141812 */ /* 0x000fc800078efcff */
[----:B------:R-:W-:Y:S02]  /*5e620*/  LOP3.LUT R20, R20, 0xfffffeff, RZ, 0xc0, !PT ;  /* 0xfffffeff14147812 */ /* 0x000fe400078ec0ff */
[----:B------:R-:W-:Y:S01]  /*5e630*/  R2UR UR59, R35 ;  /* 0x00000000233b72ca */ /* 0x000fe200000e0000 */
[----:B------:R-:W-:Y:S01]  /*5e640*/  IMAD.U32 R35, RZ, RZ, UR15 ;  /* 0x0000000fff237e24 */ /* 0x000fe2000f8e00ff */
[----:B------:R-:W-:Y:S01]  /*5e650*/  @P0 LOP3.LUT R20, R20, 0x100, RZ, 0xfc, !PT ;  /* 0x0000010014140812 */ /* 0x000fe200078efcff */
[----:B------:R-:W-:Y:S01]  /*5e660*/  ULDC.64 UR14, c[0x0][0x228] ;  /* 0x00008a00000e7ab9 */ /* 0x000fe20000000a00 */
[----:B------:R-:W-:Y:S01]  /*5e670*/  ISETP.GE.AND P0, PT, R31, UR33, PT ;  /* 0x000000211f007c0c */ /* 0x000fe2000bf06270 */
[----:B------:R-:W-:-:S03]  /*5e680*/  UMOV UR9, UR14 ;  /* 0x0000000e00097c82 */ /* 0x000fc60008000000 */
[----:B------:R-:W-:Y:S02]  /*5e690*/  ISETP.LT.AND P3, PT, R17, UR9, !P0 ;  /* 0x0000000911007c0c */ /* 0x000fe4000c761270 */
[----:B------:R-:W-:Y:S02]  /*5e6a0*/  ISETP.LT.AND P2, PT, R30, UR6, !P0 ;  /* 0x000000061e007c0c */ /* 0x000fe4000c741270 */
[----:B------:R-:W-:Y:S01]  /*5e6b0*/  LOP3.LUT R20, R20, 0xffffff7f, RZ, 0xc0, !PT ;  /* 0xffffff7f14147812 */ /* 0x000fe200078ec0ff */
[----:B------:R1:W-:Y:S01]  /*5e6c0*/  STL [R1+0x1720], R16 ;  /* 0x0017201001007387 */ /* 0x0003e20000100800 */
[----:B------:R-:W-:Y:S01]  /*5e6d0*/  R2UR UR58, R34 ;  /* 0x00000000223a72ca */ /* 0x000fe200000e0000 */
[----:B------:R-:W-:Y:S01]  /*5e6e0*/  IMAD.U32 R34, RZ, RZ, UR15 ;  /* 0x0000000fff227e24 */ /* 0x000fe2000f8e00ff */
[----:B------:R-:W-:Y:S01]  /*5e6f0*/  ULDC.64 UR14, c[0x0][0x228] ;  /* 0x00008a00000e7ab9 */ /* 0x000fe20000000a00 */
        /* <DEDUP_REMOVED lines=22> */
[----:B------:R-:W-:Y:S01]  /*5e860*/  VIADD R18, R16, UR4 ;  /* 0x0000000410127c36 */ /* 0x000fe20008000000 */
[----:B------:R-:W-:Y:S01]  /*5e870*/  ULDC UR4, c[0x0][0x228] ;  /* 0x00008a0000047ab9 */ /* 0x000fe20000000800 */
[----:B------:R-:W-:Y:S01]  /*5e880*/  IMAD.U32 R32, RZ, RZ, UR15 ;  /* 0x0000000fff207e24 */ /* 0x000fe2000f8e00ff */
[----:B------:R-:W-:Y:S01]  /*5e890*/  ISETP.LT.AND P1, PT, R170, UR4, !P0 ;  /* 0x00000004aa007c0c */ /* 0x000fe2000c721270 */
[----:B------:R-:W-:Y:S01]  /*5e8a0*/  ULDC.64 UR14, c[0x0][0x228] ;  /* 0x00008a00000e7ab9 */ /* 0x000fe20000000a00 */
[----:B------:R-:W-:Y:S01]  /*5e8b0*/  VIADD R31, R252, 0x2c ;  /* 0x0000002cfc1f7836 */ /* 0x000fe20000000000 */
[----:B------:R1:W-:Y:S01]  /*5e8c0*/  STL [R1+0x172c], R16 ;  /* 0x00172c1001007387 */ /* 0x0003e20000100800 */
[----:B------:R-:W-:Y:S01]  /*5e8d0*/  ULDC UR6, c[0x0][0x228] ;  /* 0x00008a0000067ab9 */ /* 0x000fe20000000800 */
[----:B------:R-:W-:Y:S01]  /*5e8e0*/  @P3 LOP3.LUT R20, R20, 0x8, RZ, 0xfc, !PT ;  /* 0x0000000814143812 */ /* 0x000fe200078efcff */
[----:B------:R-:W-:-:S03]  /*5e8f0*/  ULDC UR4, c[0x0][0x248] ;  /* 0x0000920000047ab9 */ /* 0x000fc60000000800 */
[----:B------:R-:W-:Y:S01]  /*5e900*/  LOP3.LUT R20, R20, 0xfffffffb, RZ, 0xc0, !PT ;  /* 0xfffffffb14147812 */ /* 0x000fe200078ec0ff */
[----:B------:R-:W-:-:S03]  /*5e910*/  UMOV UR7, UR14 ;  /* 0x0000000e00077c82 */ /* 0x000fc60008000000 */
[----:B------:R-:W-:Y:S02]  /*5e920*/  @P2 LOP3.LUT R20, R20, 0x4, RZ, 0xfc, !PT ;  /* 0x0000000414142812 */ /* 0x000fe400078efcff */
[----:B------:R-:W-:Y:S02]  /*5e930*/  ISETP.LT.AND P0, PT, R169, UR7, !P0 ;  /* 0x00000007a9007c0c */ /* 0x000fe4000c701270 */
[----:B------:R-:W-:-:S04]  /*5e940*/  LOP3.LUT R20, R20, 0xfffffffd, RZ, 0xc0, !PT ;  /* 0xfffffffd14147812 */ /* 0x000fc800078ec0ff */
[----:B------:R-:W-:-:S04]  /*5e950*/  @P1 LOP3.LUT R20, R20, 0x2, RZ, 0xfc, !PT ;  /* 0x0000000214141812 */ /* 0x000fc800078efcff */
[----:B------:R-:W-:Y:S01]  /*5e960*/  LOP3.LUT R20, R20, 0xfffffffe, RZ, 0xc0, !PT ;  /* 0xfffffffe14147812 */ /* 0x000fe200078ec0ff */
[----:B-1----:R-:W-:Y:S01]  /*5e970*/  IMAD.U32 R16, RZ, RZ, UR15 ;  /* 0x0000000fff107e24 */ /* 0x002fe2000f8e00ff */
[----:B------:R-:W-:Y:S02]  /*5e980*/  ULDC.64 UR14, c[0x0][0x228] ;  /* 0x00008a00000e7ab9 */ /* 0x000fe40000000a00 */
[----:B------:R-:W-:Y:S02]  /*5e990*/  @P0 LOP3.LUT R20, R20, 0x1, RZ, 0xfc, !PT ;  /* 0x0000000114140812 */ /* 0x000fe400078efcff */
[----:B------:R-:W-:Y:S01]  /*5e9a0*/  ISETP.GE.AND P0, PT, R31, UR41, PT ;  /* 0x000000291f007c0c */ /* 0x000fe2000bf06270 */
[----:B------:R-:W-:-:S03]  /*5e9b0*/  UMOV UR9, UR14 ;  /* 0x0000000e00097c82 */ /* 0x000fc60008000000 */
[----:B------:R-:W-:Y:S02]  /*5e9c0*/  ISETP.LT.AND P3, PT, R17, UR9, !P0 ;  /* 0x0000000911007c0c */ /* 0x000fe4000c761270 */
[----:B------:R-:W-:Y:S01]  /*5e9d0*/  ISETP.LT.AND P2, PT, R30, UR6, !P0 ;  /* 0x000000061e007c0c */ /* 0x000fe2000c741270 */
[----:B------:R-:W-:Y:S01]  /*5e9e0*/  VIADD R52, R18, UR4 ;  /* 0x0000000412347c36 */ /* 0x000fe20008000000 */
[----:B------:R-:W-:Y:S01]  /*5e9f0*/  ULDC UR4, c[0x0][0x228] ;  /* 0x00008a0000047ab9 */ /* 0x000fe20000000800 */
[----:B------:R1:W-:Y:S01]  /*5ea00*/  STL [R1+0x1730], R18 ;  /* 0x0017301201007387 */ /* 0x0003e20000100800 */
[----:B------:R-:W-:Y:S01]  /*5ea10*/  ISETP.LT.AND P1, PT, R170, UR4, !P0 ;  /* 0x00000004aa007c0c */ /* 0x000fe2000c721270 */
[----:B------:R-:W-:Y:S01]  /*5ea20*/  VIADD R31, R252, 0x2b ;  /* 0x0000002bfc1f7836 */ /* 0x000fe20000000000 */
[----:B------:R-:W-:Y:S01]  /*5ea30*/  ULDC UR6, c[0x0][0x228] ;  /* 0x00008a0000067ab9 */ /* 0x000fe20000000800 */
[----:B------:R-:W-:-:S04]  /*5ea40*/  ULDC UR4, c[0x0][0x248] ;  /* 0x0000920000047ab9 */ /* 0x000fc80000000800 */
[----:B------:R-:W-:Y:S01]  /*5ea50*/  @P3 LOP3.LUT R11, R11, 0x80000000, RZ, 0xfc, !PT ;  /* 0x800000000b0b3812 */ /* 0x000fe200078efcff */
[----:B-1----:R-:W-:Y:S01]  /*5ea60*/  IMAD.U32 R18, RZ, RZ, UR15 ;  /* 0x0000000fff127e24 */ /* 0x002fe2000f8e00ff */
[----:B------:R-:W-:Y:S02]  /*5ea70*/  ULDC.64 UR14, c[0x0][0x228] ;  /* 0x00008a00000e7ab9 */ /* 0x000fe40000000a00 */
[----:B------:R-:W-:Y:S01]  /*5ea80*/  LOP3.LUT R11, R11, 0xbfffffff, RZ, 0xc0, !PT ;  /* 0xbfffffff0b0b7812 */ /* 0x000fe200078ec0ff */
[----:B------:R-:W-:-:S03]  /*5ea90*/  UMOV UR7, UR14 ;  /* 0x0000000e00077c82 */ /* 0x000fc60008000000 */
[----:B------:R-:W-:Y:S02]  /*5eaa0*/  @P2 LOP3.LUT R11, R11, 0x40000000, RZ, 0xfc, !PT ;  /* 0x400000000b0b2812 */ /* 0x000fe400078efcff */
[----:B------:R-:W-:Y:S02]  /*5eab0*/  ISETP.LT.AND P0, PT, R169, UR7, !P0 ;  /* 0x00000007a9007c0c */ /* 0x000fe4000c701270 */
[----:B------:R-:W-:-:S04]  /*5eac0*/  LOP3.LUT R11, R11, 0xdfffffff, RZ, 0xc0, !PT ;  /* 0xdfffffff0b0b7812 */ /* 0x000fc800078ec0ff */
[----:B------:R-:W-:-:S04]  /*5ead0*/  @P1 LOP3.LUT R11, R11, 0x20000000, RZ, 0xfc, !PT ;  /* 0x200000000b0b1812 */ /* 0x000fc800078efcff */
[----:B------:R-:W-:Y:S01]  /*5eae0*/  LOP3.LUT R11, R11, 0xefffffff, RZ, 0xc0, !PT ;  /* 0xefffffff0b0b7812 */ /* 0x000fe200078ec0ff */
[----:B------:R-:W-:Y:S01]  /*5eaf0*/  IMAD.U32 R19, RZ, RZ, UR15 ;  /* 0x0000000fff137e24 */ /* 0x000fe2000f8e00ff */
[----:B------:R-:W-:Y:S02]  /*5eb00*/  ULDC.64 UR14, c[0x0][0x228] ;  /* 0x00008a00000e7ab9 */ /* 0x000fe40000000a00 */
[----:B------:R-:W-:Y:S02]  /*5eb10*/  @P0 LOP3.LUT R11, R11, 0x10000000, RZ, 0xfc, !PT ;  /* 0x100000000b0b0812 */ /* 0x000fe400078efcff */
[----:B------:R-:W-:Y:S01]  /*5eb20*/  ISETP.GE.AND P0, PT, R31, UR45, PT ;  /* 0x0000002d1f007c0c */ /* 0x000fe2000bf06270 */
[----:B------:R-:W-:-:S03]  /*5eb30*/  UMOV UR9, UR14 ;  /* 0x0000000e00097c82 */ /* 0x000fc60008000000 */
        /* <DEDUP_REMOVED lines=81> */
[----:B------:R-:W-:Y:S01]  /*5f050*/  VIADD R31, R252, 0x27 ;  /* 0x00000027fc1f7836 */ /* 0x000fe20000000000 */
[----:B------:R-:W-:Y:S01]  /*5f060*/  ULDC UR5, c[0x0][0x228] ;  /* 0x00008a0000057ab9 */ /* 0x000fe20000000800 */
[----:B-1----:R-:W-:Y:S01]  /*5f070*/  VIADD R52, R52, UR4 ;  /* 0x0000000434347c36 */ /* 0x002fe20008000000 */
[----:B------:R-:W-:-:S06]  /*5f080*/  ULDC UR4, c[0x0][0x228] ;  /* 0x00008a0000047ab9 */ /* 0x000fcc0000000800 */
[----:B------:R-:W-:Y:S02]  /*5f090*/  @P3 LOP3.LUT R11, R11, 0x8000, RZ, 0xfc, !PT ;  /* 0x000080000b0b3812 */ /* 0x000fe400078efcff */
[----:B------:R-:W-:Y:S01]  /*5f0a0*/  ISETP.LT.AND P1, PT, R170, UR4, !P0 ;  /* 0x00000004aa007c0c */ /* 0x000fe2000c721270 */
[----:B------:R-:W-:Y:S01]  /*5f0b0*/  UMOV UR7, UR14 ;  /* 0x0000000e00077c82 */ /* 0x000fe20008000000 */
[----:B------:R-:W-:Y:S01]  /*5f0c0*/  LOP3.LUT R11, R11, 0xffffbfff, RZ, 0xc0, !PT ;  /* 0xffffbfff0b0b7812 */ /* 0x000fe200078ec0ff */
[----:B------:R-:W-:-:S03]  /*5f0d0*/  ULDC UR4, c[0x0][0x248] ;  /* 0x0000920000047ab9 */ /* 0x000fc60000000800 */
[----:B------:R-:W-:Y:S02]  /*5f0e0*/  @P2 LOP3.LUT R11, R11, 0x4000, RZ, 0xfc, !PT ;  /* 0x000040000b0b2812 */ /* 0x000fe400078efcff */
[----:B------:R-:W-:Y:S01]  /*5f0f0*/  ISETP.LT.AND P0, PT, R169, UR7, !P0 ;  /* 0x00000007a9007c0c */ /* 0x000fe2000c701270 */
[----:B------:R-:W-:Y:S01]  /*5f100*/  ULDC.64 UR6, c[0x0][0x228] ;  /* 0x00008a0000067ab9 */ /* 0x000fe20000000a00 */
[----:B------:R-:W-:-:S04]  /*5f110*/  LOP3.LUT R11, R11, 0xffffdfff, RZ, 0xc0, !PT ;  /* 0xffffdfff0b0b7812 */ /* 0x000fc800078ec0ff */
[----:B------:R-:W-:-:S04]  /*5f120*/  @P1 LOP3.LUT R11, R11, 0x2000, RZ, 0xfc, !PT ;  /* 0x000020000b0b1812 */ /* 0x000fc800078efcff */
[----:B------:R-:W-:Y:S01]  /*5f130*/  LOP3.LUT R11, R11, 0xffffefff, RZ, 0xc0, !PT ;  /* 0xffffefff0b0b7812 */ /* 0x000fe200078ec0ff */
[----:B------:R-:W-:-:S03]  /*5f140*/  IMAD.U32 R218, RZ, RZ, UR7 ;  /* 0x00000007ffda7e24 */ /* 0x000fc6000f8e00ff */
        /* <DEDUP_REMOVED lines=18> */
[----:B------:R-:W-:Y:S01]  /*5f270*/  ULDC UR4, c[0x0][0x248] ;  /* 0x0000920000047ab9 */ /* 0x000fe20000000800 */
[----:B------:R-:W-:Y:S01]  /*5f280*/  ISETP.LT.AND P0, PT, R169, UR6, !P0 ;  /* 0x00000006a9007c0c */ /* 0x000fe2000c701270 */
[----:B------:R-:W-:Y:S01]  /*5f290*/  ULDC.64 UR6, c[0x0][0x228] ;  /* 0x00008a0000067ab9 */ /* 0x000fe20000000a00 */
[----:B------:R-:W-:-:S07]  /*5f2a0*/  LOP3.LUT R11, R11, 0xfffffdff, RZ, 0xc0, !PT ;  /* 0xfffffdff0b0b7812 */ /* 0x000fce00078ec0ff */
        /* <DEDUP_REMOVED lines=57> */
[----:B------:R-:W-:Y:S01]  /*5f640*/  ISETP.LT.AND P2, PT, R30, UR5, !P0 ;  /* 0x000000051e007c0c */ /* 0x000fe2000c741270 */
[----:B------:R1:W-:Y:S01]  /*5f650*/  STL [R1+0x177c], R52 ;  /* 0x00177c3401007387 */ /* 0x0003e20000100800 */
[----:B------:R-:W-:Y:S01]  /*5f660*/  IMAD.U32 R213, RZ, RZ, UR15 ;  /* 0x0000000fffd57e24 */ /* 0x000fe2000f8e00ff */
[----:B------:R-:W-:Y:S01]  /*5f670*/  ULDC.64 UR14, c[0x0][0x228] ;  /* 0x00008a00000e7ab9 */ /* 0x000fe20000000a00 */
[----:B------:R-:W-:Y:S01]  /*5f680*/  VIADD R31, R252, 0x23 ;  /* 0x00000023fc1f7836 */ /* 0x000fe20000000000 */
[----:B------:R-:W-:Y:S01]  /*5f690*/  ULDC UR5, c[0x0][0x228] ;  /* 0x00008a0000057ab9 */ /* 0x000fe20000000800 */
[----:B-1----:R-:W-:-:S05]  /*5f6a0*/  VIADD R52, R52, UR4 ;  /* 0x0000000434347c36 */ /* 0x002fca0008000000 */
[----:B------:R-:W-:Y:S01]  /*5f6b0*/  @P3 LOP3.LUT R10, R10, 0x80000000, RZ, 0xfc, !PT ;  /* 0x800000000a0a3812 */ /* 0x000fe200078efcff */
[----:B------:R-:W-:Y:S02]  /*5f6c0*/  ULDC UR4, c[0x0][0x228] ;  /* 0x00008a0000047ab9 */ /* 0x000fe40000000800 */
        /* <DEDUP_REMOVED lines=156> */
[----:B------:R1:W-:Y:S01]  /*60090*/  STL [R1+0x174c], R52 ;  /* 0x00174c3401007387 */ /* 0x0003e20000100800 */
[----:B------:R-:W-:Y:S01]  /*600a0*/  LOP3.LUT R10, R10, 0xffffffdf, RZ, 0xc0, !PT ;  /* 0xffffffdf0a0a7812 */ /* 0x000fe200078ec0ff */
[----:B------:R-:W-:-:S06]  /*600b0*/  ULDC.64 UR6, c[0x0][0x228] ;  /* 0x00008a0000067ab9 */ /* 0x000fcc0000000a00 */
[----:B------:R-:W-:-:S04]  /*600c0*/  @P1 LOP3.LUT R10, R10, 0x20, RZ, 0xfc, !PT ;  /* 0x000000200a0a1812 */ /* 0x000fc800078efcff */
[----:B------:R-:W-:Y:S01]  /*600d0*/  LOP3.LUT R10, R10, 0xffffffef, RZ, 0xc0, !PT ;  /* 0xffffffef0a0a7812 */ /* 0x000fe200078ec0ff */
[----:B-1----:R-:W-:Y:S01]  /*600e0*/  VIADD R52, R52, UR4 ;  /* 0x0000000434347c36 */ /* 0x002fe20008000000 */
[----:B------:R-:W-:Y:S02]  /*600f0*/  ULDC UR4, c[0x0][0x228] ;  /* 0x00008a0000047ab9 */ /* 0x000fe40000000800 */
[----:B------:R-:W-:Y:S02]  /*60100*/  @P0 LOP3.LUT R10, R10, 0x10, RZ, 0xfc, !PT ;  /* 0x000000100a0a0812 */ /* 0x000fe400078efcff */
[----:B------:R-:W-:Y:S01]  /*60110*/  ISETP.GE.AND P0, PT, R31, UR23, PT ;  /* 0x000000171f007c0c */ /* 0x000fe2000bf06270 */
[----:B------:R-:W-:Y:S01]  /*60120*/  IMAD.U32 R199, RZ, RZ, UR15 ;  /* 0x0000000fffc77e24 */ /* 0x000fe2000f8e00ff */
[----:B------:R-:W-:Y:S02]  /*60130*/  ULDC.64 UR14, c[0x0][0x228] ;  /* 0x00008a00000e7ab9 */ /* 0x000fe40000000a00 */
[----:B------:R-:W-:Y:S01]  /*60140*/  ISETP.LT.AND P1, PT, R170, UR4, !P0 ;  /* 0x00000004aa007c0c */ /* 0x000fe2000c721270 */
[----:B------:R-:W-:Y:S01]  /*60150*/  IMAD.U32 R198, RZ, RZ, UR7 ;  /* 0x00000007ffc67e24 */ /* 0x000fe2000f8e00ff */
[----:B------:R-:W-:Y:S01]  /*60160*/  UMOV UR7, UR6 ;  /* 0x0000000600077c82 */ /* 0x000fe20008000000 */
[----:B------:R-:W-:Y:S01]  /*60170*/  UMOV UR6, UR14 ;  /* 0x0000000e00067c82 */ /* 0x000fe20008000000 */
[----:B------:R-:W-:Y:S01]  /*60180*/  ISETP.LT.AND P3, PT, R17, UR7, !P0 ;  /* 0x0000000711007c0c */ /* 0x000fe2000c761270 */
[----:B------:R-:W-:Y:S01]  /*60190*/  VIADD R31, R252, 0x1c ;  /* 0x0000001cfc1f7836 */ /* 0x000fe20000000000 */
[----:B------:R-:W-:Y:S01]  /*601a0*/  ISETP.LT.AND P2, PT, R30, UR5, !P0 ;  /* 0x000000051e007c0c */ /* 0x000fe2000c741270 */
[----:B------:R-:W-:Y:S01]  /*601b0*/  ULDC UR5, c[0x0][0x228] ;  /* 0x00008a0000057ab9 */ /* 0x000fe20000000800 */
[----:B------:R-:W-:Y:S01]  /*601c0*/  ISETP.LT.AND P0, PT, R169, UR6, !P0 ;  /* 0x00000006a9007c0c */ /* 0x000fe2000c701270 */
[----:B------:R-:W-:Y:S01]  /*601d0*/  ULDC.64 UR6, c[0x0][0x228] ;  /* 0x00008a0000067ab9 */ /* 0x000fe20000000a00 */
[----:B------:R-:W-:Y:S01]  /*601e0*/  LOP3.LUT R10, R10, 0xfffffff7, RZ, 0xc0, !PT ;  /* 0xfffffff70a0a7812 */ /* 0x000fe200078ec0ff */
[----:B------:R-:W-:-:S02]  /*601f0*/  ULDC UR4, c[0x0][0x248] ;  /* 0x0000920000047ab9 */ /* 0x000fc40000000800 */
[----:B------:R-:W-:-:S04]  /*60200*/  @P1 LOP3.LUT R9, R9, 0x40000000, RZ, 0xfc, !PT ;  /* 0x4000000009091812 */ /* 0x000fc800078efcff */
[----:B------:R-:W-:Y:S01]  /*60210*/  LOP3.LUT R9, R9, 0xefffffff, RZ, 0xc0, !PT ;  /* 0xefffffff09097812 */ /* 0x000fe200078ec0ff */
[----:B------:R-:W-:-:S03]  /*60220*/  IMAD.U32 R196, RZ, RZ, UR7 ;  /* 0x00000007ffc47e24 */ /* 0x000fc6000f8e00ff */
[----:B------:R-:W-:Y:S02]  /*60230*/  @P0 LOP3.LUT R9, R9, 0x10000000, RZ, 0xfc, !PT ;  /* 0x1000000009090812 */ /* 0x000fe400078efcff */
[----:B------:R-:W-:Y:S01]  /*60240*/  ISETP.GE.AND P0, PT, R31, UR13, PT ;  /* 0x0000000d1f007c0c */ /* 0x000fe2000bf06270 */
[----:B------:R-:W-:Y:S01]  /*60250*/  UMOV UR7, UR6 ;  /* 0x0000000600077c82 */ /* 0x000fe20008000000 */
[----:B------:R-:W-:Y:S02]  /*60260*/  @P3 LOP3.LUT R10, R10, 0x8, RZ, 0xfc, !PT ;  /* 0x000000080a0a3812 */ /* 0x000fe400078efcff */
[----:B------:R-:W-:Y:S02]  /*60270*/  ISETP.LT.AND P3, PT, R17, UR7, !P0 ;  /* 0x0000000711007c0c */ /* 0x000fe4000c761270 */
[----:B------:R-:W-:Y:S02]  /*60280*/  LOP3.LUT R10, R10, 0xfffffffe, RZ, 0xc0, !PT ;  /* 0xfffffffe0a0a7812 */ /* 0x000fe400078ec0ff */
[----:B------:R-:W-:-:S02]  /*60290*/  LOP3.LUT R9, R9, 0xf7ffffff, RZ, 0xc0, !PT ;  /* 0xf7ffffff09097812 */ /* 0x000fc400078ec0ff */
[----:B------:R-:W-:Y:S02]  /*602a0*/  @P2 LOP3.LUT R10, R10, 0x1, RZ, 0xfc, !PT ;  /* 0x000000010a0a2812 */ /* 0x000fe400078efcff */
[----:B------:R-:W-:Y:S01]  /*602b0*/  ISETP.LT.AND P2, PT, R30, UR5, !P0 ;  /* 0x000000051e007c0c */ /* 0x000fe2000c741270 */
[----:B------:R1:W-:Y:S01]  /*602c0*/  STL [R1+0x1748], R52 ;  /* 0x0017483401007387 */ /* 0x0003e20000100800 */
[----:B------:R-:W-:Y:S01]  /*602d0*/  IMAD.U32 R197, RZ, RZ, UR15 ;  /* 0x0000000fffc57e24 */ /* 0x000fe2000f8e00ff */
[----:B------:R-:W-:Y:S01]  /*602e0*/  ULDC.64 UR14, c[0x0][0x228] ;  /* 0x00008a00000e7ab9 */ /* 0x000fe20000000a00 */
[----:B------:R-:W-:Y:S01]  /*602f0*/  IADD3 R31, R252, 0x1b, RZ ;  /* 0x0000001bfc1f7810 */ /* 0x000fe20007ffe0ff */
[----:B------:R-:W-:Y:S01]  /*60300*/  ULDC UR5, c[0x0][0x228] ;  /* 0x00008a0000057ab9 */ /* 0x000fe20000000800 */
[----:B------:R-:W-:Y:S01]  /*60310*/  @P3 LOP3.LUT R9, R9, 0x8000000, RZ, 0xfc, !PT ;  /* 0x0800000009093812 */ /* 0x000fe200078efcff */
[----:B-1----:R-:W-:Y:S01]  /*60320*/  VIADD R52, R52, UR4 ;  /* 0x0000000434347c36 */ /* 0x002fe20008000000 */
[----:B------:R-:W-:-:S02]  /*60330*/  ULDC UR4, c[0x0][0x228] ;  /* 0x00008a0000047ab9 */ /* 0x000fc40000000800 */
        /* <DEDUP_REMOVED lines=13> */
[----:B------:R-:W-:Y:S01]  /*60410*/  UMOV UR7, UR6 ;  /* 0x0000000600077c82 */ /* 0x000fe20008000000 */
[----:B------:R-:W-:Y:S01]  /*60420*/  LOP3.LUT R9, R9, 0xffefffff, RZ, 0xc0, !PT ;  /* 0xffefffff09097812 */ /* 0x000fe200078ec0ff */
[----:B------:R1:W-:Y:S01]  /*60430*/  STL [R1+0x1744], R52 ;  /* 0x0017443401007387 */ /* 0x0003e20000100800 */
[----:B------:R-:W-:Y:S01]  /*60440*/  ISETP.LT.AND P3, PT, R17, UR7, !P0 ;  /* 0x0000000711007c0c */ /* 0x000fe2000c761270 */
[----:B------:R-:W-:Y:S01]  /*60450*/  IMAD.U32 R195, RZ, RZ, UR15 ;  /* 0x0000000fffc37e24 */ /* 0x000fe2000f8e00ff */
[----:B------:R-:W-:Y:S01]  /*60460*/  ISETP.LT.AND P2, PT, R30, UR5, !P0 ;  /* 0x000000051e007c0c */ /* 0x000fe2000c741270 */
[----:B------:R-:W-:Y:S01]  /*60470*/  ULDC.64 UR14, c[0x0][0x228] ;  /* 0x00008a00000e7ab9 */ /* 0x000fe20000000a00 */
[----:B------:R-:W-:Y:S01]  /*60480*/  VIADD R31, R252, 0x1a ;  /* 0x0000001afc1f7836 */ /* 0x000fe20000000000 */
[----:B------:R-:W-:Y:S01]  /*60490*/  ULDC.64 UR8, c[0x0][0x228] ;  /* 0x00008a0000087ab9 */ /* 0x000fe20000000a00 */
[----:B-1----:R-:W-:Y:S01]  /*604a0*/  VIADD R52, R52, UR4 ;  /* 0x0000000434347c36 */ /* 0x002fe20008000000 */
[----:B------:R-:W-:Y:S01]  /*604b0*/  ULDC UR4, c[0x0][0x228] ;  /* 0x00008a0000047ab9 */ /* 0x000fe20000000800 */
[----:B------:R-:W-:-:S05]  /*604c0*/  ULDC UR5, c[0x0][0x228] ;  /* 0x00008a0000057ab9 */ /* 0x000fca0000000800 */
        /* <DEDUP_REMOVED lines=18> */
[----:B------:R-:W-:Y:S01]  /*605f0*/  VIADD R31, R252, 0x19 ;  /* 0x00000019fc1f7836 */ /* 0x000fe20000000000 */
[----:B------:R-:W-:Y:S01]  /*60600*/  ISETP.LT.AND P2, PT, R30, UR5, !P0 ;  /* 0x000000051e007c0c */ /* 0x000fe2000c741270 */
[----:B------:R-:W-:Y:S01]  /*60610*/  UMOV UR6, UR8 ;  /* 0x0000000800067c82 */ /* 0x000fe20008000000 */
[----:B------:R-:W-:Y:S01]  /*60620*/  ULDC UR5, c[0x0][0x228] ;  /* 0x00008a0000057ab9 */ /* 0x000fe20000000800 */
[----:B------:R-:W-:Y:S01]  /*60630*/  IMAD.U32 R191, RZ, RZ, UR9 ;  /* 0x00000009ffbf7e24 */ /* 0x000fe2000f8e00ff */
[----:B------:R-:W-:Y:S01]  /*60640*/  ULDC.64 UR8, c[0x0][0x228] ;  /* 0x00008a0000087ab9 */ /* 0x000fe20000000a00 */
[----:B------:R-:W-:Y:S01]  /*60650*/  IMAD.U32 R43, RZ, RZ, UR61 ;  /* 0x0000003dff2b7e24 */ /* 0x000fe2000f8e00ff */
[----:B------:R-:W-:Y:S01]  /*60660*/  ULDC.64 UR60, c[0x0][0x228] ;  /* 0x00008a00003c7ab9 */ /* 0x000fe20000000a00 */
[----:B-1----:R-:W-:Y:S01]  /*60670*/  VIADD R52, R52, UR4 ;  /* 0x0000000434347c36 */ /* 0x002fe20008000000 */
[----:B------:R-:W-:Y:S01]  /*60680*/  ULDC UR4, c[0x0][0x228] ;  /* 0x00008a0000047ab9 */ /* 0x000fe20000000800 */
[----:B------:R-:W-:Y:S01]  /*60690*/  IMAD.U32 R193, RZ, RZ, UR15 ;  /* 0x0000000fffc17e24 */ /* 0x000fe2000f8e00ff */
[----:B------:R-:W-:Y:S01]  /*606a0*/  ULDC.64 UR18, c[0x0][0x228] ;  /* 0x00008a0000127ab9 */ /* 0x000fe20000000a00 */
[----:B------:R-:W-:Y:S01]  /*606b0*/  @P3 LOP3.LUT R9, R9, 0x1000, RZ, 0xfc, !PT ;  /* 0x0000100009093812 */ /* 0x000fe200078efcff */
[----:B------:R1:W-:Y:S01]  /*606c0*/  STL [R1+0x1738], R52 ;  /* 0x0017383401007387 */ /* 0x0003e20000100800 */
[----:B------:R-:W-:Y:S01]  /*606d0*/  ISETP.LT.AND P1, PT, R170, UR4, !P0 ;  /* 0x00000004aa007c0c */ /* 0x000fe2000c721270 */
[----:B------:R-:W-:Y:S01]  /*606e0*/  ULDC UR4, c[0x0][0x248] ;  /* 0x0000920000047ab9 */ /* 0x000fe20000000800 */
[----:B------:R-:W-:Y:S01]  /*606f0*/  LOP3.LUT R9, R9, 0xfffffbff, RZ, 0xc0, !PT ;  /* 0xfffffbff09097812 */ /* 0x000fe200078ec0ff */
[----:B------:R-:W-:Y:S01]  /*60700*/  IMAD.U32 R189, RZ, RZ, UR9 ;  /* 0x00000009ffbd7e24 */ /* 0x000fe2000f8e00ff */
[----:B------:R-:W-:-:S02]  /*60710*/  ULDC.64 UR14, c[0x0][0x228] ;  /* 0x00008a00000e7ab9 */ /* 0x000fc40000000a00 */
        /* <DEDUP_REMOVED lines=11> */
[----:B-1----:R-:W-:Y:S01]  /*607d0*/  VIADD R52, R52, UR4 ;  /* 0x0000000434347c36 */ /* 0x002fe20008000000 */
[----:B------:R-:W-:Y:S01]  /*607e0*/  ISETP.LT.AND P1, PT, R17, UR7, !P0 ;  /* 0x0000000711007c0c */ /* 0x000fe2000c721270 */
[----:B------:R-:W-:Y:S01]  /*607f0*/  ULDC UR4, c[0x0][0x228] ;  /* 0x00008a0000047ab9 */ /* 0x000fe20000000800 */
[----:B------:R-:W-:Y:S01]  /*60800*/  ISETP.LT.AND P2, PT, R30, UR5, !P0 ;  /* 0x000000051e007c0c */ /* 0x000fe2000c741270 */
[----:B------:R-:W-:Y:S01]  /*60810*/  UMOV UR6, UR8 ;  /* 0x0000000800067c82 */ /* 0x000fe20008000000 */
[----:B------:R-:W-:Y:S01]  /*60820*/  VIADD R31, R252, 0x18 ;  /* 0x00000018fc1f7836 */ /* 0x000fe20000000000 */
[----:B------:R-:W-:Y:S01]  /*60830*/  ULDC UR5, c[0x0][0x228] ;  /* 0x00008a0000057ab9 */ /* 0x000fe20000000800 */
[----:B------:R1:W-:Y:S01]  /*60840*/  STL [R1+0x1728], R52 ;  /* 0x0017283401007387 */ /* 0x0003e20000100800 */
[----:B------:R-:W-:Y:S01]  /*60850*/  ULDC.64 UR8, c[0x0][0x228] ;  /* 0x00008a0000087ab9 */ /* 0x000fe20000000a00 */
[----:B------:R-:W-:-:S05]  /*60860*/  ULDC.64 UR20, c[0x0][0x228] ;  /* 0x00008a0000147ab9 */ /* 0x000fca0000000a00 */
[----:B------:R-:W-:Y:S02]  /*60870*/  @P1 LOP3.LUT R9, R9, 0x20, RZ, 0xfc, !PT ;  /* 0x0000002009091812 */ /* 0x000fe400078efcff */
[----:B------:R-:W-:Y:S01]  /*60880*/  ISETP.LT.AND P1, PT, R170, UR4, !P0 ;  /* 0x00000004aa007c0c */ /* 0x000fe2000c721270 */
[----:B------:R-:W-:Y:S01]  /*60890*/  ULDC UR4, c[0x0][0x248] ;  /* 0x0000920000047ab9 */ /* 0x000fe20000000800 */
[----:B------:R-:W-:Y:S01]  /*608a0*/  ISETP.LT.AND P0, PT, R169, UR6, !P0 ;  /* 0x00000006a9007c0c */ /* 0x000fe2000c701270 */
[----:B------:R-:W-:Y:S01]  /*608b0*/  ULDC.64 UR6, c[0x0][0x228] ;  /* 0x00008a0000067ab9 */ /* 0x000fe20000000a00 */
[----:B------:R-:W-:-:S04]  /*608c0*/  LOP3.LUT R9, R9, 0xfffffffb, RZ, 0xc0, !PT ;  /* 0xfffffffb09097812 */ /* 0x000fc800078ec0ff */
[----:B------:R-:W-:Y:S01]  /*608d0*/  @P2 LOP3.LUT R9, R9, 0x4, RZ, 0xfc, !PT ;  /* 0x0000000409092812 */ /* 0x000fe200078efcff */
[----:B------:R-:W-:-:S03]  /*608e0*/  IMAD.U32 R188, RZ, RZ, UR7 ;  /* 0x00000007ffbc7e24 */ /* 0x000fc6000f8e00ff */
[----:B------:R-:W-:-:S03]  /*608f0*/  LOP3.LUT R9, R9, 0xfffffffe, RZ, 0xc0, !PT ;  /* 0xfffffffe09097812 */ /* 0x000fc600078ec0ff */
[----:B------:R-:W-:Y:S02]  /*60900*/  @P0 LOP3.LUT R8, R8, 0x80000000, RZ, 0xfc, !PT ;  /* 0x8000000008080812 */ /* 0x000fe400078efcff */
[----:B------:R-:W-:Y:S01]  /*60910*/  ISETP.GE.AND P0, PT, R31, UR56, PT ;  /* 0x000000381f007c0c */ /* 0x000fe2000bf06270 */
[----:B------:R-:W-:Y:S01]  /*60920*/  UMOV UR7, UR6 ;  /* 0x0000000600077c82 */ /* 0x000fe20008000000 */
[----:B------:R-:W-:Y:S02]  /*60930*/  @P1 LOP3.LUT R9, R9, 0x1, RZ, 0xfc, !PT ;  /* 0x0000000109091812 */ /* 0x000fe400078efcff */
[----:B------:R-:W-:Y:S02]  /*60940*/  ISETP.LT.AND P1, PT, R17, UR7, !P0 ;  /* 0x0000000711007c0c */ /* 0x000fe4000c721270 */
[----:B------:R-:W-:Y:S02]  /*60950*/  ISETP.LT.AND P2, PT, R30, UR5, !P0 ;  /* 0x000000051e007c0c */ /* 0x000fe4000c741270 */
[----:B------:R-:W-:Y:S01]  /*60960*/  LOP3.LUT R8, R8, 0xbfffffff, RZ, 0xc0, !PT ;  /* 0xbfffffff08087812 */ /* 0x000fe200078ec0ff */
[----:B-1----:R-:W-:Y:S01]  /*60970*/  VIADD R52, R52, UR4 ;  /* 0x0000000434347c36 */ /* 0x002fe20008000000 */
[----:B------:R-:W-:Y:S01]  /*60980*/  ULDC UR4, c[0x0][0x228] ;  /* 0x00008a0000047ab9 */ /* 0x000fe20000000800 */
[----:B------:R-:W-:Y:S01]  /*60990*/  UMOV UR6, UR8 ;  /* 0x0000000800067c82 */ /* 0x000fe20008000000 */
[----:B------:R-:W-:Y:S01]  /*609a0*/  VIADD R31, R252, 0x17 ;  /* 0x00000017fc1f7836 */ /* 0x000fe20000000000 */
[----:B------:R-:W-:-:S04]  /*609b0*/  ULDC UR5, c[0x0][0x228] ;  /* 0x00008a0000057ab9 */ /* 0x000fc80000000800 */
[----:B------:R-:W-:Y:S02]  /*609c0*/  @P1 LOP3.LUT R8, R8, 0x40000000, RZ, 0xfc, !PT ;  /* 0x4000000008081812 */ /* 0x000fe400078efcff */
[----:B------:R-:W-:Y:S01]  /*609d0*/  ISETP.LT.AND P1, PT, R170, UR4, !P0 ;  /* 0x00000004aa007c0c */ /* 0x000fe2000c721270 */
[----:B------:R-:W-:Y:S01]  /*609e0*/  ULDC UR4, c[0x0][0x248] ;  /* 0x0000920000047ab9 */ /* 0x000fe20000000800 */
[----:B------:R-:W-:-:S04]  /*609f0*/  LOP3.LUT R8, R8, 0xf7ffffff, RZ, 0xc0, !PT ;  /* 0xf7ffffff08087812 */ /* 0x000fc800078ec0ff */
        /* <DEDUP_REMOVED lines=19> */
[----:B------:R-:W-:-:S06]  /*60b30*/  ULDC UR4, c[0x0][0x228] ;  /* 0x00008a0000047ab9 */ /* 0x000fcc0000000800 */
[----:B------:R-:W-:Y:S01]  /*60b40*/  @P1 LOP3.LUT R8, R8, 0x400000, RZ, 0xfc, !PT ;  /* 0x0040000008081812 */ /* 0x000fe200078efcff */
[----:B------:R-:W-:Y:S01]  /*60b50*/  ULDC UR5, c[0x0][0x228] ;  /* 0x00008a0000057ab9 */ /* 0x000fe20000000800 */
        /* <DEDUP_REMOVED lines=46> */
[----:B------:R-:W-:Y:S01]  /*60e40*/  IADD3 R31, R252, 0x14, RZ ;  /* 0x00000014fc1f7810 */ /* 0x000fe20007ffe0ff */
        /* <DEDUP_REMOVED lines=11> */
[----:B------:R1:W-:Y:S01]  /*60f00*/  STL [R1+0x1710], R52 ;  /* 0x0017103401007387 */ /* 0x0003e20000100800 */
[----:B------:R-:W-:Y:S01]  /*60f10*/  LOP3.LUT R8, R8, 0xfffffff7, RZ, 0xc0, !PT ;  /* 0xfffffff708087812 */ /* 0x000fe200078ec0ff */
[----:B------:R-:W-:-:S03]  /*60f20*/  ULDC.64 UR6, c[0x0][0x228] ;  /* 0x00008a0000067ab9 */ /* 0x000fc60000000a00 */
[----:B------:R-:W-:-:S04]  /*60f30*/  @P1 LOP3.LUT R8, R8, 0x8, RZ, 0xfc, !PT ;  /* 0x0000000808081812 */ /* 0x000fc800078efcff */
[----:B------:R-:W-:-:S04]  /*60f40*/  LOP3.LUT R8, R8, 0xfffffffb, RZ, 0xc0, !PT ;  /* 0xfffffffb08087812 */ /* 0x000fc800078ec0ff */
[----:B------:R-:W-:Y:S02]  /*60f50*/  @P0 LOP3.LUT R8, R8, 0x4, RZ, 0xfc, !PT ;  /* 0x0000000408080812 */ /* 0x000fe400078efcff */
[----:B------:R-:W-:Y:S01]  /*60f60*/  ISETP.GE.AND P0, PT, R31, UR32, PT ;  /* 0x000000201f007c0c */ /* 0x000fe2000bf06270 */
[----:B-1----:R-:W-:Y:S01]  /*60f70*/  VIADD R52, R52, UR4 ;  /* 0x0000000434347c36 */ /* 0x002fe20008000000 */
[----:B------:R-:W-:Y:S01]  /*60f80*/  ULDC UR4, c[0x0][0x228] ;  /* 0x00008a0000047ab9 */ /* 0x000fe20000000800 */
[----:B------:R-:W-:Y:S01]  /*60f90*/  IMAD.U32 R181, RZ, RZ, UR9 ;  /* 0x00000009ffb57e24 */ /* 0x000fe2000f8e00ff */
[----:B------:R-:W-:Y:S01]  /*60fa0*/  ISETP.LT.AND P2, PT, R30, UR5, !P0 ;  /* 0x000000051e007c0c */ /* 0x000fe2000c741270 */
[----:B------:R-:W-:Y:S01]  /*60fb0*/  IMAD.U32 R180, RZ, RZ, UR7 ;  /* 0x00000007ffb47e24 */ /* 0x000fe2000f8e00ff */
[----:B------:R-:W-:Y:S01]  /*60fc0*/  ISETP.LT.AND P1, PT, R170, UR4, !P0 ;  /* 0x00000004aa007c0c */ /* 0x000fe2000c721270 */
[----:B------:R-:W-:Y:S01]  /*60fd0*/  ULDC.64 UR8, c[0x0][0x228] ;  /* 0x00008a0000087ab9 */ /* 0x000fe20000000a00 */
[----:B------:R-:W-:Y:S01]  /*60fe0*/  UMOV UR7, UR6 ;  /* 0x0000000600077c82 */ /* 0x000fe20008000000 */
[----:B------:R-:W-:Y:S01]  /*60ff0*/  UMOV UR6, UR8 ;  /* 0x0000000800067c82 */ /* 0x000fe20008000000 */
[----:B------:R-:W-:Y:S01]  /*61000*/  ISETP.LT.AND P3, PT, R17, UR7, !P0 ;  /* 0x0000000711007c0c */ /* 0x000fe2000c761270 */
[----:B------:R-:W-:Y:S01]  /*61010*/  VIADD R31, R252, 0x13 ;  /* 0x00000013fc1f7836 */ /* 0x000fe20000000000 */
[----:B------:R-:W-:Y:S01]  /*61020*/  ISETP.LT.AND P0, PT, R169, UR6, !P0 ;  /* 0x00000006a9007c0c */ /* 0x000fe2000c701270 */
[----:B------:R-:W-:Y:S01]  /*61030*/  ULDC.64 UR6, c[0x0][0x228] ;  /* 0x00008a0000067ab9 */ /* 0x000fe20000000a00 */
[----:B------:R-:W-:Y:S01]  /*61040*/  LOP3.LUT R8, R8, 0xfffffffe, RZ, 0xc0, !PT ;  /* 0xfffffffe08087812 */ /* 0x000fe200078ec0ff */
[----:B------:R-:W-:Y:S01]  /*61050*/  ULDC UR5, c[0x0][0x228] ;  /* 0x00008a0000057ab9 */ /* 0x000fe20000000800 */
[----:B------:R-:W-:Y:S01]  /*61060*/  ULDC.64 UR32, c[0x0][0x228] ;  /* 0x00008a0000207ab9 */ /* 0x000fe20000000a00 */
[----:B------:R-:W-:Y:S01]  /*61070*/  @P2 LOP3.LUT R7, R7, 0x20000000, RZ, 0xfc, !PT ;  /* 0x2000000007072812 */ /* 0x000fe200078efcff */
[----:B------:R-:W-:-:S03]  /*61080*/  ULDC UR4, c[0x0][0x248] ;  /* 0x0000920000047ab9 */ /* 0x000fc60000000800 */
[----:B------:R-:W-:-:S04]  /*61090*/  LOP3.LUT R7, R7, 0xefffffff, RZ, 0xc0, !PT ;  /* 0xefffffff07077812 */ /* 0x000fc800078ec0ff */
[----:B------:R-:W-:-:S04]  /*610a0*/  @P1 LOP3.LUT R7, R7, 0x10000000, RZ, 0xfc, !PT ;  /* 0x1000000007071812 */ /* 0x000fc800078efcff */
[----:B------:R-:W-:Y:S01]  /*610b0*/  LOP3.LUT R7, R7, 0xfbffffff, RZ, 0xc0, !PT ;  /* 0xfbffffff07077812 */ /* 0x000fe200078ec0ff */
[----:B------:R-:W-:-:S03]  /*610c0*/  IMAD.U32 R178, RZ, RZ, UR7 ;  /* 0x00000007ffb27e24 */ /* 0x000fc6000f8e00ff */
[----:B------:R-:W-:Y:S02]  /*610d0*/  @P0 LOP3.LUT R7, R7, 0x4000000, RZ, 0xfc, !PT ;  /* 0x0400000007070812 */ /* 0x000fe400078efcff */
[----:B------:R-:W-:Y:S01]  /*610e0*/  ISETP.GE.AND P0, PT, R31, UR12, PT ;  /* 0x0000000c1f007c0c */ /* 0x000fe2000bf06270 */
[----:B------:R-:W-:Y:S01]  /*610f0*/  UMOV UR7, UR6 ;  /* 0x0000000600077c82 */ /* 0x000fe20008000000 */
[----:B------:R-:W-:Y:S02]  /*61100*/  @P3 LOP3.LUT R8, R8, 0x1, RZ, 0xfc, !PT ;  /* 0x0000000108083812 */ /* 0x000fe400078efcff */
        /* <DEDUP_REMOVED lines=135> */
[----:B------:R-:W-:Y:S01]  /*61980*/  UMOV UR44, UR26 ;  /* 0x0000001a002c7c82 */ /* 0x000fe20008000000 */
        /* <DEDUP_REMOVED lines=11> */
[----:B------:R-:W-:-:S07]  /*61a40*/  LOP3.LUT R6, R6, 0xffff7fff, RZ, 0xc0, !PT ;  /* 0xffff7fff06067812 */ /* 0x000fce00078ec0ff */
        /* <DEDUP_REMOVED lines=14> */
[----:B------:R-:W-:Y:S01]  /*61b30*/  ULDC.64 UR6, c[0x0][0x228] ;  /* 0x00008a0000067ab9 */ /* 0x000fe20000000a00 */
[----:B------:R-:W-:Y:S01]  /*61b40*/  UMOV UR56, UR38 ;  /* 0x0000002600387c82 */ /* 0x000fe20008000000 */
[----:B------:R-:W-:Y:S01]  /*61b50*/  ULDC.64 UR44, c[0x0][0x228] ;  /* 0x00008a00002c7ab9 */ /* 0x000fe20000000a00 */
[----:B-1----:R-:W-:Y:S01]  /*61b60*/  VIADD R52, R52, UR4 ;  /* 0x0000000434347c36 */ /* 0x002fe20008000000 */
[----:B------:R-:W-:-:S04]  /*61b70*/  ULDC UR4, c[0x0][0x228] ;  /* 0x00008a0000047ab9 */ /* 0x000fc80000000800 */
[----:B------:R-:W-:Y:S01]  /*61b80*/  @P1 LOP3.LUT R6, R6, 0x2000, RZ, 0xfc, !PT ;  /* 0x0000200006061812 */ /* 0x000fe200078efcff */
[----:B------:R-:W-:Y:S01]  /*61b90*/  UMOV UR52, UR59 ;  /* 0x0000003b00347c82 */ /* 0x000fe20008000000 */
[----:B------:R-:W-:Y:S01]  /*61ba0*/  ISETP.LT.AND P1, PT, R170, UR4, !P0 ;  /* 0x00000004aa007c0c */ /* 0x000fe2000c721270 */
[----:B------:R-:W-:Y:S01]  /*61bb0*/  ULDC UR4, c[0x0][0x248] ;  /* 0x0000920000047ab9 */ /* 0x000fe20000000800 */
[----:B------:R-:W-:Y:S01]  /*61bc0*/  LOP3.LUT R6, R6, 0xffffefff, RZ, 0xc0, !PT ;  /* 0xffffefff06067812 */ /* 0x000fe200078ec0ff */
[----:B------:R-:W-:-:S03]  /*61bd0*/  ULDC.64 UR38, c[0x0][0x228] ;  /* 0x00008a0000267ab9 */ /* 0x000fc60000000a00 */
[----:B------:R-:W-:Y:S02]  /*61be0*/  @P2 LOP3.LUT R6, R6, 0x1000, RZ, 0xfc, !PT ;  /* 0x0000100006062812 */ /* 0x000fe400078efcff */
[----:B------:R-:W-:Y:S02]  /*61bf0*/  ISETP.LT.AND P0, PT, R169, UR60, !P0 ;  /* 0x0000003ca9007c0c */ /* 0x000fe4000c701270 */
[----:B------:R-:W-:-:S04]  /*61c00*/  LOP3.LUT R6, R6, 0xfffff7ff, RZ, 0xc0, !PT ;  /* 0xfffff7ff06067812 */ /* 0x000fc800078ec0ff */
[----:B------:R-:W-:-:S04]  /*61c10*/  @P1 LOP3.LUT R6, R6, 0x800, RZ, 0xfc, !PT ;  /* 0x0000080006061812 */ /* 0x000fc800078efcff */
[----:B------:R-:W-:Y:S01]  /*61c20*/  LOP3.LUT R6, R6, 0xfffffbff, RZ, 0xc0, !PT ;  /* 0xfffffbff06067812 */ /* 0x000fe200078ec0ff */
[----:B------:R1:W-:Y:S03]  /*61c30*/  STL [R1+0x16d8], R52 ;  /* 0x0016d83401007387 */ /* 0x0003e60000100800 */
[----:B------:R-:W-:Y:S02]  /*61c40*/  @P0 LOP3.LUT R6, R6, 0x400, RZ, 0xfc, !PT ;  /* 0x0000040006060812 */ /* 0x000fe400078efcff */
[----:B------:R-:W-:Y:S02]  /*61c50*/  ISETP.GE.AND P0, PT, R31, UR48, PT ;  /* 0x000000301f007c0c */ /* 0x000fe4000bf06270 */
[----:B-1----:R-:W-:Y:S01]  /*61c60*/  IADD3 R52, R52, UR4, RZ ;  /* 0x0000000434347c10 */ /* 0x002fe2000fffe0ff */
[----:B------:R-:W-:Y:S01]  /*61c70*/  ULDC.64 UR4, c[0x0][0x228] ;  /* 0x00008a0000047ab9 */ /* 0x000fe20000000a00 */
[----:B------:R-:W-:Y:S01]  /*61c80*/  UMOV UR59, UR9 ;  /* 0x00000009003b7c82 */ /* 0x000fe20008000000 */
[----:B------:R-:W-:Y:S01]  /*61c90*/  ISETP.LT.AND P3, PT, R17, UR4, !P0 ;  /* 0x0000000411007c0c */ /* 0x000fe2000c761270 */
[----:B------:R-:W-:Y:S01]  /*61ca0*/  ULDC UR9, c[0x0][0x228] ;  /* 0x00008a0000097ab9 */ /* 0x000fe20000000800 */
[----:B------:R-:W-:Y:S01]  /*61cb0*/  LOP3.LUT R6, R6, 0xfffffdff, RZ, 0xc0, !PT ;  /* 0xfffffdff06067812 */ /* 0x000fe200078ec0ff */
[----:B------:R-:W-:Y:S01]  /*61cc0*/  VIADD R31, R252, 0xb ;  /* 0x0000000bfc1f7836 */ /* 0x000fe20000000000 */
[----:B------:R-:W-:Y:S01]  /*61cd0*/  ISETP.LT.AND P2, PT, R30, UR9, !P0 ;  /* 0x000000091e007c0c */ /* 0x000fe2000c741270 */
[----:B------:R-:W-:Y:S01]  /*61ce0*/  ULDC UR4, c[0x0][0x248] ;  /* 0x0000920000047ab9 */ /* 0x000fe20000000800 */
[----:B------:R-:W-:Y:S01]  /*61cf0*/  ISETP.LT.AND P1, PT, R170, UR8, !P0 ;  /* 0x00000008aa007c0c */ /* 0x000fe2000c721270 */
[----:B------:R-:W-:Y:S01]  /*61d00*/  ULDC.64 UR8, c[0x0][0x228] ;  /* 0x00008a0000087ab9 */ /* 0x000fe20000000a00 */
[----:B------:R-:W-:-:S05]  /*61d10*/  ULDC.64 UR48, c[0x0][0x228] ;  /* 0x00008a0000307ab9 */ /* 0x000fca0000000a00 */
        /* <DEDUP_REMOVED lines=13> */
[----:B------:R-:W-:Y:S01]  /*61df0*/  VIADD R31, R252, 0xa ;  /* 0x0000000afc1f7836 */ /* 0x000fe20000000000 */
[----:B------:R-:W-:Y:S01]  /*61e00*/  ISETP.LT.AND P2, PT, R30, UR6, !P0 ;  /* 0x000000061e007c0c */ /* 0x000fe2000c741270 */
[----:B------:R-:W-:Y:S01]  /*61e10*/  ULDC UR6, c[0x0][0x228] ;  /* 0x00008a0000067ab9 */ /* 0x000fe20000000800 */
[----:B------:R-:W-:Y:S01]  /*61e20*/  ULDC.64 UR26, c[0x0][0x228] ;  /* 0x00008a00001a7ab9 */ /* 0x000fe20000000a00 */
[----:B------:R-:W-:Y:S01]  /*61e30*/  MOV R228, UR59 ;  /* 0x0000003b00e47c02 */ /* 0x000fe20008000f00 */
        /* <DEDUP_REMOVED lines=8> */
[----:B------:R-:W-:Y:S01]  /*61ec0*/  ISETP.LT.AND P0, PT, R169, UR10, !P0 ;  /* 0x0000000aa9007c0c */ /* 0x000fe2000c701270 */
[----:B------:R1:W-:Y:S01]  /*61ed0*/  STL [R1+0x16d0], R52 ;  /* 0x0016d03401007387 */ /* 0x0003e20000100800 */
[----:B------:R-:W-:Y:S01]  /*61ee0*/  LOP3.LUT R6, R6, 0xfffffff7, RZ, 0xc0, !PT ;  /* 0xfffffff706067812 */ /* 0x000fe200078ec0ff */
[----:B------:R-:W-:Y:S01]  /*61ef0*/  UMOV UR59, UR46 ;  /* 0x0000002e003b7c82 */ /* 0x000fe20008000000 */
[----:B------:R-:W-:Y:S01]  /*61f00*/  ULDC.64 UR46, c[0x0][0x228] ;  /* 0x00008a00002e7ab9 */ /* 0x000fe20000000a00 */
[----:B------:R-:W-:Y:S01]  /*61f10*/  MOV R230, UR58 ;  /* 0x0000003a00e67c02 */ /* 0x000fe20008000f00 */
[----:B------:R-:W-:Y:S01]  /*61f20*/  ULDC UR10, c[0x0][0x228] ;  /* 0x00008a00000a7ab9 */ /* 0x000fe20000000800 */
[----:B------:R-:W-:-:S04]  /*61f30*/  @P1 LOP3.LUT R6, R6, 0x8, RZ, 0xfc, !PT ;  /* 0x0000000806061812 */ /* 0x000fc800078efcff */
[----:B------:R-:W-:Y:S01]  /*61f40*/  LOP3.LUT R6, R6, 0xfffffffb, RZ, 0xc0, !PT ;  /* 0xfffffffb06067812 */ /* 0x000fe200078ec0ff */
[----:B-1----:R-:W-:Y:S01]  /*61f50*/  VIADD R52, R52, UR4 ;  /* 0x0000000434347c36 */ /* 0x002fe20008000000 */
[----:B------:R-:W-:Y:S02]  /*61f60*/  ULDC UR4, c[0x0][0x228] ;  /* 0x00008a0000047ab9 */ /* 0x000fe40000000800 */
[----:B------:R-:W-:Y:S02]  /*61f70*/  @P0 LOP3.LUT R6, R6, 0x4, RZ, 0xfc, !PT ;  /* 0x0000000406060812 */ /* 0x000fe400078efcff */
[----:B------:R-:W-:Y:S01]  /*61f80*/  ISETP.GE.AND P0, PT, R31, UR52, PT ;  /* 0x000000341f007c0c */ /* 0x000fe2000bf06270 */
[----:B------:R-:W-:Y:S01]  /*61f90*/  VIADD R31, R252, 0x9 ;  /* 0x00000009fc1f7836 */ /* 0x000fe20000000000 */
[----:B------:R-:W-:Y:S01]  /*61fa0*/  LOP3.LUT R6, R6, 0xfffffffd, RZ, 0xc0, !PT ;  /* 0xfffffffd06067812 */ /* 0x000fe200078ec0ff */
[----:B------:R1:W-:Y:S01]  /*61fb0*/  STL [R1+0x16c8], R52 ;  /* 0x0016c83401007387 */ /* 0x0003e20000100800 */
[----:B------:R-:W-:Y:S01]  /*61fc0*/  ISETP.LT.AND P1, PT, R170, UR4, !P0 ;  /* 0x00000004aa007c0c */ /* 0x000fe2000c721270 */
[----:B------:R-:W-:Y:S01]  /*61fd0*/  ULDC UR4, c[0x0][0x248] ;  /* 0x0000920000047ab9 */ /* 0x000fe20000000800 */
[----:B------:R-:W-:Y:S01]  /*61fe0*/  ISETP.LT.AND P3, PT, R17, UR12, !P0 ;  /* 0x0000000c11007c0c */ /* 0x000fe2000c761270 */
[----:B------:R-:W-:Y:S01]  /*61ff0*/  ULDC.64 UR52, c[0x0][0x228] ;  /* 0x00008a0000347ab9 */ /* 0x000fe20000000a00 */
[----:B------:R-:W-:Y:S01]  /*62000*/  ISETP.LT.AND P2, PT, R30, UR6, !P0 ;  /* 0x000000061e007c0c */ /* 0x000fe2000c741270 */
[----:B------:R-:W-:Y:S01]  /*62010*/  ULDC UR6, c[0x0][0x228] ;  /* 0x00008a0000067ab9 */ /* 0x000fe20000000800 */
[----:B------:R-:W-:-:S07]  /*62020*/  ISETP.LT.AND P0, PT, R169, UR14, !P0 ;  /* 0x0000000ea9007c0c */ /* 0x000fce000c701270 */
[----:B------:R-:W-:-:S04]  /*62030*/  @P1 LOP3.LUT R5, R5, 0x80000000, RZ, 0xfc, !PT ;  /* 0x8000000005051812 */ /* 0x000fc800078efcff */
[----:B------:R-:W-:-:S04]  /*62040*/  LOP3.LUT R5, R5, 0xbfffffff, RZ, 0xc0, !PT ;  /* 0xbfffffff05057812 */ /* 0x000fc800078ec0ff */
[----:B------:R-:W-:Y:S02]  /*62050*/  @P0 LOP3.LUT R5, R5, 0x40000000, RZ, 0xfc, !PT ;  /* 0x4000000005050812 */ /* 0x000fe400078efcff */
[----:B------:R-:W-:Y:S02]  /*62060*/  ISETP.GE.AND P0, PT, R31, UR22, PT ;  /* 0x000000161f007c0c */ /* 0x000fe4000bf06270 */
[----:B------:R-:W-:Y:S02]  /*62070*/  @P3 LOP3.LUT R6, R6, 0x2, RZ, 0xfc, !PT ;  /* 0x0000000206063812 */ /* 0x000fe400078efcff */
[----:B------:R-:W-:Y:S01]  /*62080*/  LOP3.LUT R5, R5, 0xdfffffff, RZ, 0xc0, !PT ;  /* 0xdfffffff05057812 */ /* 0x000fe200078ec0ff */
[----:B-1----:R-:W-:Y:S01]  /*62090*/  VIADD R52, R52, UR4 ;  /* 0x0000000434347c36 */ /* 0x002fe20008000000 */
[----:B------:R-:W-:Y:S01]  /*620a0*/  ISETP.LT.AND P3, PT, R17, UR16, !P0 ;  /* 0x0000001011007c0c */ /* 0x000fe2000c761270 */
[----:B------:R-:W-:Y:S01]  /*620b0*/  ULDC UR4, c[0x0][0x228] ;  /* 0x00008a0000047ab9 */ /* 0x000fe20000000800 */
[----:B------:R-:W-:Y:S01]  /*620c0*/  LOP3.LUT R6, R6, 0xfffffffe, RZ, 0xc0, !PT ;  /* 0xfffffffe06067812 */ /* 0x000fe200078ec0ff */
[----:B------:R-:W-:Y:S01]  /*620d0*/  VIADD R31, R252, 0x8 ;  /* 0x00000008fc1f7836 */ /* 0x000fe20000000000 */
[----:B------:R-:W-:-:S02]  /*620e0*/  ULDC.64 UR22, c[0x0][0x228] ;  /* 0x00008a0000167ab9 */ /* 0x000fc40000000a00 */
[----:B------:R-:W-:Y:S02]  /*620f0*/  @P2 LOP3.LUT R6, R6, 0x1, RZ, 0xfc, !PT ;  /* 0x0000000106062812 */ /* 0x000fe400078efcff */
[----:B------:R-:W-:Y:S01]  /*62100*/  ISETP.LT.AND P2, PT, R30, UR6, !P0 ;  /* 0x000000061e007c0c */ /* 0x000fe2000c741270 */
[----:B------:R1:W-:Y:S01]  /*62110*/  STL [R1+0x16c4], R52 ;  /* 0x0016c43401007387 */ /* 0x0003e20000100800 */
[----:B------:R-:W-:Y:S01]  /*62120*/  ISETP.LT.AND P1, PT, R170, UR4, !P0 ;  /* 0x00000004aa007c0c */ /* 0x000fe2000c721270 */
[----:B------:R-:W-:Y:S02]  /*62130*/  ULDC UR4, c[0x0][0x248] ;  /* 0x0000920000047ab9 */ /* 0x000fe40000000800 */
        /* <DEDUP_REMOVED lines=13> */
[----:B-1----:R-:W-:Y:S01]  /*62210*/  VIADD R52, R52, UR4 ;  /* 0x0000000434347c36 */ /* 0x002fe20008000000 */
[----:B------:R-:W-:Y:S02]  /*62220*/  ULDC UR4, c[0x0][0x228] ;  /* 0x00008a0000047ab9 */ /* 0x000fe40000000800 */
[----:B------:R-:W-:Y:S01]  /*62230*/  ISETP.LT.AND P1, PT, R170, UR4, !P0 ;  /* 0x00000004aa007c0c */ /* 0x000fe2000c721270 */
[----:B------:R-:W-:-:S04]  /*62240*/  VIADD R31, R252, 0x7 ;  /* 0x00000007fc1f7836 */ /* 0x000fc80000000000 */
        /* <DEDUP_REMOVED lines=18> */
[----:B-1----:R-:W-:Y:S01]  /*62370*/  VIADD R52, R52, UR4 ;  /* 0x0000000434347c36 */ /* 0x002fe20008000000 */
[----:B------:R-:W-:-:S06]  /*62380*/  ULDC UR4, c[0x0][0x228] ;  /* 0x00008a0000047ab9 */ /* 0x000fcc0000000800 */
        /* <DEDUP_REMOVED lines=16> */
[----:B------:R-:W-:Y:S01]  /*62490*/  ULDC.64 UR42, c[0x0][0x228] ;  /* 0x00008a00002a7ab9 */ /* 0x000fe20000000a00 */
[----:B-1----:R-:W-:Y:S01]  /*624a0*/  VIADD R52, R52, UR4 ;  /* 0x0000000434347c36 */ /* 0x002fe20008000000 */
[----:B------:R-:W-:-:S08]  /*624b0*/  ULDC UR4, c[0x0][0x228] ;  /* 0x00008a0000047ab9 */ /* 0x000fd00000000800 */
        /* <DEDUP_REMOVED lines=11> */
[----:B------:R1:W-:Y:S01]  /*62570*/  STL [R1+0x16a8], R52 ;  /* 0x0016a83401007387 */ /* 0x0003e20000100800 */
[----:B------:R-:W-:Y:S01]  /*62580*/  VIADD R31, R252, 0x4 ;  /* 0x00000004fc1f7836 */ /* 0x000fe20000000000 */
[----:B------:R-:W-:Y:S01]  /*62590*/  LOP3.LUT R5, R5, 0xfffffffe, RZ, 0xc0, !PT ;  /* 0xfffffffe05057812 */ /* 0x000fe200078ec0ff */
[----:B------:R-:W-:Y:S01]  /*625a0*/  ULDC.64 UR50, c[0x0][0x228] ;  /* 0x00008a0000327ab9 */ /* 0x000fe20000000a00 */
[----:B------:R-:W-:Y:S01]  /*625b0*/  ISETP.LT.AND P2, PT, R30, UR40, !P0 ;  /* 0x000000281e007c0c */ /* 0x000fe2000c741270 */
[----:B-1----:R-:W-:Y:S01]  /*625c0*/  VIADD R52, R52, UR4 ;  /* 0x0000000434347c36 */ /* 0x002fe20008000000 */
[----:B------:R-:W-:Y:S02]  /*625d0*/  ULDC UR4, c[0x0][0x228] ;  /* 0x00008a0000047ab9 */ /* 0x000fe40000000800 */
[----:B------:R-:W-:Y:S01]  /*625e0*/  ISETP.LT.AND P1, PT, R170, UR4, !P0 ;  /* 0x00000004aa007c0c */ /* 0x000fe2000c721270 */
[----:B------:R-:W-:Y:S01]  /*625f0*/  ULDC UR4, c[0x0][0x248] ;  /* 0x0000920000047ab9 */ /* 0x000fe20000000800 */
[----:B------:R-:W-:-:S07]  /*62600*/  ISETP.LT.AND P3, PT, R17, UR38, !P0 ;  /* 0x0000002611007c0c */ /* 0x000fce000c761270 */
[----:B------:R-:W-:Y:S02]  /*62610*/  @P2 LOP3.LUT R4, R4, 0x10000000, RZ, 0xfc, !PT ;  /* 0x1000000004042812 */ /* 0x000fe400078efcff */
[----:B------:R-:W-:Y:S02]  /*62620*/  ISETP.LT.AND P0, PT, R169, UR42, !P0 ;  /* 0x0000002aa9007c0c */ /* 0x000fe4000c701270 */
[----:B------:R-:W-:-:S04]  /*62630*/  LOP3.LUT R4, R4, 0xfbffffff, RZ, 0xc0, !PT ;  /* 0xfbffffff04047812 */ /* 0x000fc800078ec0ff */
[----:B------:R-:W-:-:S04]  /*62640*/  @P1 LOP3.LUT R4, R4, 0x4000000, RZ, 0xfc, !PT ;  /* 0x0400000004041812 */ /* 0x000fc800078efcff */
[----:B------:R-:W-:-:S04]  /*62650*/  LOP3.LUT R4, R4, 0xfeffffff, RZ, 0xc0, !PT ;  /* 0xfeffffff04047812 */ /* 0x000fc800078ec0ff */
[----:B------:R-:W-:Y:S02]  /*62660*/  @P0 LOP3.LUT R4, R4, 0x1000000, RZ, 0xfc, !PT ;  /* 0x0100000004040812 */ /* 0x000fe400078efcff */
[----:B------:R-:W-:Y:S02]  /*62670*/  ISETP.GE.AND P0, PT, R31, UR54, PT ;  /* 0x000000361f007c0c */ /* 0x000fe4000bf06270 */
[----:B------:R-:W-:Y:S02]  /*62680*/  @P3 LOP3.LUT R5, R5, 0x1, RZ, 0xfc, !PT ;  /* 0x0000000105053812 */ /* 0x000fe400078efcff */
        /* <DEDUP_REMOVED lines=39> */
[----:B------:R1:W-:Y:S01]  /*62900*/  STL [R1+0x1698], R52 ;  /* 0x0016983401007387 */ /* 0x0003e20000100800 */
[----:B------:R-:W-:Y:S02]  /*62910*/  ISETP.LT.AND P3, PT, R17, UR56, !P0 ;  /* 0x0000003811007c0c */ /* 0x000fe4000c761270 */
[----:B------:R-:W-:Y:S02]  /*62920*/  R2UR UR58, R100 ;  /* 0x00000000643a72ca */ /* 0x000fe400000e0000 */
[----:B------:R-:W-:Y:S01]  /*62930*/  LOP3.LUT R4, R4, 0xffffffef, RZ, 0xc0, !PT ;  /* 0xffffffef04047812 */ /* 0x000fe200078ec0ff */
[----:B------:R-:W-:Y:S01]  /*62940*/  VIADD R31, R252, 0x1 ;  /* 0x00000001fc1f7836 */ /* 0x000fe20000000000 */
[----:B------:R-:W-:Y:S01]  /*62950*/  ISETP.LT.AND P2, PT, R30, UR8, !P0 ;  /* 0x000000081e007c0c */ /* 0x000fe2000c741270 */
[----:B------:R-:W-:Y:S01]  /*62960*/  ULDC UR8, c[0x0][0x228] ;  /* 0x00008a0000087ab9 */ /* 0x000fe20000000800 */
[----:B------:R-:W-:Y:S01]  /*62970*/  ULDC UR6, c[0x0][0x228] ;  /* 0x00008a0000067ab9 */ /* 0x000fe20000000800 */
[----:B-1----:R-:W-:Y:S01]  /*62980*/  VIADD R52, R52, UR4 ;  /* 0x0000000434347c36 */ /* 0x002fe20008000000 */
[----:B------:R-:W-:-:S02]  /*62990*/  ULDC UR4, c[0x0][0x228] ;  /* 0x00008a0000047ab9 */ /* 0x000fc40000000800 */
[----:B------:R-:W-:Y:S01]  /*629a0*/  ISETP.LT.AND P0, PT, R169, UR4, !P0 ;  /* 0x00000004a9007c0c */ /* 0x000fe2000c701270 */
[----:B------:R-:W-:Y:S01]  /*629b0*/  ULDC UR4, c[0x0][0x248] ;  /* 0x0000920000047ab9 */ /* 0x000fe20000000800 */
[----:B------:R-:W-:Y:S02]  /*629c0*/  @P1 LOP3.LUT R3, R3, 0x40000000, RZ, 0xfc, !PT ;  /* 0x4000000003031812 */ /* 0x000fe400078efcff */
[----:B------:R-:W-:Y:S02]  /*629d0*/  @P3 LOP3.LUT R4, R4, 0x10, RZ, 0xfc, !PT ;  /* 0x0000001004043812 */ /* 0x000fe400078efcff */
[----:B------:R-:W-:Y:S02]  /*629e0*/  LOP3.LUT R3, R3, 0xefffffff, RZ, 0xc0, !PT ;  /* 0xefffffff03037812 */ /* 0x000fe400078ec0ff */
[----:B------:R-:W-:Y:S01]  /*629f0*/  LOP3.LUT R4, R4, 0xfffffffe, RZ, 0xc0, !PT ;  /* 0xfffffffe04047812 */ /* 0x000fe200078ec0ff */
[----:B------:R1:W-:Y:S04]  /*62a00*/  STL [R1+0x1694], R52 ;  /* 0x0016943401007387 */ /* 0x0003e80000100800 */
[----:B------:R-:W-:-:S02]  /*62a10*/  @P0 LOP3.LUT R3, R3, 0x10000000, RZ, 0xfc, !PT ;  /* 0x1000000003030812 */ /* 0x000fc400078efcff */
[----:B------:R-:W-:Y:S02]  /*62a20*/  ISETP.GE.AND P0, PT, R31, UR58, PT ;  /* 0x0000003a1f007c0c */ /* 0x000fe4000bf06270 */
[----:B------:R-:W-:Y:S01]  /*62a30*/  @P2 LOP3.LUT R4, R4, 0x1, RZ, 0xfc, !PT ;  /* 0x0000000104042812 */ /* 0x000fe200078efcff */
[----:B-1----:R-:W-:Y:S01]  /*62a40*/  VIADD R52, R52, UR4 ;  /* 0x0000000434347c36 */ /* 0x002fe20008000000 */
[----:B------:R-:W-:Y:S01]  /*62a50*/  ULDC UR4, c[0x0][0x228] ;  /* 0x00008a0000047ab9 */ /* 0x000fe20000000800 */
[----:B------:R-:W-:Y:S02]  /*62a60*/  ISETP.LT.AND P3, PT, R17, UR10, !P0 ;  /* 0x0000000a11007c0c */ /* 0x000fe4000c761270 */
[----:B------:R-:W-:Y:S02]  /*62a70*/  ISETP.LT.AND P2, PT, R30, UR8, !P0 ;  /* 0x000000081e007c0c */ /* 0x000fe4000c741270 */
[----:B------:R-:W-:Y:S01]  /*62a80*/  ISETP.LT.AND P1, PT, R170, UR6, !P0 ;  /* 0x00000006aa007c0c */ /* 0x000fe2000c721270 */
[----:B------:R-:W-:Y:S01]  /*62a90*/  STL [R1+0x168c], R52 ;  /* 0x00168c3401007387 */ /* 0x000fe20000100800 */
[----:B------:R-:W-:Y:S01]  /*62aa0*/  ISETP.LT.AND P0, PT, R169, UR4, !P0 ;  /* 0x00000004a9007c0c */ /* 0x000fe2000c701270 */
[----:B------:R-:W-:Y:S01]  /*62ab0*/  ULDC UR4, c[0x0][0x248] ;  /* 0x0000920000047ab9 */ /* 0x000fe20000000800 */
[----:B------:R-:W-:Y:S01]  /*62ac0*/  R2UR UR59, R32 ;  /* 0x00000000203b72ca */ /* 0x000fe200000e0000 */
[----:B------:R-:W-:Y:S01]  /*62ad0*/  VIADD R31, R52, UR4 ;  /* 0x00000004341f7c36 */ /* 0x000fe20008000000 */
[----:B------:R-:W-:Y:S01]  /*62ae0*/  R2UR UR60, R33 ;  /* 0x00000000213c72ca */ /* 0x000fe200000e0000 */
[----:B------:R-:W-:Y:S01]  /*62af0*/  ULDC UR8, c[0x0][0x228] ;  /* 0x00008a0000087ab9 */ /* 0x000fe20000000800 */
[----:B------:R-:W-:Y:S01]  /*62b00*/  R2UR UR12, R34 ;  /* 0x00000000220c72ca */ /* 0x000fe200000e0000 */
[----:B------:R-:W-:Y:S01]  /*62b10*/  ULDC UR6, c[0x0][0x228] ;  /* 0x00008a0000067ab9 */ /* 0x000fe20000000800 */
[----:B------:R-:W-:Y:S01]  /*62b20*/  STL [R1+0x1784], R31 ;  /* 0x0017841f01007387 */ /* 0x000fe20000100800 */
[----:B------:R-:W-:Y:S01]  /*62b30*/  R2UR UR14, R35 ;  /* 0x00000000230e72ca */ /* 0x000fe200000e0000 */
[----:B------:R-:W-:-:S02]  /*62b40*/  ULDC UR4, c[0x0][0x228] ;  /* 0x00008a0000047ab9 */ /* 0x000fc40000000800 */
[----:B------:R-:W2:Y:S04]  /*62b50*/  LDL.LU R32, [R1+0xa80] ;  /* 0x000a800001207983 */ /* 0x000ea80000300800 */
[----:B------:R-:W2:Y:S04]  /*62b60*/  LDL.LU R33, [R1+0xa88] ;  /* 0x000a880001217983 */ /* 0x000ea80000300800 */
[----:B------:R-:W2:Y:S04]  /*62b70*/  LDL.LU R34, [R1+0x40] ;  /* 0x0000400001227983 */ /* 0x000ea80000300800 */
[----:B------:R-:W2:Y:S01]  /*62b80*/  LDL.LU R35, [R1+0x48] ;  /* 0x0000480001237983 */ /* 0x000ea20000300800 */
[----:B------:R-:W-:-:S02]  /*62b90*/  R2UR UR16, R36 ;  /* 0x00000000241072ca */ /* 0x000fc400000e0000 */
[----:B------:R-:W-:Y:S01]  /*62ba0*/  R2UR UR18, R37 ;  /* 0x00000000251272ca */ /* 0x000fe200000e0000 */
[----:B------:R-:W3:Y:S04]  /*62bb0*/  LDL.LU R36, [R1+0xf40] ;  /* 0x000f400001247983 */ /* 0x000ee80000300800 */
[----:B------:R-:W3:Y:S04]  /*62bc0*/  LDL.LU R37, [R1+0xf48] ;  /* 0x000f480001257983 */ /* 0x000ee80000300800 */
[----:B--2---:R-:W-:Y:S01]  /*62bd0*/  STSM.16.M88.4 [R0], R32 ;  /* 0x0000002000007844 */ /* 0x004fe20000000200 */
[----:B------:R-:W-:-:S03]  /*62be0*/  NOP ;  /* 0x0000000000007918 */ /* 0x000fc60000000000 */
[----:B------:R-:W1:Y:S04]  /*62bf0*/  LDS.128 R32, [R0] ;  /* 0x0000000000207984 */ /* 0x000e680000000c00 */
[----:B-1----:R1:W-:Y:S04]  /*62c00*/  STL.64 [R1+0x450], R32 ;  /* 0x0004502001007387 */ /* 0x0023e80000100a00 */
[----:B------:R2:W-:Y:S04]  /*62c10*/  STL.64 [R1+0x458], R34 ;  /* 0x0004582201007387 */ /* 0x0005e80000100a00 */
[----:B-1----:R-:W4:Y:S04]  /*62c20*/  LDL.LU R32, [R1+0x10a0] ;  /* 0x0010a00001207983 */ /* 0x002f280000300800 */
[----:B------:R-:W4:Y:S04]  /*62c30*/  LDL.LU R33, [R1+0x10a8] ;  /* 0x0010a80001217983 */ /* 0x000f280000300800 */
[----:B--2---:R-:W4:Y:S04]  /*62c40*/  LDL.LU R34, [R1+0x550] ;  /* 0x0005500001227983 */ /* 0x004f280000300800 */
[----:B------:R-:W4:Y:S01]  /*62c50*/  LDL.LU R35, [R1+0x558] ;  /* 0x0005580001237983 */ /* 0x000f220000300800 */
[----:B------:R-:W-:Y:S01]  /*62c60*/  R2UR UR22, R39 ;  /* 0x00000000271672ca */ /* 0x000fe200000e0000 */
[----:B------:R-:W-:Y:S01]  /*62c70*/  IMAD.MOV.U32 R39, RZ, RZ, R166 ;  /* 0x000000ffff277224 */ /* 0x000fe200078e00a6 */
[----:B------:R-:W-:Y:S01]  /*62c80*/  R2UR UR20, R38 ;  /* 0x00000000261472ca */ /* 0x000fe200000e0000 */
[----:B------:R-:W-:Y:S01]  /*62c90*/  IMAD.MOV.U32 R38, RZ, RZ, R164 ;  /* 0x000000ffff267224 */ /* 0x000fe200078e00a4 */
[----:B------:R-:W-:-:S04]  /*62ca0*/  NOP ;  /* 0x0000000000007918 */ /* 0x000fc80000000000 */
[----:B---3--:R-:W-:Y:S01]  /*62cb0*/  STSM.16.M88.4 [R0], R36 ;  /* 0x0000002400007844 */ /* 0x008fe20000000200 */
[----:B------:R-:W-:-:S03]  /*62cc0*/  NOP ;  /* 0x0000000000007918 */ /* 0x000fc60000000000 */
[----:B------:R-:W1:Y:S01]  /*62cd0*/  LDS.128 R36, [R0] ;  /* 0x0000000000247984 */ /* 0x000e620000000c00 */
[----:B------:R-:W-:-:S03]  /*62ce0*/  NOP ;  /* 0x0000000000007918 */ /* 0x000fc60000000000 */
[----:B-1----:R-:W-:Y:S04]  /*62cf0*/  STL.64 [R1+0x440], R36 ;  /* 0x0004402401007387 */ /* 0x002fe80000100a00 */
[----:B------:R-:W-:Y:S04]  /*62d00*/  STL.64 [R1+0x448], R38 ;  /* 0x0004482601007387 */ /* 0x000fe80000100a00 */
[----:B----4-:R1:W-:Y:S01]  /*62d10*/  STSM.16.M88.4 [R0], R32 ;  /* 0x0000002000007844 */ /* 0x0103e20000000200 */
[----:B------:R-:W-:-:S03]  /*62d20*/  NOP ;  /* 0x0000000000007918 */ /* 0x000fc60000000000 */
[----:B------:R-:W2:Y:S04]  /*62d30*/  LDS.128 R36, [R0] ;  /* 0x0000000000247984 */ /* 0x000ea80000000c00 */
[----:B-1----:R-:W3:Y:S04]  /*62d40*/  LDL.LU R32, [R1+0x1280] ;  /* 0x0012800001207983 */ /* 0x002ee80000300800 */
[----:B------:R-:W3:Y:S04]  /*62d50*/  LDL.LU R33, [R1+0x1288] ;  /* 0x0012880001217983 */ /* 0x000ee80000300800 */
[----:B------:R-:W3:Y:S04]  /*62d60*/  LDL.LU R34, [R1+0xec0] ;  /* 0x000ec00001227983 */ /* 0x000ee80000300800 */
[----:B------:R-:W3:Y:S01]  /*62d70*/  LDL.LU R35, [R1+0xec8] ;  /* 0x000ec80001237983 */ /* 0x000ee20000300800 */
[----:B------:R-:W-:-:S03]  /*62d80*/  NOP ;  /* 0x0000000000007918 */ /* 0x000fc60000000000 */
[----:B--2---:R-:W-:Y:S04]  /*62d90*/  STL.64 [R1+0x410], R36 ;  /* 0x0004102401007387 */ /* 0x004fe80000100a00 */
[----:B------:R-:W-:Y:S04]  /*62da0*/  STL.64 [R1+0x418], R38 ;  /* 0x0004182601007387 */ /* 0x000fe80000100a00 */
[----:B---3--:R1:W-:Y:S01]  /*62db0*/  STSM.16.M88.4 [R0], R32 ;  /* 0x0000002000007844 */ /* 0x0083e20000000200 */
[----:B------:R-:W-:-:S03]  /*62dc0*/  NOP ;  /* 0x0000000000007918 */ /* 0x000fc60000000000 */
[----:B------:R-:W2:Y:S04]  /*62dd0*/  LDS.128 R36, [R0] ;  /* 0x0000000000247984 */ /* 0x000ea80000000c00 */
[----:B-1----:R-:W3:Y:S04]  /*62de0*/  LDL.LU R32, [R1+0xa84] ;  /* 0x000a840001207983 */ /* 0x002ee80000300800 */
[----:B------:R-:W3:Y:S04]  /*62df0*/  LDL.LU R33, [R1+0xa8c] ;  /* 0x000a8c0001217983 */ /* 0x000ee80000300800 */
[----:B------:R-:W3:Y:S04]  /*62e00*/  LDL.LU R34, [R1+0x44] ;  /* 0x0000440001227983 */ /* 0x000ee80000300800 */
[----:B------:R-:W3:Y:S01]  /*62e10*/  LDL.LU R35, [R1+0x4c] ;  /* 0x00004c0001237983 */ /* 0x000ee20000300800 */
[----:B------:R-:W-:-:S03]  /*62e20*/  NOP ;  /* 0x0000000000007918 */ /* 0x000fc60000000000 */
[----:B--2---:R1:W-:Y:S04]  /*62e30*/  STL.64 [R1+0x400], R36 ;  /* 0x0004002401007387 */ /* 0x0043e80000100a00 */
[----:B------:R-:W-:Y:S04]  /*62e40*/  STL.64 [R1+0x408], R38 ;  /* 0x0004082601007387 */ /* 0x000fe80000100a00 */
[----:B-1----:R-:W2:Y:S04]  /*62e50*/  LDL.LU R36, [R1+0xf44] ;  /* 0x000f440001247983 */ /* 0x002ea80000300800 */
[----:B------:R-:W2:Y:S04]  /*62e60*/  LDL.LU R37, [R1+0xf4c] ;  /* 0x000f4c0001257983 */ /* 0x000ea80000300800 */
[----:B---3--:R-:W-:Y:S01]  /*62e70*/  STSM.16.M88.4 [R0], R32 ;  /* 0x0000002000007844 */ /* 0x008fe20000000200 */
[----:B------:R-:W-:-:S03]  /*62e80*/  NOP ;  /* 0x0000000000007918 */ /* 0x000fc60000000000 */
[----:B------:R-:W1:Y:S04]  /*62e90*/  LDS.128 R32, [R0] ;  /* 0x0000000000207984 */ /* 0x000e680000000c00 */
[----:B-1----:R1:W-:Y:S04]  /*62ea0*/  STL.64 [R1+0x3d0], R32 ;  /* 0x0003d02001007387 */ /* 0x0023e80000100a00 */
[----:B------:R3:W-:Y:S04]  /*62eb0*/  STL.64 [R1+0x3d8], R34 ;  /* 0x0003d82201007387 */ /* 0x0007e80000100a00 */
[----:B-1----:R-:W4:Y:S04]  /*62ec0*/  LDL.LU R32, [R1+0x10a4] ;  /* 0x0010a40001207983 */ /* 0x002f280000300800 */
[----:B------:R-:W4:Y:S04]  /*62ed0*/  LDL.LU R33, [R1+0x10ac] ;  /* 0x0010ac0001217983 */ /* 0x000f280000300800 */
[----:B---3--:R-:W4:Y:S04]  /*62ee0*/  LDL.LU R34, [R1+0x554] ;  /* 0x0005540001227983 */ /* 0x008f280000300800 */
[----:B------:R-:W4:Y:S01]  /*62ef0*/  LDL.LU R35, [R1+0x55c] ;  /* 0x00055c0001237983 */ /* 0x000f220000300800 */
[----:B------:R-:W-:Y:S01]  /*62f00*/  IMAD.MOV.U32 R38, RZ, RZ, R165 ;  /* 0x000000ffff267224 */ /* 0x000fe200078e00a5 */
[----:B------:R-:W-:Y:S01]  /*62f10*/  MOV R39, R167 ;  /* 0x000000a700277202 */ /* 0x000fe20000000f00 */
[----:B------:R-:W-:-:S04]  /*62f20*/  NOP ;  /* 0x0000000000007918 */ /* 0x000fc80000000000 */
[----:B--2---:R-:W-:Y:S01]  /*62f30*/  STSM.16.M88.4 [R0], R36 ;  /* 0x0000002400007844 */ /* 0x004fe20000000200 */
        /* <DEDUP_REMOVED lines=37> */
[----:B------:R-:W-:Y:S01]  /*63190*/  NOP ;  /* 0x0000000000007918 */ /* 0x000fe20000000000 */
[----:B------:R-:W-:-:S05]  /*631a0*/  IMAD.MOV.U32 R39, RZ, RZ, R162 ;  /* 0x000000ffff277224 */ /* 0x000fca00078e00a2 */
        /* <DEDUP_REMOVED lines=221> */
[----:B------:R-:W3:Y:S04]  /*63f80*/  LDL.LU R34, [R1] ;  /* 0x0000000001227983 */ /* 0x000ee80000300800 */
        /* <DEDUP_REMOVED lines=78> */
[----:B------:R-:W3:Y:S01]  /*64470*/  LDL.LU R33, [R1+0xbd8] ;  /* 0x000bd80001217983 */ /* 0x000ee20000300800 */
[----:B------:R-:W-:Y:S02]  /*64480*/  IMAD.MOV.U32 R34, RZ, RZ, R248 ;  /* 0x000000ffff227224 */ /* 0x000fe400078e00f8 */
[----:B------:R-:W-:Y:S01]  /*64490*/  IMAD.MOV.U32 R35, RZ, RZ, R250 ;  /* 0x000000ffff237224 */ /* 0x000fe200078e00fa */
[----:B------:R-:W-:Y:S01]  /*644a0*/  NOP ;  /* 0x0000000000007918 */ /* 0x000fe20000000000 */
        /* <DEDUP_REMOVED lines=831> */
[----:B------:R-:W-:Y:S01]  /*678a0*/  STL.64 [R1+0x7a8], R38 ;  /* 0x0007a82601007387 */ /* 0x000fe20000100a00 */
[----:B------:R-:W-:-:S03]  /*678b0*/  LOP3.LUT R3, R3, 0xffefffff, RZ, 0xc0, !PT ;  /* 0xffefffff03037812 */ /* 0x000fc600078ec0ff */
[----:B---3--:R1:W-:Y:S01]  /*678c0*/  STSM.16.M88.4 [R0], R32 ;  /* 0x0000002000007844 */ /* 0x0083e20000000200 */
[----:B------:R-:W-:-:S03]  /*678d0*/  NOP ;  /* 0x0000000000007918 */ /* 0x000fc60000000000 */
[----:B------:R-:W2:Y:S04]  /*678e0*/  LDS.128 R36, [R0] ;  /* 0x0000000000247984 */ /* 0x000ea80000000c00 */
[----:B-1----:R-:W3:Y:S04]  /*678f0*/  LDL.LU R32, [R1+0x384] ;  /* 0x0003840001207983 */ /* 0x002ee80000300800 */
[----:B------:R-:W3:Y:S04]  /*67900*/  LDL.LU R33, [R1+0x38c] ;  /* 0x00038c0001217983 */ /* 0x000ee80000300800 */
[----:B------:R-:W3:Y:S04]  /*67910*/  LDL.LU R34, [R1+0x74] ;  /* 0x0000740001227983 */ /* 0x000ee80000300800 */
[----:B------:R-:W3:Y:S01]  /*67920*/  LDL.LU R35, [R1+0x7c] ;  /* 0x00007c0001237983 */ /* 0x000ee20000300800 */
[----:B------:R-:W-:Y:S01]  /*67930*/  @P3 LOP3.LUT R3, R3, 0x100000, RZ, 0xfc, !PT ;  /* 0x0010000003033812 */ /* 0x000fe200078efcff */
[----:B------:R-:W-:-:S03]  /*67940*/  NOP ;  /* 0x0000000000007918 */ /* 0x000fc60000000000 */
[----:B------:R-:W-:-:S04]  /*67950*/  LOP3.LUT R3, R3, 0xfffbffff, RZ, 0xc0, !PT ;  /* 0xfffbffff03037812 */ /* 0x000fc800078ec0ff */
[----:B------:R-:W-:Y:S02]  /*67960*/  @P2 LOP3.LUT R3, R3, 0x40000, RZ, 0xfc, !PT ;  /* 0x0004000003032812 */ /* 0x000fe400078efcff */
[----:B------:R-:W-:Y:S02]  /*67970*/  R2UR UR58, R101 ;  /* 0x00000000653a72ca */ /* 0x000fe400000e0000 */
[----:B------:R-:W-:-:S04]  /*67980*/  LOP3.LUT R3, R3, 0xfffeffff, RZ, 0xc0, !PT ;  /* 0xfffeffff03037812 */ /* 0x000fc800078ec0ff */
[----:B------:R-:W-:-:S04]  /*67990*/  @P1 LOP3.LUT R3, R3, 0x10000, RZ, 0xfc, !PT ;  /* 0x0001000003031812 */ /* 0x000fc800078efcff */
[----:B------:R-:W-:Y:S01]  /*679a0*/  LOP3.LUT R3, R3, 0xffffbfff, RZ, 0xc0, !PT ;  /* 0xffffbfff03037812 */ /* 0x000fe200078ec0ff */
[----:B--2---:R-:W-:Y:S03]  /*679b0*/  STL.64 [R1+0x630], R36 ;  /* 0x0006302401007387 */ /* 0x004fe60000100a00 */
[----:B------:R-:W-:Y:S01]  /*679c0*/  @P0 LOP3.LUT R3, R3, 0x4000, RZ, 0xfc, !PT ;  /* 0x0000400003030812 */ /* 0x000fe200078efcff */
[----:B------:R-:W-:Y:S01]  /*679d0*/  STL.64 [R1+0x638], R38 ;  /* 0x0006382601007387 */ /* 0x000fe20000100a00 */
[----:B------:R-:W-:Y:S02]  /*679e0*/  ISETP.GE.AND P0, PT, R252, UR58, PT ;  /* 0x0000003afc007c0c */ /* 0x000fe4000bf06270 */
[----:B------:R-:W-:Y:S02]  /*679f0*/  R2UR UR58, R16 ;  /* 0x00000000103a72ca */ /* 0x000fe400000e0000 */
[----:B------:R-:W-:-:S02]  /*67a00*/  ISETP.LT.AND P2, PT, R17, UR8, !P0 ;  /* 0x0000000811007c0c */ /* 0x000fc4000c741270 */
[----:B------:R-:W-:Y:S02]  /*67a10*/  ISETP.LT.AND P1, PT, R30, UR6, !P0 ;  /* 0x000000061e007c0c */ /* 0x000fe4000c721270 */
[----:B------:R-:W-:Y:S02]  /*67a20*/  LOP3.LUT R3, R3, 0xffffefff, RZ, 0xc0, !PT ;  /* 0xffffefff03037812 */ /* 0x000fe400078ec0ff */
[----:B------:R-:W-:Y:S02]  /*67a30*/  R2UR UR46, R51 ;  /* 0x00000000332e72ca */ /* 0x000fe400000e0000 */
[----:B------:R-:W-:-:S05]  /*67a40*/  ISETP.LT.AND P0, PT, R170, UR4, !P0 ;  /* 0x00000004aa007c0c */ /* 0x000fca000c701270 */
[----:B------:R-:W-:Y:S01]  /*67a50*/  @P2 LOP3.LUT R3, R3, 0x1000, RZ, 0xfc, !PT ;  /* 0x0000100003032812 */ /* 0x000fe200078efcff */
[----:B---3--:R1:W-:Y:S03]  /*67a60*/  STSM.16.M88.4 [R0], R32 ;  /* 0x0000002000007844 */ /* 0x0083e60000000200 */
[----:B------:R-:W-:Y:S01]  /*67a70*/  LOP3.LUT R3, R3, 0xfffffbff, RZ, 0xc0, !PT ;  /* 0xfffffbff03037812 */ /* 0x000fe200078ec0ff */
[----:B------:R-:W-:Y:S01]  /*67a80*/  VIADD R144, R252, 0x83 ;  /* 0x00000083fc907836 */ /* 0x000fe20000000000 */
[----:B------:R-:W-:Y:S01]  /*67a90*/  R2UR UR44, R50 ;  /* 0x00000000322c72ca */ /* 0x000fe200000e0000 */
[C---:B------:R-:W-:Y:S01]  /*67aa0*/  VIADD R143, R252.reuse, 0x84 ;  /* 0x00000084fc8f7836 */ /* 0x040fe20000000000 */
[----:B-1----:R-:W2:Y:S01]  /*67ab0*/  LDL.LU R32, [R1+0x1f4] ;  /* 0x0001f40001207983 */ /* 0x002ea20000300800 */
[----:B------:R-:W-:Y:S01]  /*67ac0*/  R2UR UR42, R49 ;  /* 0x00000000312a72ca */ /* 0x000fe200000e0000 */
[----:B------:R-:W-:Y:S01]  /*67ad0*/  VIADD R142, R252, 0x85 ;  /* 0x00000085fc8e7836 */ /* 0x000fe20000000000 */
[----:B------:R-:W-:Y:S01]  /*67ae0*/  R2UR UR40, R48 ;  /* 0x00000000302872ca */ /* 0x000fe200000e0000 */
[----:B------:R-:W2:Y:S01]  /*67af0*/  LDL.LU R33, [R1+0x1fc] ;  /* 0x0001fc0001217983 */ /* 0x000ea20000300800 */
[----:B------:R-:W-:Y:S01]  /*67b00*/  R2UR UR36, R46 ;  /* 0x000000002e2472ca */ /* 0x000fe200000e0000 */
[C---:B------:R-:W-:Y:S01]  /*67b10*/  VIADD R141, R252.reuse, 0x86 ;  /* 0x00000086fc8d7836 */ /* 0x040fe20000000000 */
[----:B------:R-:W-:Y:S01]  /*67b20*/  R2UR UR38, R47 ;  /* 0x000000002f2672ca */ /* 0x000fe200000e0000 */
[----:B------:R-:W3:Y:S01]  /*67b30*/  LDL.LU R16, [R1+0x2528] ;  /* 0x0025280001107983 */ /* 0x000ee20000300800 */
[----:B------:R-:W-:Y:S01]  /*67b40*/  R2UR UR34, R45 ;  /* 0x000000002d2272ca */ /* 0x000fe200000e0000 */
[----:B------:R-:W-:-:S02]  /*67b50*/  VIADD R139, R252, 0x88 ;  /* 0x00000088fc8b7836 */ /* 0x000fc40000000000 */
[----:B------:R-:W-:Y:S01]  /*67b60*/  VIADD R140, R252, 0x87 ;  /* 0x00000087fc8c7836 */ /* 0x000fe20000000000 */
[----:B------:R-:W3:Y:S01]  /*67b70*/  LDL.LU R17, [R1+0x2524] ;  /* 0x0025240001117983 */ /* 0x000ee20000300800 */
[----:B------:R-:W-:Y:S02]  /*67b80*/  R2UR UR32, R44 ;  /* 0x000000002c2072ca */ /* 0x000fe400000e0000 */
[C---:B------:R-:W-:Y:S01]  /*67b90*/  IADD3 R138, R252.reuse, 0x89, RZ ;  /* 0x00000089fc8a7810 */ /* 0x040fe20007ffe0ff */
[----:B------:R-:W4:Y:S01]  /*67ba0*/  LDL.LU R30, [R1+0x2520] ;  /* 0x00252000011e7983 */ /* 0x000f220000300800 */
[----:B------:R-:W-:Y:S01]  /*67bb0*/  @P1 LOP3.LUT R3, R3, 0x400, RZ, 0xfc, !PT ;  /* 0x0000040003031812 */ /* 0x000fe200078efcff */
[----:B------:R-:W-:Y:S01]  /*67bc0*/  VIADD R137, R252, 0x8a ;  /* 0x0000008afc897836 */ /* 0x000fe20000000000 */
[----:B------:R-:W-:Y:S02]  /*67bd0*/  ISETP.GE.AND P1, PT, R144, UR46, PT ;  /* 0x0000002e90007c0c */ /* 0x000fe4000bf26270 */
[----:B------:R-:W-:Y:S01]  /*67be0*/  R2UR UR30, R43 ;  /* 0x000000002b1e72ca */ /* 0x000fe200000e0000 */
[----:B------:R-:W-:Y:S01]  /*67bf0*/  VIADD R136, R252, 0x8b ;  /* 0x0000008bfc887836 */ /* 0x000fe20000000000 */
[----:B------:R-:W-:-:S02]  /*67c00*/  LOP3.LUT R3, R3, 0xfffffeff, RZ, 0xc0, !PT ;  /* 0xfffffeff03037812 */ /* 0x000fc400078ec0ff */
[----:B------:R-:W-:Y:S01]  /*67c10*/  R2UR UR28, R42 ;  /* 0x000000002a1c72ca */ /* 0x000fe200000e0000 */
[C---:B------:R-:W-:Y:S01]  /*67c20*/  VIADD R135, R252.reuse, 0x8c ;  /* 0x0000008cfc877836 */ /* 0x040fe20000000000 */
[----:B------:R-:W-:Y:S02]  /*67c30*/  @P0 LOP3.LUT R3, R3, 0x100, RZ, 0xfc, !PT ;  /* 0x0000010003030812 */ /* 0x000fe400078efcff */
[----:B------:R-:W-:Y:S01]  /*67c40*/  R2UR UR26, R41 ;  /* 0x00000000291a72ca */ /* 0x000fe200000e0000 */
[----:B------:R-:W-:Y:S01]  /*67c50*/  VIADD R134, R252, 0x8d ;  /* 0x0000008dfc867836 */ /* 0x000fe20000000000 */
[----:B------:R-:W-:Y:S02]  /*67c60*/  ISETP.GE.AND P0, PT, R143, UR44, PT ;  /* 0x0000002c8f007c0c */ /* 0x000fe4000bf06270 */
[----:B------:R-:W-:Y:S01]  /*67c70*/  R2UR UR24, R40 ;  /* 0x00000000281872ca */ /* 0x000fe200000e0000 */
[C---:B------:R-:W-:Y:S01]  /*67c80*/  VIADD R133, R252.reuse, 0x8e ;  /* 0x0000008efc857836 */ /* 0x040fe20000000000 */
[----:B------:R-:W-:Y:S01]  /*67c90*/  LOP3.LUT R3, R3, 0xfffffff7, RZ, 0xc0, !PT ;  /* 0xfffffff703037812 */ /* 0x000fe200078ec0ff */
[----:B------:R-:W-:-:S02]  /*67ca0*/  VIADD R132, R252, 0x8f ;  /* 0x0000008ffc847836 */ /* 0x000fc40000000000 */
[C---:B------:R-:W-:Y:S01]  /*67cb0*/  VIADD R131, R252.reuse, 0x90 ;  /* 0x00000090fc837836 */ /* 0x040fe20000000000 */
[----:B------:R-:W-:Y:S01]  /*67cc0*/  @P1 LOP3.LUT R3, R3, 0x8, RZ, 0xfc, !PT ;  /* 0x0000000803031812 */ /* 0x000fe200078efcff */
[----:B------:R-:W-:Y:S01]  /*67cd0*/  VIADD R130, R252, 0x91 ;  /* 0x00000091fc827836 */ /* 0x000fe20000000000 */
[----:B------:R-:W-:Y:S01]  /*67ce0*/  ISETP.GE.AND P2, PT, R142, UR42, PT ;  /* 0x0000002a8e007c0c */ /* 0x000fe2000bf46270 */
[C---:B------:R-:W-:Y:S01]  /*67cf0*/  VIADD R129, R252.reuse, 0x92 ;  /* 0x00000092fc817836 */ /* 0x040fe20000000000 */
[----:B------:R-:W-:Y:S01]  /*67d00*/  LOP3.LUT R3, R3, 0xfffffffb, RZ, 0xc0, !PT ;  /* 0xfffffffb03037812 */ /* 0x000fe200078ec0ff */
[C---:B------:R-:W-:Y:S02]  /*67d10*/  VIADD R128, R252.reuse, 0x93 ;  /* 0x00000093fc807836 */ /* 0x040fe40000000000 */
[C---:B------:R-:W-:Y:S01]  /*67d20*/  VIADD R127, R252.reuse, 0x94 ;  /* 0x00000094fc7f7836 */ /* 0x040fe20000000000 */
[----:B------:R-:W-:Y:S01]  /*67d30*/  @P0 LOP3.LUT R3, R3, 0x4, RZ, 0xfc, !PT ;  /* 0x0000000403030812 */ /* 0x000fe200078efcff */
[C---:B------:R-:W-:Y:S01]  /*67d40*/  VIADD R126, R252.reuse, 0x95 ;  /* 0x00000095fc7e7836 */ /* 0x040fe20000000000 */
[----:B------:R-:W-:Y:S01]  /*67d50*/  ISETP.GE.AND P1, PT, R141, UR40, PT ;  /* 0x000000288d007c0c */ /* 0x000fe2000bf26270 */
[C---:B------:R-:W-:Y:S01]  /*67d60*/  VIADD R125, R252.reuse, 0x96 ;  /* 0x00000096fc7d7836 */ /* 0x040fe20000000000 */
[----:B------:R-:W-:Y:S01]  /*67d70*/  LOP3.LUT R3, R3, 0xfffffffd, RZ, 0xc0, !PT ;  /* 0xfffffffd03037812 */ /* 0x000fe200078ec0ff */
[----:B------:R-:W-:Y:S01]  /*67d80*/  VIADD R124, R252, 0x97 ;  /* 0x00000097fc7c7836 */ /* 0x000fe20000000000 */
[----:B------:R-:W-:Y:S01]  /*67d90*/  R2UR UR4, R18 ;  /* 0x00000000120472ca */ /* 0x000fe200000e0000 */
[----:B------:R-:W-:Y:S01]  /*67da0*/  VIADD R123, R252, 0x98 ;  /* 0x00000098fc7b7836 */ /* 0x000fe20000000000 */
[----:B------:R-:W-:-:S02]  /*67db0*/  @P2 LOP3.LUT R3, R3, 0x2, RZ, 0xfc, !PT ;  /* 0x0000000203032812 */ /* 0x000fc400078efcff */
[----:B------:R-:W-:Y:S01]  /*67dc0*/  LOP3.LUT R4, R4, 0xfffffffd, RZ, 0xc0, !PT ;  /* 0xfffffffd04047812 */ /* 0x000fe200078ec0ff */
[C---:B------:R-:W-:Y:S01]  /*67dd0*/  VIADD R122, R252.reuse, 0x99 ;  /* 0x00000099fc7a7836 */ /* 0x040fe20000000000 */
[----:B------:R-:W-:Y:S01]  /*67de0*/  ISETP.GE.AND P2, PT, R139, UR36, PT ;  /* 0x000000248b007c0c */ /* 0x000fe2000bf46270 */
[C---:B------:R-:W-:Y:S01]  /*67df0*/  VIADD R121, R252.reuse, 0x9a ;  /* 0x0000009afc797836 */ /* 0x040fe20000000000 */
[----:B------:R-:W-:Y:S02]  /*67e00*/  LOP3.LUT R3, R3, 0xfffffffe, RZ, 0xc0, !PT ;  /* 0xfffffffe03037812 */ /* 0x000fe400078ec0ff */
[----:B------:R-:W-:Y:S01]  /*67e10*/  R2UR UR10, R173 ;  /* 0x00000000ad0a72ca */ /* 0x000fe200000e0000 */
[----:B------:R-:W-:Y:S01]  /*67e20*/  VIADD R120, R252, 0x9b ;  /* 0x0000009bfc787836 */ /* 0x000fe20000000000 */
[----:B------:R-:W-:Y:S02]  /*67e30*/  ISETP.GE.AND P0, PT, R140, UR38, PT ;  /* 0x000000268c007c0c */ /* 0x000fe4000bf06270 */
[----:B------:R-:W-:Y:S01]  /*67e40*/  R2UR UR56, R168 ;  /* 0x00000000a83872ca */ /* 0x000fe200000e0000 */
[----:B------:R-:W-:Y:S01]  /*67e50*/  VIADD R119, R252, 0x9c ;  /* 0x0000009cfc777836 */ /* 0x000fe20000000000 */
[----:B------:R-:W-:-:S02]  /*67e60*/  @P1 LOP3.LUT R3, R3, 0x1, RZ, 0xfc, !PT ;  /* 0x0000000103031812 */ /* 0x000fc400078efcff */
[----:B------:R-:W-:Y:S01]  /*67e70*/  R2UR UR54, R223 ;  /* 0x00000000df3672ca */ /* 0x000fe200000e0000 */
[----:B------:R-:W-:Y:S01]  /*67e80*/  VIADD R118, R252, 0x9d ;  /* 0x0000009dfc767836 */ /* 0x000fe20000000000 */
[----:B------:R-:W-:Y:S02]  /*67e90*/  ISETP.GE.AND P1, PT, R138, UR34, PT ;  /* 0x000000228a007c0c */ /* 0x000fe4000bf26270 */
[----:B------:R-:W-:Y:S01]  /*67ea0*/  R2UR UR52, R222 ;  /* 0x00000000de3472ca */ /* 0x000fe200000e0000 */
[C---:B------:R-:W-:Y:S01]  /*67eb0*/  VIADD R117, R252.reuse, 0x9e ;  /* 0x0000009efc757836 */ /* 0x040fe20000000000 */
[----:B------:R-:W-:Y:S02]  /*67ec0*/  LOP3.LUT R3, R3, 0xffffffbf, RZ, 0xc0, !PT ;  /* 0xffffffbf03037812 */ /* 0x000fe400078ec0ff */
[----:B------:R-:W-:Y:S01]  /*67ed0*/  R2UR UR50, R221 ;  /* 0x00000000dd3272ca */ /* 0x000fe200000e0000 */
[C---:B------:R-:W-:Y:S01]  /*67ee0*/  VIADD R116, R252.reuse, 0x9f ;  /* 0x0000009ffc747836 */ /* 0x040fe20000000000 */
[----:B------:R-:W-:Y:S01]  /*67ef0*/  @P2 LOP3.LUT R3, R3, 0x40, RZ, 0xfc, !PT ;  /* 0x0000004003032812 */ /* 0x000fe200078efcff */
[----:B------:R-:W-:Y:S01]  /*67f00*/  VIADD R115, R252, 0xa0 ;  /* 0x000000a0fc737836 */ /* 0x000fe20000000000 */
[----:B------:R-:W-:-:S02]  /*67f10*/  R2UR UR6, R19 ;  /* 0x00000000130672ca */ /* 0x000fc400000e0000 */
[----:B------:R-:W-:Y:S01]  /*67f20*/  R2UR UR48, R219 ;  /* 0x00000000db3072ca */ /* 0x000fe200000e0000 */
[C---:B------:R-:W-:Y:S01]  /*67f30*/  VIADD R114, R252.reuse, 0xa1 ;  /* 0x000000a1fc727836 */ /* 0x040fe20000000000 */
[----:B------:R-:W-:Y:S01]  /*67f40*/  LOP3.LUT R3, R3, 0xffffff7f, RZ, 0xc0, !PT ;  /* 0xffffff7f03037812 */ /* 0x000fe200078ec0ff */
[C---:B------:R-:W-:Y:S01]  /*67f50*/  VIADD R113, R252.reuse, 0xa2 ;  /* 0x000000a2fc717836 */ /* 0x040fe20000000000 */
[----:B------:R-:W-:Y:S01]  /*67f60*/  R2UR UR8, R171 ;  /* 0x00000000ab0872ca */ /* 0x000fe200000e0000 */
[C---:B------:R-:W-:Y:S01]  /*67f70*/  VIADD R112, R252.reuse, 0xa3 ;  /* 0x000000a3fc707836 */ /* 0x040fe20000000000 */
[----:B------:R-:W-:Y:S01]  /*67f80*/  @P1 LOP3.LUT R3, R3, 0x80, RZ, 0xfc, !PT ;  /* 0x0000008003031812 */ /* 0x000fe200078efcff */
[----:B------:R-:W-:Y:S01]  /*67f90*/  VIADD R111, R252, 0xa4 ;  /* 0x000000a4fc6f7836 */ /* 0x000fe20000000000 */
[----:B------:R-:W-:Y:S02]  /*67fa0*/  ISETP.GE.AND P2, PT, R136, UR30, PT ;  /* 0x0000001e88007c0c */ /* 0x000fe4000bf46270 */
[C---:B------:R-:W-:Y:S01]  /*67fb0*/  IADD3 R110, R252.reuse, 0xa5, RZ ;  /* 0x000000a5fc6e7810 */ /* 0x040fe20007ffe0ff */
[C---:B------:R-:W-:Y:S01]  /*67fc0*/  VIADD R109, R252.reuse, 0xa6 ;  /* 0x000000a6fc6d7836 */ /* 0x040fe20000000000 */
[----:B------:R-:W-:Y:S01]  /*67fd0*/  LOP3.LUT R3, R3, 0xfffffdff, RZ, 0xc0, !PT ;  /* 0xfffffdff03037812 */ /* 0x000fe200078ec0ff */
[C---:B------:R-:W-:Y:S01]  /*67fe0*/  VIADD R108, R252.reuse, 0xa7 ;  /* 0x000000a7fc6c7836 */ /* 0x040fe20000000000 */
[----:B------:R-:W-:Y:S01]  /*67ff0*/  ISETP.GE.AND P1, PT, R135, UR28, PT ;  /* 0x0000001c87007c0c */ /* 0x000fe2000bf26270 */
[----:B------:R-:W-:Y:S01]  /*68000*/  VIADD R107, R252, 0xa8 ;  /* 0x000000a8fc6b7836 */ /* 0x000fe20000000000 */
[----:B------:R-:W-:Y:S01]  /*68010*/  R2UR UR46, R218 ;  /* 0x00000000da2e72ca */ /* 0x000fe200000e0000 */
[C---:B------:R-:W-:Y:S01]  /*68020*/  VIADD R105, R252.reuse, 0xaa ;  /* 0x000000aafc697836 */ /* 0x040fe20000000000 */
[----:B------:R-:W-:Y:S01]  /*68030*/  R2UR UR44, R217 ;  /* 0x00000000d92c72ca */ /* 0x000fe200000e0000 */
[----:B------:R-:W-:Y:S01]  /*68040*/  VIADD R106, R252, 0xa9 ;  /* 0x000000a9fc6a7836 */ /* 0x000fe20000000000 */
[----:B------:R-:W-:Y:S01]  /*68050*/  R2UR UR42, R216 ;  /* 0x00000000d82a72ca */ /* 0x000fe200000e0000 */
[C---:B------:R-:W-:Y:S01]  /*68060*/  VIADD R104, R252.reuse, 0xab ;  /* 0x000000abfc687836 */ /* 0x040fe20000000000 */
[----:B------:R-:W-:Y:S01]  /*68070*/  LOP3.LUT R5, R5, 0xfffffffd, RZ, 0xc0, !PT ;  /* 0xfffffffd05057812 */ /* 0x000fe200078ec0ff */
[----:B------:R-:W-:-:S02]  /*68080*/  VIADD R103, R252, 0xac ;  /* 0x000000acfc677836 */ /* 0x000fc40000000000 */
[C---:B------:R-:W-:Y:S02]  /*68090*/  VIADD R102, R252.reuse, 0xad ;  /* 0x000000adfc667836 */ /* 0x040fe40000000000 */
[C---:B------:R-:W-:Y:S02]  /*680a0*/  VIADD R99, R252.reuse, 0xb0 ;  /* 0x000000b0fc637836 */ /* 0x040fe40000000000 */
[C---:B------:R-:W-:Y:S02]  /*680b0*/  VIADD R98, R252.reuse, 0xb1 ;  /* 0x000000b1fc627836 */ /* 0x040fe40000000000 */
[C---:B------:R-:W-:Y:S02]  /*680c0*/  VIADD R97, R252.reuse, 0xb2 ;  /* 0x000000b2fc617836 */ /* 0x040fe40000000000 */
[C---:B------:R-:W-:Y:S02]  /*680d0*/  VIADD R96, R252.reuse, 0xb3 ;  /* 0x000000b3fc607836 */ /* 0x040fe40000000000 */
[----:B------:R-:W-:-:S02]  /*680e0*/  VIADD R95, R252, 0xb4 ;  /* 0x000000b4fc5f7836 */ /* 0x000fc40000000000 */
[C---:B------:R-:W-:Y:S02]  /*680f0*/  VIADD R94, R252.reuse, 0xb5 ;  /* 0x000000b5fc5e7836 */ /* 0x040fe40000000000 */
[C---:B------:R-:W-:Y:S02]  /*68100*/  VIADD R93, R252.reuse, 0xb6 ;  /* 0x000000b6fc5d7836 */ /* 0x040fe40000000000 */
[C---:B------:R-:W-:Y:S02]  /*68110*/  VIADD R89, R252.reuse, 0xba ;  /* 0x000000bafc597836 */ /* 0x040fe40000000000 */
[C---:B------:R-:W-:Y:S02]  /*68120*/  VIADD R92, R252.reuse, 0xb7 ;  /* 0x000000b7fc5c7836 */ /* 0x040fe40000000000 */
[----:B------:R-:W-:Y:S01]  /*68130*/  VIADD R88, R252, 0xbb ;  /* 0x000000bbfc587836 */ /* 0x000fe20000000000 */
[----:B------:R-:W-:Y:S01]  /*68140*/  LOP3.LUT R6, R6, 0xff7fffff, RZ, 0xc0, !PT ;  /* 0xff7fffff06067812 */ /* 0x000fe200078ec0ff */
[----:B------:R-:W-:-:S02]  /*68150*/  VIADD R101, R252, 0xae ;  /* 0x000000aefc657836 */ /* 0x000fc40000000000 */
[C---:B------:R-:W-:Y:S02]  /*68160*/  VIADD R87, R252.reuse, 0xbc ;  /* 0x000000bcfc577836 */ /* 0x040fe40000000000 */
[C---:B------:R-:W-:Y:S02]  /*68170*/  VIADD R85, R252.reuse, 0xbe ;  /* 0x000000befc557836 */ /* 0x040fe40000000000 */
[C---:B------:R-:W-:Y:S01]  /*68180*/  VIADD R84, R252.reuse, 0xbf ;  /* 0x000000bffc547836 */ /* 0x040fe20000000000 */
[----:B------:R-:W-:Y:S01]  /*68190*/  LOP3.LUT R7, R7, 0xfffffffe, RZ, 0xc0, !PT ;  /* 0xfffffffe07077812 */ /* 0x000fe200078ec0ff */
[C---:B------:R-:W-:Y:S02]  /*681a0*/  VIADD R100, R252.reuse, 0xaf ;  /* 0x000000affc647836 */ /* 0x040fe40000000000 */
[C---:B------:R-:W-:Y:S01]  /*681b0*/  VIADD R83, R252.reuse, 0xc0 ;  /* 0x000000c0fc537836 */ /* 0x040fe20000000000 */
[C---:B------:R-:W-:Y:S01]  /*681c0*/  IADD3 R82, R252.reuse, 0xc1, RZ ;  /* 0x000000c1fc527810 */ /* 0x040fe20007ffe0ff */
        /* <DEDUP_REMOVED lines=11> */
[C---:B------:R-:W-:Y:S02]  /*68280*/  VIADD R69, R252.reuse, 0xce ;  /* 0x000000cefc457836 */ /* 0x040fe40000000000 */
[----:B------:R-:W-:-:S02]  /*68290*/  VIADD R70, R252, 0xcd ;  /* 0x000000cdfc467836 */ /* 0x000fc40000000000 */
[----:B------:R-:W-:Y:S01]  /*682a0*/  VIADD R68, R252, 0xcf ;  /* 0x000000cffc447836 */ /* 0x000fe20000000000 */
[----:B------:R-:W-:Y:S01]  /*682b0*/  LOP3.LUT R8, R8, 0xfffffffd, RZ, 0xc0, !PT ;  /* 0xfffffffd08087812 */ /* 0x000fe200078ec0ff */
[----:B------:R-:W-:Y:S01]  /*682c0*/  VIADD R67, R252, 0xd0 ;  /* 0x000000d0fc437836 */ /* 0x000fe20000000000 */
[----:B------:R-:W-:Y:S01]  /*682d0*/  NOP ;  /* 0x0000000000007918 */ /* 0x000fe20000000000 */
[----:B----4-:R-:W-:Y:S01]  /*682e0*/  LOP3.LUT R30, R30, 0xffefffff, RZ, 0xc0, !PT ;  /* 0xffefffff1e1e7812 */ /* 0x010fe200078ec0ff */
[C---:B------:R-:W-:Y:S01]  /*682f0*/  VIADD R66, R252.reuse, 0xd1 ;  /* 0x000000d1fc427836 */ /* 0x040fe20000000000 */
[----:B------:R-:W-:Y:S01]  /*68300*/  R2UR UR40, R215 ;  /* 0x00000000d72872ca */ /* 0x000fe200000e0000 */
[----:B------:R-:W-:Y:S01]  /*68310*/  VIADD R65, R252, 0xd2 ;  /* 0x000000d2fc417836 */ /* 0x000fe20000000000 */
[----:B------:R-:W-:Y:S01]  /*68320*/  @P0 LOP3.LUT R30, R30, 0x100000, RZ, 0xfc, !PT ;  /* 0x001000001e1e0812 */ /* 0x000fe200078efcff */
[----:B------:R-:W-:Y:S01]  /*68330*/  VIADD R64, R252, 0xd3 ;  /* 0x000000d3fc407836 */ /* 0x000fe20000000000 */
[----:B------:R-:W-:Y:S01]  /*68340*/  ISETP.GE.AND P0, PT, R137, UR32, PT ;  /* 0x0000002089007c0c */ /* 0x000fe2000bf06270 */
[----:B------:R-:W1:-:S12]  /*68350*/  LDS.128 R148, [R0] ;  /* 0x0000000000947984 */ /* 0x000e580000000c00 */
[----:B------:R-:W-:-:S04]  /*68360*/  @P0 LOP3.LUT R3, R3, 0x200, RZ, 0xfc, !PT ;  /* 0x0000020003030812 */ /* 0x000fc800078efcff */
[----:B------:R-:W-:-:S04]  /*68370*/  LOP3.LUT R3, R3, 0xfffff7ff, RZ, 0xc0, !PT ;  /* 0xfffff7ff03037812 */ /* 0x000fc800078ec0ff */
[----:B------:R-:W-:Y:S02]  /*68380*/  @P2 LOP3.LUT R3, R3, 0x800, RZ, 0xfc, !PT ;  /* 0x0000080003032812 */ /* 0x000fe400078efcff */
[----:B------:R-:W-:Y:S02]  /*68390*/  ISETP.GE.AND P0, PT, R134, UR26, PT ;  /* 0x0000001a86007c0c */ /* 0x000fe4000bf06270 */
        /* <DEDUP_REMOVED lines=28> */
[----:B------:R-:W-:-:S04]  /*68560*/  @P1 LOP3.LUT R3, R3, 0x20000000, RZ, 0xfc, !PT ;  /* 0x2000000003031812 */ /* 0x000fc800078efcff */
[----:B------:R-:W-:-:S04]  /*68570*/  LOP3.LUT R3, R3, 0x7fffffff, RZ, 0xc0, !PT ;  /* 0x7fffffff03037812 */ /* 0x000fc800078ec0ff */
[----:B------:R-:W-:Y:S02]  /*68580*/  @P0 LOP3.LUT R3, R3, 0x80000000, RZ, 0xfc, !PT ;  /* 0x8000000003030812 */ /* 0x000fe400078efcff */
[----:B------:R-:W-:Y:S02]  /*68590*/  ISETP.GE.AND P0, PT, R124, UR58, PT ;  /* 0x0000003a7c007c0c */ /* 0x000fe4000bf06270 */
[----:B------:R-:W-:Y:S02]  /*685a0*/  ISETP.GE.AND P2, PT, R123, UR4, PT ;  /* 0x000000047b007c0c */ /* 0x000fe4000bf46270 */
[----:B------:R-:W-:-:S09]  /*685b0*/  ISETP.GE.AND P1, PT, R122, UR6, PT ;  /* 0x000000067a007c0c */ /* 0x000fd2000bf26270 */
        /* <DEDUP_REMOVED lines=16> */
[----:B------:R-:W-:Y:S02]  /*686c0*/  LOP3.LUT R4, R4, 0xfffff7ff, RZ, 0xc0, !PT ;  /* 0xfffff7ff04047812 */ /* 0x000fe400078ec0ff */
[----:B------:R-:W-:Y:S02]  /*686d0*/  R2UR UR60, R220 ;  /* 0x00000000dc3c72ca */ /* 0x000fe400000e0000 */
[----:B------:R-:W-:Y:S02]  /*686e0*/  @P0 LOP3.LUT R4, R4, 0x800, RZ, 0xfc, !PT ;  /* 0x0000080004040812 */ /* 0x000fe400078efcff */
[----:B------:R-:W-:-:S02]  /*686f0*/  ISETP.GE.AND P1, PT, R116, UR50, PT ;  /* 0x0000003274007c0c */ /* 0x000fc4000bf26270 */
[----:B------:R-:W-:-:S04]  /*68700*/  LOP3.LUT R4, R4, 0xffffefff, RZ, 0xc0, !PT ;  /* 0xffffefff04047812 */ /* 0x000fc800078ec0ff */
[----:B------:R-:W-:-:S03]  /*68710*/  @P2 LOP3.LUT R4, R4, 0x1000, RZ, 0xfc, !PT ;  /* 0x0000100004042812 */ /* 0x000fc600078efcff */
        /* <DEDUP_REMOVED lines=17> */
[----:B------:R-:W-:Y:S02]  /*68830*/  LOP3.LUT R4, R4, 0xff7fffff, RZ, 0xc0, !PT ;  /* 0xff7fffff04047812 */ /* 0x000fe400078ec0ff */
[----:B------:R-:W-:Y:S02]  /*68840*/  R2UR UR36, R213 ;  /* 0x00000000d52472ca */ /* 0x000fe400000e0000 */
[----:B------:R-:W-:-:S03]  /*68850*/  @P2 LOP3.LUT R4, R4, 0x800000, RZ, 0xfc, !PT ;  /* 0x0080000004042812 */ /* 0x000fc600078efcff */
[----:B------:R-:W-:Y:S02]  /*68860*/  ISETP.GE.AND P0, PT, R109, UR38, PT ;  /* 0x000000266d007c0c */ /* 0x000fe4000bf06270 */
[----:B------:R-:W-:Y:S02]  /*68870*/  LOP3.LUT R4, R4, 0xfdffffff, RZ, 0xc0, !PT ;  /* 0xfdffffff04047812 */ /* 0x000fe400078ec0ff */
[----:B------:R-:W-:Y:S02]  /*68880*/  R2UR UR34, R212 ;  /* 0x00000000d42272ca */ /* 0x000fe400000e0000 */
[----:B------:R-:W-:Y:S02]  /*68890*/  @P1 LOP3.LUT R4, R4, 0x2000000, RZ, 0xfc, !PT ;  /* 0x0200000004041812 */ /* 0x000fe400078efcff */
[----:B------:R-:W-:Y:S02]  /*688a0*/  ISETP.GE.AND P2, PT, R108, UR36, PT ;  /* 0x000000246c007c0c */ /* 0x000fe4000bf46270 */
[----:B------:R-:W-:-:S02]  /*688b0*/  R2UR UR30, R210 ;  /* 0x00000000d21e72ca */ /* 0x000fc400000e0000 */
[----:B------:R-:W-:Y:S02]  /*688c0*/  LOP3.LUT R4, R4, 0xf7ffffff, RZ, 0xc0, !PT ;  /* 0xf7ffffff04047812 */ /* 0x000fe400078ec0ff */
[----:B------:R-:W-:Y:S02]  /*688d0*/  R2UR UR32, R211 ;  /* 0x00000000d32072ca */ /* 0x000fe400000e0000 */
[----:B------:R-:W-:Y:S02]  /*688e0*/  @P0 LOP3.LUT R4, R4, 0x8000000, RZ, 0xfc, !PT ;  /* 0x0800000004040812 */ /* 0x000fe400078efcff */
[----:B------:R-:W-:Y:S02]  /*688f0*/  ISETP.GE.AND P1, PT, R107, UR34, PT ;  /* 0x000000226b007c0c */ /* 0x000fe4000bf26270 */
[----:B------:R-:W-:Y:S02]  /*68900*/  R2UR UR28, R209 ;  /* 0x00000000d11c72ca */ /* 0x000fe400000e0000 */
[----:B------:R-:W-:-:S04]  /*68910*/  LOP3.LUT R4, R4, 0xdfffffff, RZ, 0xc0, !PT ;  /* 0xdfffffff04047812 */ /* 0x000fc800078ec0ff */
[----:B------:R-:W-:Y:S02]  /*68920*/  @P2 LOP3.LUT R4, R4, 0x20000000, RZ, 0xfc, !PT ;  /* 0x2000000004042812 */ /* 0x000fe400078efcff */
[----:B------:R-:W-:Y:S02]  /*68930*/  ISETP.GE.AND P2, PT, R105, UR30, PT ;  /* 0x0000001e69007c0c */ /* 0x000fe4000bf46270 */
[----:B------:R-:W-:Y:S02]  /*68940*/  ISETP.GE.AND P0, PT, R106, UR32, PT ;  /* 0x000000206a007c0c */ /* 0x000fe4000bf06270 */
[----:B------:R-:W-:Y:S02]  /*68950*/  R2UR UR26, R208 ;  /* 0x00000000d01a72ca */ /* 0x000fe400000e0000 */
[----:B------:R-:W-:-:S04]  /*68960*/  LOP3.LUT R4, R4, 0xbfffffff, RZ, 0xc0, !PT ;  /* 0xbfffffff04047812 */ /* 0x000fc800078ec0ff */
[----:B------:R-:W-:Y:S02]  /*68970*/  @P1 LOP3.LUT R4, R4, 0x40000000, RZ, 0xfc, !PT ;  /* 0x4000000004041812 */ /* 0x000fe400078efcff */
[----:B------:R-:W-:Y:S02]  /*68980*/  ISETP.GE.AND P1, PT, R104, UR28, PT ;  /* 0x0000001c68007c0c */ /* 0x000fe4000bf26270 */
[----:B------:R-:W-:Y:S02]  /*68990*/  R2UR UR24, R207 ;  /* 0x00000000cf1872ca */ /* 0x000fe400000e0000 */
[----:B------:R-:W-:Y:S02]  /*689a0*/  LOP3.LUT R4, R4, 0x7fffffff, RZ, 0xc0, !PT ;  /* 0x7fffffff04047812 */ /* 0x000fe400078ec0ff */
[----:B------:R-:W-:Y:S02]  /*689b0*/  @P2 LOP3.LUT R5, R5, 0x2, RZ, 0xfc, !PT ;  /* 0x0000000205052812 */ /* 0x000fe400078efcff */
[----:B------:R-:W-:-:S02]  /*689c0*/  @P0 LOP3.LUT R4, R4, 0x80000000, RZ, 0xfc, !PT ;  /* 0x8000000004040812 */ /* 0x000fc400078efcff */
[----:B------:R-:W-:Y:S02]  /*689d0*/  ISETP.GE.AND P0, PT, R103, UR26, PT ;  /* 0x0000001a67007c0c */ /* 0x000fe4000bf06270 */
[----:B------:R-:W-:Y:S02]  /*689e0*/  LOP3.LUT R5, R5, 0xfffffff7, RZ, 0xc0, !PT ;  /* 0xfffffff705057812 */ /* 0x000fe400078ec0ff */
[----:B------:R-:W-:Y:S02]  /*689f0*/  R2UR UR22, R206 ;  /* 0x00000000ce1672ca */ /* 0x000fe400000e0000 */
[----:B------:R-:W-:Y:S02]  /*68a00*/  @P1 LOP3.LUT R5, R5, 0x8, RZ, 0xfc, !PT ;  /* 0x0000000805051812 */ /* 0x000fe400078efcff */
[----:B------:R-:W-:Y:S02]  /*68a10*/  ISETP.GE.AND P2, PT, R102, UR24, PT ;  /* 0x0000001866007c0c */ /* 0x000fe4000bf46270 */
[----:B------:R-:W-:-:S02]  /*68a20*/  LOP3.LUT R5, R5, 0xffffffdf, RZ, 0xc0, !PT ;  /* 0xffffffdf05057812 */ /* 0x000fc400078ec0ff */
[----:B------:R-:W-:Y:S02]  /*68a30*/  R2UR UR20, R205 ;  /* 0x00000000cd1472ca */ /* 0x000fe400000e0000 */
[----:B------:R-:W-:-:S03]  /*68a40*/  @P0 LOP3.LUT R5, R5, 0x20, RZ, 0xfc, !PT ;  /* 0x0000002005050812 */ /* 0x000fc600078efcff */
        /* <DEDUP_REMOVED lines=25> */
[----:B------:R-:W-:-:S04]  /*68be0*/  LOP3.LUT R5, R5, 0xfffdffff, RZ, 0xc0, !PT ;  /* 0xfffdffff05057812 */ /* 0x000fc800078ec0ff */
[----:B------:R-:W-:Y:S02]  /*68bf0*/  @P2 LOP3.LUT R5, R5, 0x20000, RZ, 0xfc, !PT ;  /* 0x0002000005052812 */ /* 0x000fe400078efcff */
[----:B------:R-:W-:Y:S02]  /*68c00*/  ISETP.GE.AND P0, PT, R94, UR58, PT ;  /* 0x0000003a5e007c0c */ /* 0x000fe4000bf06270 */
[----:B------:R-:W-:Y:S02]  /*68c10*/  R2UR UR60, R198 ;  /* 0x00000000c63c72ca */ /* 0x000fe400000e0000 */
[----:B------:R-:W-:-:S04]  /*68c20*/  LOP3.LUT R5, R5, 0xfffbffff, RZ, 0xc0, !PT ;  /* 0xfffbffff05057812 */ /* 0x000fc800078ec0ff */
[----:B------:R-:W-:-:S04]  /*68c30*/  @P1 LOP3.LUT R5, R5, 0x40000, RZ, 0xfc, !PT ;  /* 0x0004000005051812 */ /* 0x000fc800078efcff */
[----:B------:R-:W-:Y:S02]  /*68c40*/  LOP3.LUT R5, R5, 0xffefffff, RZ, 0xc0, !PT ;  /* 0xffefffff05057812 */ /* 0x000fe400078ec0ff */
[----:B------:R-:W-:Y:S02]  /*68c50*/  R2UR UR6, R194 ;  /* 0x00000000c20672ca */ /* 0x000fe400000e0000 */
[----:B------:R-:W-:Y:S02]  /*68c60*/  @P0 LOP3.LUT R5, R5, 0x100000, RZ, 0xfc, !PT ;  /* 0x0010000005050812 */ /* 0x000fe400078efcff */
[----:B------:R-:W-:Y:S02]  /*68c70*/  ISETP.GE.AND P0, PT, R93, UR60, PT ;  /* 0x0000003c5d007c0c */ /* 0x000fe4000bf06270 */
[----:B------:R-:W-:Y:S02]  /*68c80*/  R2UR UR59, R197 ;  /* 0x00000000c53b72ca */ /* 0x000fe400000e0000 */
[----:B------:R-:W-:-:S02]  /*68c90*/  R2UR UR8, R193 ;  /* 0x00000000c10872ca */ /* 0x000fc400000e0000 */
[----:B------:R-:W-:Y:S02]  /*68ca0*/  LOP3.LUT R5, R5, 0xffbfffff, RZ, 0xc0, !PT ;  /* 0xffbfffff05057812 */ /* 0x000fe400078ec0ff */
[----:B------:R-:W-:-:S05]  /*68cb0*/  R2UR UR10, R192 ;  /* 0x00000000c00a72ca */ /* 0x000fca00000e0000 */
[----:B------:R-:W-:Y:S02]  /*68cc0*/  @P0 LOP3.LUT R5, R5, 0x400000, RZ, 0xfc, !PT ;  /* 0x0040000005050812 */ /* 0x000fe400078efcff */
[----:B------:R-:W-:Y:S02]  /*68cd0*/  ISETP.GE.AND P0, PT, R89, UR6, PT ;  /* 0x0000000659007c0c */ /* 0x000fe4000bf06270 */
[----:B------:R-:W-:Y:S02]  /*68ce0*/  ISETP.GE.AND P1, PT, R92, UR59, PT ;  /* 0x0000003b5c007c0c */ /* 0x000fe4000bf26270 */
[----:B------:R-:W-:Y:S02]  /*68cf0*/  ISETP.GE.AND P4, PT, R88, UR8, PT ;  /* 0x0000000858007c0c */ /* 0x000fe4000bf86270 */
[----:B------:R-:W-:Y:S02]  /*68d00*/  R2UR UR54, R190 ;  /* 0x00000000be3672ca */ /* 0x000fe400000e0000 */
[----:B------:R-:W-:-:S05]  /*68d10*/  LOP3.LUT R30, R30, 0xffdfffff, RZ, 0xc0, !PT ;  /* 0xffdfffff1e1e7812 */ /* 0x000fca00078ec0ff */
[----:B------:R-:W-:Y:S02]  /*68d20*/  @P0 LOP3.LUT R6, R6, 0x800000, RZ, 0xfc, !PT ;  /* 0x0080000006060812 */ /* 0x000fe400078efcff */
[----:B------:R-:W-:Y:S02]  /*68d30*/  @P1 LOP3.LUT R30, R30, 0x200000, RZ, 0xfc, !PT ;  /* 0x002000001e1e1812 */ /* 0x000fe400078efcff */
[----:B------:R-:W-:Y:S02]  /*68d40*/  ISETP.GE.AND P1, PT, R87, UR10, PT ;  /* 0x0000000a57007c0c */ /* 0x000fe4000bf26270 */
[----:B------:R-:W-:Y:S02]  /*68d50*/  R2UR UR52, R189 ;  /* 0x00000000bd3472ca */ /* 0x000fe400000e0000 */
[----:B------:R-:W-:-:S04]  /*68d60*/  LOP3.LUT R6, R6, 0xfdffffff, RZ, 0xc0, !PT ;  /* 0xfdffffff06067812 */ /* 0x000fc800078ec0ff */
[----:B------:R-:W-:Y:S02]  /*68d70*/  @P4 LOP3.LUT R6, R6, 0x2000000, RZ, 0xfc, !PT ;  /* 0x0200000006064812 */ /* 0x000fe400078efcff */
[----:B------:R-:W-:Y:S02]  /*68d80*/  ISETP.GE.AND P4, PT, R85, UR54, PT ;  /* 0x0000003655007c0c */ /* 0x000fe4000bf86270 */
[----:B------:R-:W-:Y:S02]  /*68d90*/  R2UR UR50, R188 ;  /* 0x00000000bc3272ca */ /* 0x000fe400000e0000 */
[----:B------:R-:W-:-:S04]  /*68da0*/  LOP3.LUT R6, R6, 0xfbffffff, RZ, 0xc0, !PT ;  /* 0xfbffffff06067812 */ /* 0x000fc800078ec0ff */
[----:B------:R-:W-:Y:S02]  /*68db0*/  @P1 LOP3.LUT R6, R6, 0x4000000, RZ, 0xfc, !PT ;  /* 0x0400000006061812 */ /* 0x000fe400078efcff */
[----:B------:R-:W-:Y:S02]  /*68dc0*/  ISETP.GE.AND P1, PT, R84, UR52, PT ;  /* 0x0000003454007c0c */ /* 0x000fe4000bf26270 */
[----:B------:R-:W-:Y:S02]  /*68dd0*/  R2UR UR48, R187 ;  /* 0x00000000bb3072ca */ /* 0x000fe400000e0000 */
[----:B------:R-:W-:Y:S02]  /*68de0*/  @P4 LOP3.LUT R7, R7, 0x1, RZ, 0xfc, !PT ;  /* 0x0000000107074812 */ /* 0x000fe400078efcff */
[----:B------:R-:W-:Y:S02]  /*68df0*/  ISETP.GE.AND P5, PT, R83, UR50, PT ;  /* 0x0000003253007c0c */ /* 0x000fe4000bfa6270 */
[----:B------:R-:W-:-:S02]  /*68e00*/  LOP3.LUT R7, R7, 0xfffffffd, RZ, 0xc0, !PT ;  /* 0xfffffffd07077812 */ /* 0x000fc400078ec0ff */
[----:B------:R-:W-:-:S03]  /*68e10*/  R2UR UR46, R186 ;  /* 0x00000000ba2e72ca */ /* 0x000fc600000e0000 */
        /* <DEDUP_REMOVED lines=40> */
[----:B------:R-:W-:Y:S02]  /*690a0*/  @P5 LOP3.LUT R7, R7, 0x800000, RZ, 0xfc, !PT ;  /* 0x0080000007075812 */ /* 0x000fe400078efcff */
[----:B------:R-:W-:Y:S02]  /*690b0*/  R2UR UR22, R174 ;  /* 0x00000000ae1672ca */ /* 0x000fe400000e0000 */
[----:B------:R-:W-:Y:S02]  /*690c0*/  ISETP.GE.AND P4, PT, R72, UR28, PT ;  /* 0x0000001c48007c0c */ /* 0x000fe4000bf86270 */
[----:B------:R-:W-:Y:S02]  /*690d0*/  LOP3.LUT R7, R7, 0xfeffffff, RZ, 0xc0, !PT ;  /* 0xfeffffff07077812 */ /* 0x000fe400078ec0ff */
[----:B------:R-:W-:-:S02]  /*690e0*/  R2UR UR24, R175 ;  /* 0x00000000af1872ca */ /* 0x000fc400000e0000 */
        /* <DEDUP_REMOVED lines=27> */
[----:B------:R-:W-:-:S04]  /*692a0*/  LOP3.LUT R8, R8, 0xfffffbff, RZ, 0xc0, !PT ;  /* 0xfffffbff08087812 */ /* 0x000fc800078ec0ff */
[----:B------:R-:W-:Y:S01]  /*692b0*/  @P5 LOP3.LUT R8, R8, 0x400, RZ, 0xfc, !PT ;  /* 0x0000040008085812 */ /* 0x000fe200078efcff */
[----:B------:R-:W-:-:S03]  /*692c0*/  VIADD R60, R252, 0xd7 ;  /* 0x000000d7fc3c7836 */ /* 0x000fc60000000000 */
[----:B------:R-:W-:-:S04]  /*692d0*/  LOP3.LUT R8, R8, 0xffffdfff, RZ, 0xc0, !PT ;  /* 0xffffdfff08087812 */ /* 0x000fc800078ec0ff */
[----:B------:R-:W-:Y:S02]  /*692e0*/  @P1 LOP3.LUT R8, R8, 0x2000, RZ, 0xfc, !PT ;  /* 0x0000200008081812 */ /* 0x000fe400078efcff */
[----:B------:R-:W-:Y:S01]  /*692f0*/  ISETP.GE.AND P1, PT, R60, UR61, PT ;  /* 0x0000003d3c007c0c */ /* 0x000fe2000bf26270 */
[----:B------:R-:W-:Y:S01]  /*69300*/  VIADD R59, R252, 0xd8 ;  /* 0x000000d8fc3b7836 */ /* 0x000fe20000000000 */
[----:B------:R-:W-:Y:S01]  /*69310*/  LOP3.LUT R8, R8, 0xffdfffff, RZ, 0xc0, !PT ;  /* 0xffdfffff08087812 */ /* 0x000fe200078ec0ff */
[----:B------:R-:W-:-:S10]  /*69320*/  VIADD R58, R252, 0xd9 ;  /* 0x000000d9fc3a7836 */ /* 0x000fd40000000000 */
[----:B------:R-:W-:Y:S02]  /*69330*/  @P1 LOP3.LUT R8, R8, 0x200000, RZ, 0xfc, !PT ;  /* 0x0020000008081812 */ /* 0x000fe400078efcff */
[----:B------:R-:W-:Y:S02]  /*69340*/  ISETP.GE.AND P1, PT, R59, UR5, PT ;  /* 0x000000053b007c0c */ /* 0x000fe4000bf26270 */
[----:B------:R-:W-:Y:S01]  /*69350*/  LOP3.LUT R8, R8, 0xff7fffff, RZ, 0xc0, !PT ;  /* 0xff7fffff08087812 */ /* 0x000fe200078ec0ff */
[----:B-1----:R-:W-:Y:S04]  /*69360*/  STL.64 [R1+0x380], R148 ;  /* 0x0003809401007387 */ /* 0x002fe80000100a00 */
[----:B------:R-:W-:Y:S04]  /*69370*/  STL.64 [R1+0x388], R150 ;  /* 0x0003889601007387 */ /* 0x000fe80000100a00 */
[----:B------:R-:W4:Y:S02]  /*69380*/  LDL.LU R18, [R1+0x251c] ;  /* 0x00251c0001127983 */ /* 0x000f240000300800 */
[----:B------:R-:W-:-:S02]  /*69390*/  @P1 LOP3.LUT R8, R8, 0x800000, RZ, 0xfc, !PT ;  /* 0x0080000008081812 */ /* 0x000fc400078efcff */
[----:B------:R-:W-:Y:S01]  /*693a0*/  ISETP.GE.AND P1, PT, R58, UR7, PT ;  /* 0x000000073a007c0c */ /* 0x000fe2000bf26270 */
[----:B------:R-:W4:Y:S04]  /*693b0*/  LDL.LU R19, [R1+0x2518] ;  /* 0x0025180001137983 */ /* 0x000f280000300800 */
[----:B------:R-:W2:Y:S01]  /*693c0*/  LDL.LU R171, [R1+0x2514] ;  /* 0x0025140001ab7983 */ /* 0x000ea20000300800 */
[----:B------:R-:W-:-:S03]  /*693d0*/  VIADD R57, R252, 0xda ;  /* 0x000000dafc397836 */ /* 0x000fc60000000000 */
[----:B------:R-:W3:Y:S01]  /*693e0*/  LDL.LU R173, [R1+0x2510] ;  /* 0x0025100001ad7983 */ /* 0x000ee20000300800 */
[----:B------:R-:W-:-:S03]  /*693f0*/  LOP3.LUT R8, R8, 0xfbffffff, RZ, 0xc0, !PT ;  /* 0xfbffffff08087812 */ /* 0x000fc600078ec0ff */
[----:B------:R-:W4:Y:S04]  /*69400*/  LDL.LU R168, [R1+0x250c] ;  /* 0x00250c0001a87983 */ /* 0x000f280000300800 */
[----:B------:R-:W4:Y:S04]  /*69410*/  LDL.LU R223, [R1+0x2508] ;  /* 0x0025080001df7983 */ /* 0x000f280000300800 */
[----:B------:R-:W4:Y:S01]  /*69420*/  LDL.LU R222, [R1+0x2504] ;  /* 0x0025040001de7983 */ /* 0x000f220000300800 */
[----:B------:R-:W-:-:S03]  /*69430*/  @P1 LOP3.LUT R8, R8, 0x4000000, RZ, 0xfc, !PT ;  /* 0x0400000008081812 */ /* 0x000fc600078efcff */
[----:B------:R-:W4:Y:S01]  /*69440*/  LDL.LU R221, [R1+0x2500] ;  /* 0x0025000001dd7983 */ /* 0x000f220000300800 */
[----:B------:R-:W-:-:S03]  /*69450*/  ISETP.GE.AND P1, PT, R57, UR9, PT ;  /* 0x0000000939007c0c */ /* 0x000fc6000bf26270 */
        /* <DEDUP_REMOVED lines=9> */
[----:B------:R-:W-:-:S03]  /*694f0*/  VIADD R56, R252, 0xdb ;  /* 0x000000dbfc387836 */ /* 0x000fc60000000000 */
[----:B------:R-:W4:Y:S01]  /*69500*/  LDL.LU R211, [R1+0x24d8] ;  /* 0x0024d80001d37983 */ /* 0x000f220000300800 */
        /* <DEDUP_REMOVED lines=12> */
[----:B------:R-:W4:Y:S01]  /*695d0*/  LDL.LU R201, [R1+0x24b0] ;  /* 0x0024b00001c97983 */ /* 0x000f220000300800 */
[----:B------:R-:W-:-:S03]  /*695e0*/  R2UR UR58, R196 ;  /* 0x00000000c43a72ca */ /* 0x000fc600000e0000 */
[----:B------:R-:W4:Y:S01]  /*695f0*/  LDL.LU R200, [R1+0x24ac] ;  /* 0x0024ac0001c87983 */ /* 0x000f220000300800 */
[----:B------:R-:W-:-:S03]  /*69600*/  R2UR UR4, R195 ;  /* 0x00000000c30472ca */ /* 0x000fc600000e0000 */
[----:B------:R-:W4:Y:S04]  /*69610*/  LDL.LU R199, [R1+0x24a8] ;  /* 0x0024a80001c77983 */ /* 0x000f280000300800 */
[----:B------:R-:W4:Y:S01]  /*69620*/  LDL.LU R198, [R1+0x24a4] ;  /* 0x0024a40001c67983 */ /* 0x000f220000300800 */
[----:B------:R-:W-:-:S03]  /*69630*/  VIADD R55, R252, 0xdc ;  /* 0x000000dcfc377836 */ /* 0x000fc60000000000 */
[----:B------:R-:W4:Y:S01]  /*69640*/  LDL.LU R197, [R1+0x24a0] ;  /* 0x0024a00001c57983 */ /* 0x000f220000300800 */
[----:B------:R-:W-:-:S03]  /*69650*/  LOP3.LUT R8, R8, 0xdfffffff, RZ, 0xc0, !PT ;  /* 0xdfffffff08087812 */ /* 0x000fc600078ec0ff */
[----:B------:R-:W4:Y:S01]  /*69660*/  LDL.LU R196, [R1+0x249c] ;  /* 0x00249c0001c47983 */ /* 0x000f220000300800 */
[----:B------:R-:W-:-:S03]  /*69670*/  R2UR UR56, R191 ;  /* 0x00000000bf3872ca */ /* 0x000fc600000e0000 */
        /* <DEDUP_REMOVED lines=14> */
[----:B------:R-:W-:-:S03]  /*69760*/  LOP3.LUT R9, R9, 0xfffffffd, RZ, 0xc0, !PT ;  /* 0xfffffffd09097812 */ /* 0x000fc600078ec0ff */
[----:B------:R-:W4:Y:S01]  /*69770*/  LDL.LU R183, [R1+0x2468] ;  /* 0x0024680001b77983 */ /* 0x000f220000300800 */
[----:B------:R-:W-:-:S03]  /*69780*/  IADD3 R54, R252, 0xdd, RZ ;  /* 0x000000ddfc367810 */ /* 0x000fc60007ffe0ff */
        /* <DEDUP_REMOVED lines=9> */
[----:B------:R-:W2:Y:S01]  /*69820*/  LDL.LU R93, [R1+0x23d4] ;  /* 0x0023d400015d7983 */ /* 0x000ea20000300800 */
[C---:B------:R-:W-:Y:S01]  /*69830*/  VIADD R53, R252.reuse, 0xde ;  /* 0x000000defc357836 */ /* 0x040fe20000000000 */
[----:B------:R-:W-:Y:S01]  /*69840*/  LOP3.LUT R9, R9, 0xfffffff7, RZ, 0xc0, !PT ;  /* 0xfffffff709097812 */ /* 0x000fe200078ec0ff */
[----:B------:R-:W-:-:S02]  /*69850*/  VIADD R52, R252, 0xdf ;  /* 0x000000dffc347836 */ /* 0x000fc40000000000 */
[C---:B------:R-:W-:Y:S01]  /*69860*/  VIADD R51, R252.reuse, 0xe0 ;  /* 0x000000e0fc337836 */ /* 0x040fe20000000000 */
[----:B------:R-:W-:Y:S01]  /*69870*/  @P1 LOP3.LUT R9, R9, 0x8, RZ, 0xfc, !PT ;  /* 0x0000000809091812 */ /* 0x000fe200078efcff */
[C---:B------:R-:W-:Y:S01]  /*69880*/  VIADD R50, R252.reuse, 0xe1 ;  /* 0x000000e1fc327836 */ /* 0x040fe20000000000 */
[----:B------:R-:W-:Y:S01]  /*69890*/  ISETP.GE.AND P1, PT, R53, UR17, PT ;  /* 0x0000001135007c0c */ /* 0x000fe2000bf26270 */
[C---:B------:R-:W-:Y:S01]  /*698a0*/  VIADD R49, R252.reuse, 0xe2 ;  /* 0x000000e2fc317836 */ /* 0x040fe20000000000 */
[----:B------:R-:W-:Y:S01]  /*698b0*/  LOP3.LUT R9, R9, 0xffffffef, RZ, 0xc0, !PT ;  /* 0xffffffef09097812 */ /* 0x000fe200078ec0ff */
[C---:B------:R-:W-:Y:S02]  /*698c0*/  VIADD R48, R252.reuse, 0xe3 ;  /* 0x000000e3fc307836 */ /* 0x040fe40000000000 */
[C---:B------:R-:W-:Y:S02]  /*698d0*/  VIADD R47, R252.reuse, 0xe4 ;  /* 0x000000e4fc2f7836 */ /* 0x040fe40000000000 */
[----:B------:R-:W-:-:S02]  /*698e0*/  VIADD R46, R252, 0xe5 ;  /* 0x000000e5fc2e7836 */ /* 0x000fc40000000000 */
[C---:B------:R-:W-:Y:S02]  /*698f0*/  VIADD R45, R252.reuse, 0xe6 ;  /* 0x000000e6fc2d7836 */ /* 0x040fe40000000000 */
[C---:B------:R-:W-:Y:S02]  /*69900*/  VIADD R44, R252.reuse, 0xe7 ;  /* 0x000000e7fc2c7836 */ /* 0x040fe40000000000 */
[C---:B------:R-:W-:Y:S01]  /*69910*/  VIADD R43, R252.reuse, 0xe8 ;  /* 0x000000e8fc2b7836 */ /* 0x040fe20000000000 */
[----:B------:R-:W-:Y:S01]  /*69920*/  @P1 LOP3.LUT R9, R9, 0x10, RZ, 0xfc, !PT ;  /* 0x0000001009091812 */ /* 0x000fe200078efcff */
[----:B------:R-:W-:Y:S01]  /*69930*/  VIADD R42, R252, 0xe9 ;  /* 0x000000e9fc2a7836 */ /* 0x000fe20000000000 */
[----:B------:R-:W-:Y:S01]  /*69940*/  ISETP.GE.AND P1, PT, R52, UR19, PT ;  /* 0x0000001334007c0c */ /* 0x000fe2000bf26270 */
[C---:B------:R-:W-:Y:S01]  /*69950*/  VIADD R41, R252.reuse, 0xea ;  /* 0x000000eafc297836 */ /* 0x040fe20000000000 */
[----:B------:R-:W-:Y:S01]  /*69960*/  LOP3.LUT R9, R9, 0xffffffbf, RZ, 0xc0, !PT ;  /* 0xffffffbf09097812 */ /* 0x000fe200078ec0ff */
[----:B------:R-:W-:Y:S01]  /*69970*/  VIADD R40, R252, 0xeb ;  /* 0x000000ebfc287836 */ /* 0x000fe20000000000 */
[----:B------:R-:W-:Y:S01]  /*69980*/  LOP3.LUT R10, R10, 0xfffffffd, RZ, 0xc0, !PT ;  /* 0xfffffffd0a0a7812 */ /* 0x000fe200078ec0ff */
[----:B------:R-:W-:-:S02]  /*69990*/  VIADD R39, R252, 0xec ;  /* 0x000000ecfc277836 */ /* 0x000fc40000000000 */
[----:B------:R-:W-:Y:S01]  /*699a0*/  VIADD R38, R252, 0xed ;  /* 0x000000edfc267836 */ /* 0x000fe20000000000 */
[----:B------:R-:W-:Y:S01]  /*699b0*/  LOP3.LUT R8, R8, 0xfff7ffff, RZ, 0xc0, !PT ;  /* 0xfff7ffff08087812 */ /* 0x000fe200078ec0ff */
[C---:B------:R-:W-:Y:S02]  /*699c0*/  VIADD R37, R252.reuse, 0xee ;  /* 0x000000eefc257836 */ /* 0x040fe40000000000 */
        /* <DEDUP_REMOVED lines=8> */
[----:B------:R-:W-:Y:S01]  /*69a50*/  LOP3.LUT R6, R6, 0xdfffffff, RZ, 0xc0, !PT ;  /* 0xdfffffff06067812 */ /* 0x000fe200078ec0ff */
[C---:B------:R-:W-:Y:S01]  /*69a60*/  VIADD R63, R252.reuse, 0xd4 ;  /* 0x000000d4fc3f7836 */ /* 0x040fe20000000000 */
[----:B------:R-:W-:Y:S01]  /*69a70*/  R2UR UR60, R229 ;  /* 0x00000000e53c72ca */ /* 0x000fe200000e0000 */
[----:B------:R-:W-:Y:S01]  /*69a80*/  VIADD R31, R252, 0xf2 ;  /* 0x000000f2fc1f7836 */ /* 0x000fe20000000000 */
[----:B------:R-:W-:Y:S01]  /*69a90*/  R2UR UR59, R228 ;  /* 0x00000000e43b72ca */ /* 0x000fe200000e0000 */
[C---:B------:R-:W-:Y:S01]  /*69aa0*/  VIADD R145, R252.reuse, 0x82 ;  /* 0x00000082fc917836 */ /* 0x040fe20000000000 */
[----:B------:R-:W4:Y:S03]  /*69ab0*/  LDL.LU R175, [R1+0x2448] ;  /* 0x0024480001af7983 */ /* 0x000f260000300800 */
[----:B------:R-:W-:Y:S01]  /*69ac0*/  @P1 LOP3.LUT R9, R9, 0x200, RZ, 0xfc, !PT ;  /* 0x0000020009091812 */ /* 0x000fe200078efcff */
[----:B------:R-:W-:Y:S01]  /*69ad0*/  VIADD R62, R252, 0xd5 ;  /* 0x000000d5fc3e7836 */ /* 0x000fe20000000000 */
[----:B------:R-:W-:Y:S01]  /*69ae0*/  ISETP.GE.AND P1, PT, R50, UR23, PT ;  /* 0x0000001732007c0c */ /* 0x000fe2000bf26270 */
[----:B------:R-:W-:Y:S01]  /*69af0*/  VIADD R61, R252, 0xd6 ;  /* 0x000000d6fc3d7836 */ /* 0x000fe20000000000 */
[----:B------:R-:W-:Y:S01]  /*69b00*/  LOP3.LUT R9, R9, 0xfffff7ff, RZ, 0xc0, !PT ;  /* 0xfffff7ff09097812 */ /* 0x000fe200078ec0ff */
[----:B------:R-:W4:Y:S10]  /*69b10*/  LDL.LU R174, [R1+0x2444] ;  /* 0x0024440001ae7983 */ /* 0x000f340000300800 */
[----:B------:R-:W-:-:S02]  /*69b20*/  @P1 LOP3.LUT R9, R9, 0x800, RZ, 0xfc, !PT ;  /* 0x0000080009091812 */ /* 0x000fc400078efcff */
[----:B------:R-:W-:Y:S02]  /*69b30*/  ISETP.GE.AND P1, PT, R49, UR25, PT ;  /* 0x0000001931007c0c */ /* 0x000fe4000bf26270 */
[----:B------:R-:W-:-:S11]  /*69b40*/  LOP3.LUT R9, R9, 0xffffdfff, RZ, 0xc0, !PT ;  /* 0xffffdfff09097812 */ /* 0x000fd600078ec0ff */
[----:B------:R-:W-:Y:S02]  /*69b50*/  @P1 LOP3.LUT R9, R9, 0x2000, RZ, 0xfc, !PT ;  /* 0x0000200009091812 */ /* 0x000fe400078efcff */
        /* <DEDUP_REMOVED lines=24> */
[----:B------:R-:W-:-:S13]  /*69ce0*/  ISETP.GE.AND P1, PT, R40, UR43, PT ;  /* 0x0000002b28007c0c */ /* 0x000fda000bf26270 */
[----:B------:R-:W-:Y:S02]  /*69cf0*/  @P1 LOP3.LUT R10, R10, 0x2, RZ, 0xfc, !PT ;  /* 0x000000020a0a1812 */ /* 0x000fe400078efcff */
[----:B------:R-:W-:Y:S02]  /*69d00*/  ISETP.GE.AND P1, PT, R39, UR45, PT ;  /* 0x0000002d27007c0c */ /* 0x000fe4000bf26270 */
[----:B------:R-:W-:-:S11]  /*69d10*/  LOP3.LUT R10, R10, 0xfffffffb, RZ, 0xc0, !PT ;  /* 0xfffffffb0a0a7812 */ /* 0x000fd600078ec0ff */
[----:B------:R-:W-:Y:S02]  /*69d20*/  @P1 LOP3.LUT R10, R10, 0x4, RZ, 0xfc, !PT ;  /* 0x000000040a0a1812 */ /* 0x000fe400078efcff */
[----:B------:R-:W-:-:S13]  /*69d30*/  ISETP.GE.AND P1, PT, R38, UR47, PT ;  /* 0x0000002f26007c0c */ /* 0x000fda000bf26270 */
[----:B------:R-:W-:Y:S02]  /*69d40*/  @P1 LOP3.LUT R8, R8, 0x80000, RZ, 0xfc, !PT ;  /* 0x0008000008081812 */ /* 0x000fe400078efcff */
[----:B------:R-:W-:Y:S02]  /*69d50*/  ISETP.GE.AND P1, PT, R37, UR49, PT ;  /* 0x0000003125007c0c */ /* 0x000fe4000bf26270 */
[----:B------:R-:W-:Y:S02]  /*69d60*/  LOP3.LUT R8, R8, 0xfffdffff, RZ, 0xc0, !PT ;  /* 0xfffdffff08087812 */ /* 0x000fe400078ec0ff */
[----:B------:R-:W-:-:S09]  /*69d70*/  ISETP.GE.AND P0, PT, R86, UR56, PT ;  /* 0x0000003856007c0c */ /* 0x000fd2000bf06270 */
[----:B------:R-:W-:Y:S02]  /*69d80*/  @P1 LOP3.LUT R8, R8, 0x20000, RZ, 0xfc, !PT ;  /* 0x0002000008081812 */ /* 0x000fe400078efcff */
[----:B------:R-:W-:Y:S02]  /*69d90*/  ISETP.GE.AND P1, PT, R36, UR51, PT ;  /* 0x0000003324007c0c */ /* 0x000fe4000bf26270 */
[----:B------:R-:W-:Y:S02]  /*69da0*/  LOP3.LUT R8, R8, 0xffff7fff, RZ, 0xc0, !PT ;  /* 0xffff7fff08087812 */ /* 0x000fe400078ec0ff */
[----:B------:R-:W-:-:S09]  /*69db0*/  @P0 LOP3.LUT R6, R6, 0x20000000, RZ, 0xfc, !PT ;  /* 0x2000000006060812 */ /* 0x000fd200078efcff */
[----:B------:R-:W-:Y:S02]  /*69dc0*/  @P1 LOP3.LUT R8, R8, 0x8000, RZ, 0xfc, !PT ;  /* 0x0000800008081812 */ /* 0x000fe400078efcff */
[----:B------:R-:W-:Y:S02]  /*69dd0*/  ISETP.GE.AND P1, PT, R35, UR53, PT ;  /* 0x0000003523007c0c */ /* 0x000fe4000bf26270 */
[----:B------:R-:W-:-:S11]  /*69de0*/  LOP3.LUT R6, R6, 0xfff7ffff, RZ, 0xc0, !PT ;  /* 0xfff7ffff06067812 */ /* 0x000fd600078ec0ff */
[----:B------:R-:W-:Y:S02]  /*69df0*/  @P1 LOP3.LUT R6, R6, 0x80000, RZ, 0xfc, !PT ;  /* 0x0008000006061812 */ /* 0x000fe400078efcff */
[----:B------:R-:W-:Y:S02]  /*69e00*/  ISETP.GE.AND P1, PT, R34, UR55, PT ;  /* 0x0000003722007c0c */ /* 0x000fe4000bf26270 */
[----:B------:R-:W-:Y:S02]  /*69e10*/  LOP3.LUT R6, R6, 0xfffbffff, RZ, 0xc0, !PT ;  /* 0xfffbffff06067812 */ /* 0x000fe400078ec0ff */
[----:B------:R-:W-:Y:S02]  /*69e20*/  ISETP.GE.AND P2, PT, R91, UR58, PT ;  /* 0x0000003a5b007c0c */ /* 0x000fe4000bf46270 */
[----:B------:R-:W-:Y:S02]  /*69e30*/  R2UR UR58, R230 ;  /* 0x00000000e63a72ca */ /* 0x000fe400000e0000 */
[----:B------:R-:W-:-:S02]  /*69e40*/  ISETP.GE.AND P4, PT, R63, UR60, PT ;  /* 0x0000003c3f007c0c */ /* 0x000fc4000bf86270 */
[----:B---3--:R-:W-:Y:S02]  /*69e50*/  R2UR UR60, R173 ;  /* 0x00000000ad3c72ca */ /* 0x008fe400000e0000 */
[----:B--2---:R-:W-:Y:S01]  /*69e60*/  ISETP.GE.AND P0, PT, R145, R93, PT ;  /* 0x0000005d9100720c */ /* 0x004fe20003f06270 */
[----:B------:R-:W2:Y:S01]  /*69e70*/  LDL.LU R173, [R1+0x2440] ;  /* 0x0024400001ad7983 */ /* 0x000ea20000300800 */
[----:B------:R-:W-:Y:S02]  /*69e80*/  @P1 LOP3.LUT R6, R6, 0x40000, RZ, 0xfc, !PT ;  /* 0x0004000006061812 */ /* 0x000fe400078efcff */
[----:B------:R-:W-:Y:S02]  /*69e90*/  ISETP.GE.AND P1, PT, R31, UR57, PT ;  /* 0x000000391f007c0c */ /* 0x000fe4000bf26270 */
[----:B------:R-:W-:Y:S02]  /*69ea0*/  LOP3.LUT R6, R6, 0xfffeffff, RZ, 0xc0, !PT ;  /* 0xfffeffff06067812 */ /* 0x000fe400078ec0ff */
[----:B------:R-:W-:-:S02]  /*69eb0*/  ISETP.GE.AND P5, PT, R62, UR58, PT ;  /* 0x0000003a3e007c0c */ /* 0x000fc4000bfa6270 */
[----:B------:R-:W-:Y:S02]  /*69ec0*/  R2UR UR58, R172 ;  /* 0x00000000ac3a72ca */ /* 0x000fe400000e0000 */
[----:B------:R-:W-:Y:S01]  /*69ed0*/  ISETP.GE.AND P6, PT, R61, UR59, PT ;  /* 0x0000003b3d007c0c */ /* 0x000fe2000bfc6270 */
[----:B------:R-:W3:Y:S01]  /*69ee0*/  LDL.LU R172, [R1+0x243c] ;  /* 0x00243c0001ac7983 */ /* 0x000ee20000300800 */
[----:B------:R-:W-:-:S03]  /*69ef0*/  LOP3.LUT R3, R3, 0xffffffef, RZ, 0xc0, !PT ;  /* 0xffffffef03037812 */ /* 0x000fc600078ec0ff */
[----:B------:R-:W-:Y:S02]  /*69f00*/  @P1 LOP3.LUT R6, R6, 0x10000, RZ, 0xfc, !PT ;  /* 0x0001000006061812 */ /* 0x000fe400078efcff */
[----:B------:R-:W-:Y:S02]  /*69f10*/  ISETP.LT.AND P1, PT, R170, UR60, !P0 ;  /* 0x0000003caa007c0c */ /* 0x000fe4000c721270 */
[----:B------:R-:W-:Y:S02]  /*69f20*/  R2UR UR59, R171 ;  /* 0x00000000ab3b72ca */ /* 0x000fe400000e0000 */
[----:B------:R-:W2:Y:S01]  /*69f30*/  LDL.LU R171, [R1+0x2438] ;  /* 0x0024380001ab7983 */ /* 0x000ea20000300800 */
[----:B------:R-:W-:-:S03]  /*69f40*/  @P0 LOP3.LUT R3, R3, 0x10, RZ, 0xfc, !PT ;  /* 0x0000001003030812 */ /* 0x000fc600078efcff */
[----:B------:R-:W3:Y:S01]  /*69f50*/  LDL.LU R164, [R1+0xd9c] ;  /* 0x000d9c0001a47983 */ /* 0x000ee20000300800 */
[----:B------:R-:W-:Y:S02]  /*69f60*/  LOP3.LUT R3, R3, 0xfdffffff, RZ, 0xc0, !PT ;  /* 0xfdffffff03037812 */ /* 0x000fe400078ec0ff */
[----:B------:R-:W-:Y:S01]  /*69f70*/  ISETP.LT.AND P0, PT, R169, UR58, !P0 ;  /* 0x0000003aa9007c0c */ /* 0x000fe2000c701270 */
[----:B------:R-:W2:Y:S01]  /*69f80*/  LDL.LU R170, [R1+0x2434] ;  /* 0x0024340001aa7983 */ /* 0x000ea20000300800 */
[----:B------:R-:W-:Y:S02]  /*69f90*/  @P1 LOP3.LUT R3, R3, 0x2000000, RZ, 0xfc, !PT ;  /* 0x0200000003031812 */ /* 0x000fe400078efcff */
[----:B------:R-:W-:Y:S02]  /*69fa0*/  ISETP.GE.AND P1, PT, R169, UR59, PT ;  /* 0x0000003ba9007c0c */ /* 0x000fe4000bf26270 */
[----:B------:R-:W2:Y:S01]  /*69fb0*/  LDL.LU R169, [R1+0x2430] ;  /* 0x0024300001a97983 */ /* 0x000ea20000300800 */
[----:B----4-:R-:W-:-:S03]  /*69fc0*/  R2UR UR58, R168 ;  /* 0x00000000a83a72ca */ /* 0x010fc600000e0000 */
[----:B------:R-:W4:Y:S01]  /*69fd0*/  LDL.LU R168, [R1+0x242c] ;  /* 0x00242c0001a87983 */ /* 0x000f220000300800 */
[----:B------:R-:W-:-:S06]  /*69fe0*/  LOP3.LUT R3, R3, 0xffffffdf, RZ, 0xc0, !PT ;  /* 0xffffffdf03037812 */ /* 0x000fcc00078ec0ff */
[----:B------:R-:W-:Y:S01]  /*69ff0*/  @P1 LOP3.LUT R3, R3, 0x20, RZ, 0xfc, !PT ;  /* 0x0000002003031812 */ /* 0x000fe200078efcff */
[----:B------:R-:W-:-:S03]  /*6a000*/  VIADD R90, R252, 0xb9 ;  /* 0x000000b9fc5a7836 */ /* 0x000fc60000000000 */
[----:B------:R-:W-:Y:S02]  /*6a010*/  LOP3.LUT R3, R3, 0xff7fffff, RZ, 0xc0, !PT ;  /* 0xff7fffff03037812 */ /* 0x000fe400078ec0ff */
[C---:B------:R-:W-:Y:S02]  /*6a020*/  LOP3.LUT P1, RZ, R30.reuse, 0x200000, RZ, 0xc0, !PT ;  /* 0x002000001eff7812 */ /* 0x040fe4000782c0ff */
[----:B------:R-:W-:Y:S02]  /*6a030*/  @P0 LOP3.LUT R3, R3, 0x800000, RZ, 0xfc, !PT ;  /* 0x0080000003030812 */ /* 0x000fe400078efcff */
[----:B------:R-:W-:Y:S02]  /*6a040*/  LOP3.LUT P0, RZ, R30, 0x100000, RZ, 0xc0, !PT ;  /* 0x001000001eff7812 */ /* 0x000fe4000780c0ff */
[----:B------:R-:W-:Y:S01]  /*6a050*/  ISETP.GE.AND P3, PT, R90, UR4, PT ;  /* 0x000000045a007c0c */ /* 0x000fe2000bf66270 */
[----:B------:R-:W-:Y:S01]  /*6a060*/  ULDC UR4, c[0x0][0x228] ;  /* 0x00008a0000047ab9 */ /* 0x000fe20000000800 */
[----:B------:R-:W-:Y:S01]  /*6a070*/  NOP ;  /* 0x0000000000007918 */ /* 0x000fe20000000000 */
[----:B---3--:R-:W-:-:S02]  /*6a080*/  R2UR UR59, R164 ;  /* 0x00000000a43b72ca */ /* 0x008fc400000e0000 */
[----:B------:R-:W-:Y:S01]  /*6a090*/  LOP3.LUT R2, R2, 0xfbffffff, RZ, 0xc0, !PT ;  /* 0xfbffffff02027812 */ /* 0x000fe200078ec0ff */
[----:B------:R1:W-:Y:S01]  /*6a0a0*/  STL [R1+0x2438], R29 ;  /* 0x0024381d01007387 */ /* 0x0003e20000100800 */
[----:B------:R-:W-:-:S04]  /*6a0b0*/  ULDC UR5, c[0x0][0x22c] ;  /* 0x00008b0000057ab9 */ /* 0x000fc80000000800 */
[----:B------:R-:W-:-:S04]  /*6a0c0*/  @P0 LOP3.LUT R2, R2, 0x4000000, RZ, 0xfc, !PT ;  /* 0x0400000002020812 */ /* 0x000fc800078efcff */
[----:B------:R-:W-:Y:S01]  /*6a0d0*/  LOP3.LUT R2, R2, 0xfdffffff, RZ, 0xc0, !PT ;  /* 0xfdffffff02027812 */ /* 0x000fe200078ec0ff */
[----:B-1----:R-:W3:Y:S03]  /*6a0e0*/  LDL.LU R29, [R1+0x178c] ;  /* 0x00178c00011d7983 */ /* 0x002ee60000300800 */
[----:B------:R-:W-:Y:S02]  /*6a0f0*/  @P1 LOP3.LUT R2, R2, 0x2000000, RZ, 0xfc, !PT ;  /* 0x0200000002021812 */ /* 0x000fe400078efcff */
[----:B------:R-:W-:Y:S02]  /*6a100*/  LOP3.LUT P0, RZ, R3, 0x20, RZ, 0xc0, !PT ;  /* 0x0000002003ff7812 */ /* 0x000fe4000780c0ff */
[----:B------:R-:W-:-:S04]  /*6a110*/  LOP3.LUT R2, R2, 0xfeffffff, RZ, 0xc0, !PT ;  /* 0xfeffffff02027812 */ /* 0x000fc800078ec0ff */
[----:B------:R-:W-:-:S04]  /*6a120*/  @P2 LOP3.LUT R2, R2, 0x1000000, RZ, 0xfc, !PT ;  /* 0x0100000002022812 */ /* 0x000fc800078efcff */
[----:B------:R-:W-:-:S04]  /*6a130*/  LOP3.LUT R2, R2, 0xff7fffff, RZ, 0xc0, !PT ;  /* 0xff7fffff02027812 */ /* 0x000fc800078ec0ff */
[----:B------:R-:W-:-:S04]  /*6a140*/  @P3 LOP3.LUT R2, R2, 0x800000, RZ, 0xfc, !PT ;  /* 0x0080000002023812 */ /* 0x000fc800078efcff */
[----:B------:R-:W-:-:S04]  /*6a150*/  LOP3.LUT R2, R2, 0xffbfffff, RZ, 0xc0, !PT ;  /* 0xffbfffff02027812 */ /* 0x000fc800078ec0ff */
[----:B------:R-:W-:-:S04]  /*6a160*/  @P4 LOP3.LUT R2, R2, 0x400000, RZ, 0xfc, !PT ;  /* 0x0040000002024812 */ /* 0x000fc800078efcff */
[----:B------:R-:W-:-:S04]  /*6a170*/  LOP3.LUT R2, R2, 0xffdfffff, RZ, 0xc0, !PT ;  /* 0xffdfffff02027812 */ /* 0x000fc800078ec0ff */
[----:B------:R-:W-:-:S04]  /*6a180*/  @P5 LOP3.LUT R2, R2, 0x200000, RZ, 0xfc, !PT ;  /* 0x0020000002025812 */ /* 0x000fc800078efcff */
[----:B------:R-:W-:-:S04]  /*6a190*/  LOP3.LUT R2, R2, 0xffefffff, RZ, 0xc0, !PT ;  /* 0xffefffff02027812 */ /* 0x000fc800078ec0ff */
[----:B------:R-:W-:-:S05]  /*6a1a0*/  @P6 LOP3.LUT R2, R2, 0x100000, RZ, 0xfc, !PT ;  /* 0x0010000002026812 */ /* 0x000fca00078efcff */
[----:B------:R-:W-:Y:S04]  /*6a1b0*/  STL [R1+0x2434], R2 ;  /* 0x0024340201007387 */ /* 0x000fe80000100800 */
[----:B------:R-:W3:Y:S04]  /*6a1c0*/  LDL.LU R35, [R1+0x14c] ;  /* 0x00014c0001237983 */ /* 0x000ee80000300800 */
[----:B------:R-:W3:Y:S01]  /*6a1d0*/  LDL.LU R34, [R1+0x144] ;  /* 0x0001440001227983 */ /* 0x000ee20000300800 */
[----:B------:R-:W-:Y:S02]  /*6a1e0*/  ISETP.LT.AND P0, PT, R252, UR5, !P0 ;  /* 0x00000005fc007c0c */ /* 0x000fe4000c701270 */
[----:B------:R-:W-:Y:S01]  /*6a1f0*/  LOP3.LUT R30, R30, 0xfffbffff, RZ, 0xc0, !PT ;  /* 0xfffbffff1e1e7812 */ /* 0x000fe200078ec0ff */
[----:B------:R-:W-:Y:S01]  /*6a200*/  IMAD.MOV.U32 R46, RZ, RZ, R176 ;  /* 0x000000ffff2e7224 */ /* 0x000fe200078e00b0 */
[C---:B------:R-:W-:Y:S01]  /*6a210*/  LOP3.LUT P6, RZ, R3.reuse, 0x10000, RZ, 0xc0, !PT ;  /* 0x0001000003ff7812 */ /* 0x040fe200078cc0ff */
[----:B------:R-:W-:Y:S01]  /*6a220*/  IMAD.MOV.U32 R47, RZ, RZ, R178 ;  /* 0x000000ffff2f7224 */ /* 0x000fe200078e00b2 */
[----:B------:R-:W-:Y:S01]  /*6a230*/  LOP3.LUT R3, R3, 0xffffffdf, RZ, 0xc0, !PT ;  /* 0xffffffdf03037812 */ /* 0x000fe200078ec0ff */
[----:B------:R-:W-:Y:S01]  /*6a240*/  IMAD.MOV.U32 R50, RZ, RZ, R177 ;  /* 0x000000ffff327224 */ /* 0x000fe200078e00b1 */
[----:B------:R-:W-:Y:S01]  /*6a250*/  LOP3.LUT P1, RZ, R4, 0x1, RZ, 0xc0, !PT ;  /* 0x0000000104ff7812 */ /* 0x000fe2000782c0ff */
[----:B------:R-:W-:-:S02]  /*6a260*/  IMAD.MOV.U32 R51, RZ, RZ, R179 ;  /* 0x000000ffff337224 */ /* 0x000fc400078e00b3 */
[----:B------:R-:W-:Y:S02]  /*6a270*/  IMAD.MOV.U32 R62, RZ, RZ, R172 ;  /* 0x000000ffff3e7224 */ /* 0x000fe400078e00ac */
[----:B------:R-:W-:Y:S01]  /*6a280*/  IMAD.MOV.U32 R63, RZ, RZ, R174 ;  /* 0x000000ffff3f7224 */ /* 0x000fe200078e00ae */
[----:B------:R-:W-:Y:S01]  /*6a290*/  @P0 LOP3.LUT R3, R3, 0x20, RZ, 0xfc, !PT ;  /* 0x0000002003030812 */ /* 0x000fe200078efcff */
[----:B--2---:R-:W-:Y:S01]  /*6a2a0*/  IMAD.MOV.U32 R82, RZ, RZ, R173 ;  /* 0x000000ffff527224 */ /* 0x004fe200078e00ad */
[----:B------:R-:W-:Y:S01]  /*6a2b0*/  LOP3.LUT P0, RZ, R4, 0x10, RZ, 0xc0, !PT ;  /* 0x0000001004ff7812 */ /* 0x000fe2000780c0ff */
[----:B------:R-:W-:Y:S01]  /*6a2c0*/  IMAD.MOV.U32 R83, RZ, RZ, R175 ;  /* 0x000000ffff537224 */ /* 0x000fe200078e00af */
[----:B------:R-:W-:Y:S01]  /*6a2d0*/  @P6 LOP3.LUT R30, R30, 0x40000, RZ, 0xfc, !PT ;  /* 0x000400001e1e6812 */ /* 0x000fe200078efcff */
[----:B------:R-:W-:Y:S01]  /*6a2e0*/  STL [R1+0x2430], R3 ;  /* 0x0024300301007387 */ /* 0x000fe20000100800 */
[C---:B------:R-:W-:Y:S01]  /*6a2f0*/  LOP3.LUT P6, RZ, R3.reuse, 0x4000, RZ, 0xc0, !PT ;  /* 0x0000400003ff7812 */ /* 0x040fe200078cc0ff */
[----:B----4-:R-:W-:Y:S01]  /*6a300*/  IMAD.MOV.U32 R94, RZ, RZ, R168 ;  /* 0x000000ffff5e7224 */ /* 0x010fe200078e00a8 */
[----:B------:R-:W-:Y:S01]  /*6a310*/  LOP3.LUT R30, R30, 0xfff7ffff, RZ, 0xc0, !PT ;  /* 0xfff7ffff1e1e7812 */ /* 0x000fe200078ec0ff */
[----:B------:R-:W-:Y:S01]  /*6a320*/  IMAD.MOV.U32 R95, RZ, RZ, R170 ;  /* 0x000000ffff5f7224 */ /* 0x000fe200078e00aa */
[C---:B------:R-:W-:Y:S01]  /*6a330*/  LOP3.LUT P5, RZ, R3.reuse, 0x40000, RZ, 0xc0, !PT ;  /* 0x0004000003ff7812 */ /* 0x040fe200078ac0ff */
[----:B------:R-:W-:Y:S01]  /*6a340*/  ULDC UR5, c[0x0][0x22c] ;  /* 0x00008b0000057ab9 */ /* 0x000fe20000000800 */
[----:B------:R-:W-:-:S02]  /*6a350*/  LOP3.LUT P4, RZ, R3, 0x100000, RZ, 0xc0, !PT ;  /* 0x0010000003ff7812 */ /* 0x000fc4000788c0ff */
[C---:B------:R-:W-:Y:S02]  /*6a360*/  LOP3.LUT P3, RZ, R3.reuse, 0x10000000, RZ, 0xc0, !PT ;  /* 0x1000000003ff7812 */ /* 0x040fe4000786c0ff */
[----:B------:R-:W-:-:S03]  /*6a370*/  LOP3.LUT P2, RZ, R3, 0x40000000, RZ, 0xc0, !PT ;  /* 0x4000000003ff7812 */ /* 0x000fc6000784c0ff */
[----:B------:R-:W-:Y:S02]  /*6a380*/  @P6 LOP3.LUT R30, R30, 0x80000, RZ, 0xfc, !PT ;  /* 0x000800001e1e6812 */ /* 0x000fe400078efcff */
[----:B------:R-:W-:Y:S02]  /*6a390*/  LOP3.LUT P6, RZ, R3, 0x1000, RZ, 0xc0, !PT ;  /* 0x0000100003ff7812 */ /* 0x000fe400078cc0ff */
[----:B------:R-:W-:-:S11]  /*6a3a0*/  LOP3.LUT R30, R30, 0xffefffff, RZ, 0xc0, !PT ;  /* 0xffefffff1e1e7812 */ /* 0x000fd600078ec0ff */
[----:B------:R-:W-:Y:S02]  /*6a3b0*/  @P6 LOP3.LUT R30, R30, 0x100000, RZ, 0xfc, !PT ;  /* 0x001000001e1e6812 */ /* 0x000fe400078efcff */
[----:B------:R-:W-:Y:S02]  /*6a3c0*/  LOP3.LUT P6, RZ, R3, 0x400, RZ, 0xc0, !PT ;  /* 0x0000040003ff7812 */ /* 0x000fe400078cc0ff */
[----:B------:R-:W-:-:S11]  /*6a3d0*/  LOP3.LUT R30, R30, 0xffdfffff, RZ, 0xc0, !PT ;  /* 0xffdfffff1e1e7812 */ /* 0x000fd600078ec0ff */
[----:B------:R-:W-:Y:S02]  /*6a3e0*/  @P6 LOP3.LUT R30, R30, 0x200000, RZ, 0xfc, !PT ;  /* 0x002000001e1e6812 */ /* 0x000fe400078efcff */
[----:B------:R-:W-:Y:S02]  /*6a3f0*/  LOP3.LUT P6, RZ, R3, 0x100, RZ, 0xc0, !PT ;  /* 0x0000010003ff7812 */ /* 0x000fe400078cc0ff */
[----:B------:R-:W-:-:S11]  /*6a400*/  LOP3.LUT R30, R30, 0xffbfffff, RZ, 0xc0, !PT ;  /* 0xffbfffff1e1e7812 */ /* 0x000fd600078ec0ff */
[----:B------:R-:W-:Y:S02]  /*6a410*/  @P6 LOP3.LUT R30, R30, 0x400000, RZ, 0xfc, !PT ;  /* 0x004000001e1e6812 */ /* 0x000fe400078efcff */
[----:B------:R-:W-:Y:S01]  /*6a420*/  LOP3.LUT P6, RZ, R3, 0x20, RZ, 0xc0, !PT ;  /* 0x0000002003ff7812 */ /* 0x000fe200078cc0ff */
[----:B---3--:R-:W-:Y:S01]  /*6a430*/  IMAD.WIDE R42, R29, 0x4, R18 ;  /* 0x000000041d2a7825 */ /* 0x008fe200078e0212 */
[----:B------:R1:W-:Y:S01]  /*6a440*/  STSM.16.M88.4 [R0], R32 ;  /* 0x0000002000007844 */ /* 0x0003e20000000200 */
        /* <DEDUP_REMOVED lines=17> */
[----:B--2---:R-:W-:Y:S01]  /*6a560*/  STL [R1+0x144], R37 ;  /* 0x0001442501007387 */ /* 0x004fe20000100800 */
[----:B------:R-:W-:-:S03]  /*6a570*/  IMAD.MOV.U32 R2, RZ, RZ, R36 ;  /* 0x000000ffff027224 */ /* 0x000fc600078e0024 */
        /* <DEDUP_REMOVED lines=9> */
[----:B--2---:R-:W-:Y:S01]  /*6a610*/  STL.64 [R1+0x70], R36 ;  /* 0x0000702401007387 */ /* 0x004fe20000100a00 */
[----:B------:R-:W-:-:S03]  /*6a620*/  IMAD.MOV.U32 R3, RZ, RZ, R38 ;  /* 0x000000ffff037224 */ /* 0x000fc600078e0026 */
[----:B------:R-:W-:Y:S04]  /*6a630*/  STL [R1+0x7c], R39 ;  /* 0x00007c2701007387 */ /* 0x000fe80000100800 */
        /* <DEDUP_REMOVED lines=241> */
[----:B------:R-:W-:Y:S01]  /*6b550*/  MOV R38, R216 ;  /* 0x000000d800267202 */ /* 0x000fe20000000f00 */
[----:B------:R-:W-:Y:S01]  /*6b560*/  IMAD.MOV.U32 R39, RZ, RZ, R218 ;  /* 0x000000ffff277224 */ /* 0x000fe200078e00da */
        /* <DEDUP_REMOVED lines=504> */
[----:B------:R-:W-:Y:S01]  /*6d4f0*/  NOP ;  /* 0x0000000000007918 */ /* 0x000fe20000000000 */
[----:B--2---:R-:W-:-:S02]  /*6d500*/  IMAD.MOV.U32 R252, RZ, RZ, R39 ;  /* 0x000000fffffc7224 */ /* 0x004fc400078e0027 */
[----:B------:R1:W-:Y:S04]  /*6d510*/  STL.64 [R1+0x60], R36 ;  /* 0x0000602401007387 */ /* 0x0003e80000100a00 */
[----:B------:R-:W-:Y:S04]  /*6d520*/  STL [R1+0x68], R38 ;  /* 0x0000682601007387 */ /* 0x000fe80000100800 */
[----:B------:R-:W-:Y:S04]  /*6d530*/  STL [R1+0x242c], R252 ;  /* 0x00242cfc01007387 */ /* 0x000fe80000100800 */
        /* <DEDUP_REMOVED lines=28> */
[----:B--2---:R-:W-:Y:S04]  /*6d700*/  STL.64 [R1], R36 ;  /* 0x0000002401007387 */ /* 0x004fe80000100a00 */
        /* <DEDUP_REMOVED lines=8> */
[----:B------:R-:W4:Y:S04]  /*6d790*/  LDL.LU R36, [R1+0x2d0] ;  /* 0x0002d00001247983 */ /* 0x000f280000300800 */
[----:B------:R-:W4:Y:S04]  /*6d7a0*/  LDL.LU R37, [R1+0x2d8] ;  /* 0x0002d80001257983 */ /* 0x000f280000300800 */
[----:B---3--:R1:W-:Y:S01]  /*6d7b0*/  STSM.16.M88.4 [R0], R32 ;  /* 0x0000002000007844 */ /* 0x0083e20000000200 */
[----:B------:R-:W-:Y:S01]  /*6d7c0*/  IMAD.MOV.U32 R252, RZ, RZ, R38 ;  /* 0x000000fffffc7224 */ /* 0x000fe200078e0026 */
[----:B------:R-:W-:-:S02]  /*6d7d0*/  NOP ;  /* 0x0000000000007918 */ /* 0x000fc40000000000 */
[----:B-1----:R-:W3:Y:S04]  /*6d7e0*/  LDL.LU R32, [R1+0x1d0] ;  /* 0x0001d00001207983 */ /* 0x002ee80000300800 */
[----:B------:R-:W3:Y:S04]  /*6d7f0*/  LDL.LU R33, [R1+0x1d8] ;  /* 0x0001d80001217983 */ /* 0x000ee80000300800 */
[----:B------:R-:W3:Y:S04]  /*6d800*/  LDL.LU R34, [R1+0x4f0] ;  /* 0x0004f00001227983 */ /* 0x000ee80000300800 */
[----:B------:R-:W3:Y:S01]  /*6d810*/  LDL.LU R35, [R1+0x4f8] ;  /* 0x0004f80001237983 */ /* 0x000ee20000300800 */
[----:B------:R-:W-:-:S02]  /*6d820*/  IMAD.MOV.U32 R41, RZ, RZ, R39 ;  /* 0x000000ffff297224 */ /* 0x000fc400078e0027 */
[----:B------:R-:W-:Y:S01]  /*6d830*/  IMAD.MOV.U32 R38, RZ, RZ, R188 ;  /* 0x000000ffff267224 */ /* 0x000fe200078e00bc */
[----:B------:R-:W1:Y:S01]  /*6d840*/  LDS.128 R244, [R0] ;  /* 0x0000000000f47984 */ /* 0x000e620000000c00 */
[----:B------:R-:W-:Y:S01]  /*6d850*/  IMAD.MOV.U32 R39, RZ, RZ, R190 ;  /* 0x000000ffff277224 */ /* 0x000fe200078e00be */
[----:B------:R-:W-:-:S04]  /*6d860*/  NOP ;  /* 0x0000000000007918 */ /* 0x000fc80000000000 */
[----:B----4-:R-:W-:Y:S01]  /*6d870*/  STSM.16.M88.4 [R0], R36 ;  /* 0x0000002400007844 */ /* 0x010fe20000000200 */
[----:B------:R-:W-:-:S03]  /*6d880*/  NOP ;  /* 0x0000000000007918 */ /* 0x000fc60000000000 */
[----:B------:R-:W4:Y:S01]  /*6d890*/  LDS.128 R240, [R0] ;  /* 0x0000000000f07984 */ /* 0x000f220000000c00 */
[----:B------:R-:W-:-:S03]  /*6d8a0*/  NOP ;  /* 0x0000000000007918 */ /* 0x000fc60000000000 */
[----:B---3--:R3:W-:Y:S01]  /*6d8b0*/  STSM.16.M88.4 [R0], R32 ;  /* 0x0000002000007844 */ /* 0x0087e20000000200 */
[----:B------:R-:W-:-:S03]  /*6d8c0*/  NOP ;  /* 0x0000000000007918 */ /* 0x000fc60000000000 */
[----:B------:R-:W4:Y:S04]  /*6d8d0*/  LDS.128 R236, [R0] ;  /* 0x0000000000ec7984 */ /* 0x000f280000000c00 */
[----:B---3--:R-:W3:Y:S04]  /*6d8e0*/  LDL.LU R32, [R1+0x10f0] ;  /* 0x0010f00001207983 */ /* 0x008ee80000300800 */
[----:B------:R-:W3:Y:S04]  /*6d8f0*/  LDL.LU R33, [R1+0x10f8] ;  /* 0x0010f80001217983 */ /* 0x000ee80000300800 */
[----:B------:R-:W3:Y:S04]  /*6d900*/  LDL.LU R34, [R1+0x720] ;  /* 0x0007200001227983 */ /* 0x000ee80000300800 */
[----:B------:R-:W3:Y:S01]  /*6d910*/  LDL.LU R35, [R1+0x728] ;  /* 0x0007280001237983 */ /* 0x000ee20000300800 */
        /* <DEDUP_REMOVED lines=9> */
[----:B------:R-:W2:Y:S04]  /*6d9b0*/  LDL.LU R36, [R1+0x2d4] ;  /* 0x0002d40001247983 */ /* 0x000ea80000300800 */
[----:B------:R-:W2:Y:S04]  /*6d9c0*/  LDL.LU R37, [R1+0x2dc] ;  /* 0x0002dc0001257983 */ /* 0x000ea80000300800 */
[----:B---3--:R3:W-:Y:S01]  /*6d9d0*/  STSM.16.M88.4 [R0], R32 ;  /* 0x0000002000007844 */ /* 0x0087e20000000200 */
[----:B------:R-:W-:Y:S01]  /*6d9e0*/  IMAD.MOV.U32 R38, RZ, RZ, R189 ;  /* 0x000000ffff267224 */ /* 0x000fe200078e00bd */
[----:B------:R-:W-:Y:S01]  /*6d9f0*/  NOP ;  /* 0x0000000000007918 */ /* 0x000fe20000000000 */
[----:B------:R-:W-:Y:S01]  /*6da00*/  IMAD.MOV.U32 R39, RZ, RZ, R191 ;  /* 0x000000ffff277224 */ /* 0x000fe200078e00bf */
[----:B------:R-:W4:Y:S01]  /*6da10*/  LDS.128 R228, [R0] ;  /* 0x0000000000e47984 */ /* 0x000f220000000c00 */
[----:B------:R-:W-:-:S03]  /*6da20*/  NOP ;  /* 0x0000000000007918 */ /* 0x000fc60000000000 */
[----:B---3--:R-:W3:Y:S04]  /*6da30*/  LDL.LU R32, [R1+0x1d4] ;  /* 0x0001d40001207983 */ /* 0x008ee80000300800 */
[----:B------:R-:W3:Y:S04]  /*6da40*/  LDL.LU R33, [R1+0x1dc] ;  /* 0x0001dc0001217983 */ /* 0x000ee80000300800 */
[----:B------:R-:W3:Y:S04]  /*6da50*/  LDL.LU R34, [R1+0x4f4] ;  /* 0x0004f40001227983 */ /* 0x000ee80000300800 */
[----:B------:R-:W3:Y:S04]  /*6da60*/  LDL.LU R35, [R1+0x4fc] ;  /* 0x0004fc0001237983 */ /* 0x000ee80000300800 */
[----:B--2---:R-:W-:Y:S01]  /*6da70*/  STSM.16.M88.4 [R0], R36 ;  /* 0x0000002400007844 */ /* 0x004fe20000000200 */
[----:B------:R-:W-:-:S03]  /*6da80*/  NOP ;  /* 0x0000000000007918 */ /* 0x000fc60000000000 */
[----:B------:R-:W2:Y:S01]  /*6da90*/  LDS.128 R224, [R0] ;  /* 0x0000000000e07984 */ /* 0x000ea20000000c00 */
[----:B------:R-:W-:-:S03]  /*6daa0*/  NOP ;  /* 0x0000000000007918 */ /* 0x000fc60000000000 */
[----:B---3--:R3:W-:Y:S01]  /*6dab0*/  STSM.16.M88.4 [R0], R32 ;  /* 0x0000002000007844 */ /* 0x0087e20000000200 */
[----:B------:R-:W-:-:S03]  /*6dac0*/  NOP ;  /* 0x0000000000007918 */ /* 0x000fc60000000000 */
[----:B------:R-:W2:Y:S04]  /*6dad0*/  LDS.128 R220, [R0] ;  /* 0x0000000000dc7984 */ /* 0x000ea80000000c00 */
[----:B---3--:R-:W3:Y:S04]  /*6dae0*/  LDL.LU R32, [R1+0x10f4] ;  /* 0x0010f40001207983 */ /* 0x008ee80000300800 */
[----:B------:R-:W3:Y:S04]  /*6daf0*/  LDL.LU R33, [R1+0x10fc] ;  /* 0x0010fc0001217983 */ /* 0x000ee80000300800 */
[----:B------:R-:W3:Y:S04]  /*6db00*/  LDL.LU R34, [R1+0x724] ;  /* 0x0007240001227983 */ /* 0x000ee80000300800 */
[----:B------:R-:W3:Y:S01]  /*6db10*/  LDL.LU R35, [R1+0x72c] ;  /* 0x00072c0001237983 */ /* 0x000ee20000300800 */
        /* <DEDUP_REMOVED lines=13> */
[----:B------:R-:W-:Y:S01]  /*6dbf0*/  NOP ;  /* 0x0000000000007918 */ /* 0x000fe20000000000 */
[----:B------:R-:W-:Y:S01]  /*6dc00*/  IMAD.MOV.U32 R39, RZ, RZ, R186 ;  /* 0x000000ffff277224 */ /* 0x000fe200078e00ba */
[----:B------:R-:W2:Y:S01]  /*6dc10*/  LDS.128 R212, [R0] ;  /* 0x0000000000d47984 */ /* 0x000ea20000000c00 */
[----:B------:R-:W-:-:S03]  /*6dc20*/  NOP ;  /* 0x0000000000007918 */ /* 0x000fc60000000000 */
[----:B---3--:R-:W3:Y:S04]  /*6dc30*/  LDL.LU R32, [R1+0x1c0] ;  /* 0x0001c00001207983 */ /* 0x008ee80000300800 */
[----:B------:R-:W3:Y:S04]  /*6dc40*/  LDL.LU R33, [R1+0x1c8] ;  /* 0x0001c80001217983 */ /* 0x000ee80000300800 */
[----:B------:R-:W3:Y:S04]  /*6dc50*/  LDL.LU R34, [R1+0x500] ;  /* 0x0005000001227983 */ /* 0x000ee80000300800 */
[----:B------:R-:W3:Y:S04]  /*6dc60*/  LDL.LU R35, [R1+0x508] ;  /* 0x0005080001237983 */ /* 0x000ee80000300800 */
        /* <DEDUP_REMOVED lines=24> */
[----:B------:R-:W3:Y:S01]  /*6ddf0*/  LDL.LU R33, [R1+0x2cc] ;  /* 0x0002cc0001217983 */ /* 0x000ee20000300800 */
[----:B------:R-:W-:Y:S02]  /*6de00*/  IMAD.MOV.U32 R34, RZ, RZ, R185 ;  /* 0x000000ffff227224 */ /* 0x000fe400078e00b9 */
[----:B------:R-:W-:Y:S01]  /*6de10*/  IMAD.MOV.U32 R35, RZ, RZ, R187 ;  /* 0x000000ffff237224 */ /* 0x000fe200078e00bb */
[----:B------:R-:W-:-:S04]  /*6de20*/  NOP ;  /* 0x0000000000007918 */ /* 0x000fc80000000000 */
        /* <DEDUP_REMOVED lines=82> */
[----:B------:R-:W2:Y:S04]  /*6e350*/  LDL.LU R38, [R1+0xa24] ;  /* 0x000a240001267983 */ /* 0x000ea80000300800 */
[----:B------:R-:W2:Y:S04]  /*6e360*/  LDL.LU R39, [R1+0xa2c] ;  /* 0x000a2c0001277983 */ /* 0x000ea80000300800 */
[----:B------:R-:W4:Y:S04]  /*6e370*/  LDL.LU R44, [R1+0x2a0] ;  /* 0x0002a000012c7983 */ /* 0x000f280000300800 */
[----:B------:R-:W4:Y:S04]  /*6e380*/  LDL.LU R45, [R1+0x2a8] ;  /* 0x0002a800012d7983 */ /* 0x000f280000300800 */
[----:B---3--:R3:W-:Y:S01]  /*6e390*/  STSM.16.M88.4 [R0], R32 ;  /* 0x0000002000007844 */ /* 0x0087e20000000200 */
[----:B------:R-:W-:-:S03]  /*6e3a0*/  NOP ;  /* 0x0000000000007918 */ /* 0x000fc60000000000 */
[----:B------:R-:W1:Y:S01]  /*6e3b0*/  LDS.128 R132, [R0] ;  /* 0x0000000000847984 */ /* 0x000e620000000c00 */
        /* <DEDUP_REMOVED lines=35> */
[----:B---3--:R-:W-:Y:S01]  /*6e5f0*/  STSM.16.M88.4 [R0], R32 ;  /* 0x0000002000007844 */ /* 0x008fe20000000200 */
[----:B------:R-:W-:-:S03]  /*6e600*/  NOP ;  /* 0x0000000000007918 */ /* 0x000fc60000000000 */
[----:B------:R-:W3:Y:S01]  /*6e610*/  LDS.128 R32, [R0] ;  /* 0x0000000000207984 */ /* 0x000ee20000000c00 */
[----:B------:R-:W-:-:S03]  /*6e620*/  NOP ;  /* 0x0000000000007918 */ /* 0x000fc60000000000 */
        /* <DEDUP_REMOVED lines=8> */
[----:B------:R-:W-:Y:S01]  /*6e6b0*/  STSM.16.M88.4 [R0], R52 ;  /* 0x0000003400007844 */ /* 0x000fe20000000200 */
[----:B------:R-:W-:-:S03]  /*6e6c0*/  NOP ;  /* 0x0000000000007918 */ /* 0x000fc60000000000 */
[----:B------:R-:W4:Y:S01]  /*6e6d0*/  LDS.128 R52, [R0] ;  /* 0x0000000000347984 */ /* 0x000f220000000c00 */
[----:B------:R-:W-:-:S03]  /*6e6e0*/  NOP ;  /* 0x0000000000007918 */ /* 0x000fc60000000000 */
[----:B------:R1:W-:Y:S01]  /*6e6f0*/  STSM.16.M88.4 [R0], R56 ;  /* 0x0000003800007844 */ /* 0x0003e20000000200 */
[----:B------:R-:W-:-:S03]  /*6e700*/  NOP ;  /* 0x0000000000007918 */ /* 0x000fc60000000000 */
[----:B------:R-:W4:Y:S04]  /*6e710*/  LDS.128 R72, [R0] ;  /* 0x0000000000487984 */ /* 0x000f280000000c00 */
[----:B-1----:R-:W3:Y:S04]  /*6e720*/  LDL.LU R56, [R1+0x12a4] ;  /* 0x0012a40001387983 */ /* 0x002ee80000300800 */
[----:B------:R-:W3:Y:S04]  /*6e730*/  LDL.LU R57, [R1+0x12ac] ;  /* 0x0012ac0001397983 */ /* 0x000ee80000300800 */
[----:B------:R-:W3:Y:S04]  /*6e740*/  LDL.LU R58, [R1+0xa34] ;  /* 0x000a3400013a7983 */ /* 0x000ee80000300800 */
[----:B------:R-:W3:Y:S01]  /*6e750*/  LDL.LU R59, [R1+0xa3c] ;  /* 0x000a3c00013b7983 */ /* 0x000ee20000300800 */
[----:B------:R-:W-:-:S03]  /*6e760*/  NOP ;  /* 0x0000000000007918 */ /* 0x000fc60000000000 */
[----:B------:R-:W2:Y:S04]  /*6e770*/  LDL.LU R60, [R1+0x290] ;  /* 0x00029000013c7983 */ /* 0x000ea80000300800 */
[----:B------:R-:W2:Y:S04]  /*6e780*/  LDL.LU R61, [R1+0x298] ;  /* 0x00029800013d7983 */ /* 0x000ea80000300800 */
[----:B---3--:R1:W-:Y:S01]  /*6e790*/  STSM.16.M88.4 [R0], R56 ;  /* 0x0000003800007844 */ /* 0x0083e20000000200 */
[----:B------:R-:W-:-:S03]  /*6e7a0*/  NOP ;  /* 0x0000000000007918 */ /* 0x000fc60000000000 */
[----:B------:R-:W3:Y:S01]  /*6e7b0*/  LDS.128 R68, [R0] ;  /* 0x0000000000447984 */ /* 0x000ee20000000c00 */
[----:B------:R-:W-:-:S03]  /*6e7c0*/  NOP ;  /* 0x0000000000007918 */ /* 0x000fc60000000000 */
[----:B-1----:R-:W4:Y:S04]  /*6e7d0*/  LDL.LU R56, [R1+0x190] ;  /* 0x0001900001387983 */ /* 0x002f280000300800 */
[----:B------:R-:W4:Y:S04]  /*6e7e0*/  LDL.LU R57, [R1+0x198] ;  /* 0x0001980001397983 */ /* 0x000f280000300800 */
[----:B------:R-:W4:Y:S04]  /*6e7f0*/  LDL.LU R58, [R1+0x540] ;  /* 0x00054000013a7983 */ /* 0x000f280000300800 */
[----:B------:R-:W4:Y:S04]  /*6e800*/  LDL.LU R59, [R1+0x548] ;  /* 0x00054800013b7983 */ /* 0x000f280000300800 */
[----:B--2---:R-:W-:Y:S01]  /*6e810*/  STSM.16.M88.4 [R0], R60 ;  /* 0x0000003c00007844 */ /* 0x004fe20000000200 */
[----:B------:R-:W-:-:S03]  /*6e820*/  NOP ;  /* 0x0000000000007918 */ /* 0x000fc60000000000 */
[----:B------:R-:W1:Y:S01]  /*6e830*/  LDS.128 R64, [R0] ;  /* 0x0000000000407984 */ /* 0x000e620000000c00 */
[----:B------:R-:W-:-:S03]  /*6e840*/  NOP ;  /* 0x0000000000007918 */ /* 0x000fc60000000000 */
[----:B----4-:R2:W-:Y:S01]  /*6e850*/  STSM.16.M88.4 [R0], R56 ;  /* 0x0000003800007844 */ /* 0x0105e20000000200 */
[----:B------:R-:W-:-:S03]  /*6e860*/  NOP ;  /* 0x0000000000007918 */ /* 0x000fc60000000000 */
[----:B------:R-:W4:Y:S04]  /*6e870*/  LDS.128 R60, [R0] ;  /* 0x00000000003c7984 */ /* 0x000f280000000c00 */
[----:B--2---:R-:W2:Y:S04]  /*6e880*/  LDL.LU R56, [R1+0x10b0] ;  /* 0x0010b00001387983 */ /* 0x004ea80000300800 */
[----:B------:R-:W2:Y:S04]  /*6e890*/  LDL.LU R57, [R1+0x10b8] ;  /* 0x0010b80001397983 */ /* 0x000ea80000300800 */
[----:B------:R-:W2:Y:S04]  /*6e8a0*/  LDL.LU R58, [R1+0x770] ;  /* 0x00077000013a7983 */ /* 0x000ea80000300800 */
[----:B------:R-:W2:Y:S01]  /*6e8b0*/  LDL.LU R59, [R1+0x778] ;  /* 0x00077800013b7983 */ /* 0x000ea20000300800 */
[----:B------:R-:W-:-:S03]  /*6e8c0*/  NOP ;  /* 0x0000000000007918 */ /* 0x000fc60000000000 */
        /* <DEDUP_REMOVED lines=14> */
[----:B--2---:R-:W-:Y:S01]  /*6e9b0*/  STSM.16.M88.4 [R0], R56 ;  /* 0x0000003800007844 */ /* 0x004fe20000000200 */
[----:B------:R-:W-:-:S03]  /*6e9c0*/  NOP ;  /* 0x0000000000007918 */ /* 0x000fc60000000000 */
[----:B------:R-:W2:Y:S01]  /*6e9d0*/  LDS.128 R56, [R0] ;  /* 0x0000000000387984 */ /* 0x000ea20000000c00 */
[----:B------:R-:W-:-:S03]  /*6e9e0*/  NOP ;  /* 0x0000000000007918 */ /* 0x000fc60000000000 */
[----:B---3--:R-:W-:Y:S01]  /*6e9f0*/  STSM.16.M88.4 [R0], R76 ;  /* 0x0000004c00007844 */ /* 0x008fe20000000200 */
[----:B------:R-:W-:-:S03]  /*6ea00*/  NOP ;  /* 0x0000000000007918 */ /* 0x000fc60000000000 */
[----:B------:R-:W3:Y:S01]  /*6ea10*/  LDS.128 R76, [R0] ;  /* 0x00000000004c7984 */ /* 0x000ee20000000c00 */
        /* <DEDUP_REMOVED lines=12> */
[----:B-1----:R-:W2:Y:S04]  /*6eae0*/  LDL.LU R88, [R1+0x1294] ;  /* 0x0012940001587983 */ /* 0x002ea80000300800 */
[----:B------:R-:W2:Y:S04]  /*6eaf0*/  LDL.LU R89, [R1+0x129c] ;  /* 0x00129c0001597983 */ /* 0x000ea80000300800 */
[----:B------:R-:W2:Y:S04]  /*6eb00*/  LDL.LU R90, [R1+0xa54] ;  /* 0x000a5400015a7983 */ /* 0x000ea80000300800 */
[----:B------:R-:W2:Y:S01]  /*6eb10*/  LDL.LU R91, [R1+0xa5c] ;  /* 0x000a5c00015b7983 */ /* 0x000ea20000300800 */
[----:B------:R-:W-:-:S03]  /*6eb20*/  NOP ;  /* 0x0000000000007918 */ /* 0x000fc60000000000 */
[----:B------:R-:W3:Y:S04]  /*6eb30*/  LDL.LU R92, [R1+0x280] ;  /* 0x00028000015c7983 */ /* 0x000ee80000300800 */
[----:B------:R-:W3:Y:S04]  /*6eb40*/  LDL.LU R93, [R1+0x288] ;  /* 0x00028800015d7983 */ /* 0x000ee80000300800 */
[----:B--2---:R1:W-:Y:S01]  /*6eb50*/  STSM.16.M88.4 [R0], R88 ;  /* 0x0000005800007844 */ /* 0x0043e20000000200 */
[----:B------:R-:W-:-:S03]  /*6eb60*/  NOP ;  /* 0x0000000000007918 */ /* 0x000fc60000000000 */
[----:B------:R-:W2:Y:S01]  /*6eb70*/  LDS.128 R100, [R0] ;  /* 0x0000000000647984 */ /* 0x000ea20000000c00 */
[----:B------:R-:W-:-:S03]  /*6eb80*/  NOP ;  /* 0x0000000000007918 */ /* 0x000fc60000000000 */
[----:B-1----:R-:W4:Y:S04]  /*6eb90*/  LDL.LU R88, [R1+0x180] ;  /* 0x0001800001587983 */ /* 0x002f280000300800 */
[----:B------:R-:W4:Y:S04]  /*6eba0*/  LDL.LU R89, [R1+0x188] ;  /* 0x0001880001597983 */ /* 0x000f280000300800 */
[----:B------:R-:W4:Y:S04]  /*6ebb0*/  LDL.LU R90, [R1+0x530] ;  /* 0x00053000015a7983 */ /* 0x000f280000300800 */
[----:B------:R-:W4:Y:S04]  /*6ebc0*/  LDL.LU R91, [R1+0x538] ;  /* 0x00053800015b7983 */ /* 0x000f280000300800 */
[----:B---3--:R-:W-:Y:S01]  /*6ebd0*/  STSM.16.M88.4 [R0], R92 ;  /* 0x0000005c00007844 */ /* 0x008fe20000000200 */
[----:B------:R-:W-:-:S03]  /*6ebe0*/  NOP ;  /* 0x0000000000007918 */ /* 0x000fc60000000000 */
[----:B------:R-:W1:Y:S01]  /*6ebf0*/  LDS.128 R96, [R0] ;  /* 0x0000000000607984 */ /* 0x000e620000000c00 */
[----:B------:R-:W-:-:S03]  /*6ec00*/  NOP ;  /* 0x0000000000007918 */ /* 0x000fc60000000000 */
[----:B----4-:R3:W-:Y:S01]  /*6ec10*/  STSM.16.M88.4 [R0], R88 ;  /* 0x0000005800007844 */ /* 0x0107e20000000200 */
        /* <DEDUP_REMOVED lines=11> */
[----:B---3--:R-:W-:Y:S01]  /*6ecd0*/  STSM.16.M88.4 [R0], R88 ;  /* 0x0000005800007844 */ /* 0x008fe20000000200 */
[----:B------:R-:W-:-:S03]  /*6ece0*/  NOP ;  /* 0x0000000000007918 */ /* 0x000fc60000000000 */
[----:B------:R-:W3:Y:S01]  /*6ecf0*/  LDS.128 R88, [R0] ;  /* 0x0000000000587984 */ /* 0x000ee20000000c00 */
[----:B------:R-:W-:-:S03]  /*6ed00*/  NOP ;  /* 0x0000000000007918 */ /* 0x000fc60000000000 */
[----:B--2---:R2:W-:Y:S01]  /*6ed10*/  STSM.16.M88.4 [R0], R108 ;  /* 0x0000006c00007844 */ /* 0x0045e20000000200 */
[----:B------:R-:W-:-:S03]  /*6ed20*/  NOP ;  /* 0x0000000000007918 */ /* 0x000fc60000000000 */
[----:B------:R-:W3:Y:S04]  /*6ed30*/  LDS.128 R112, [R0] ;  /* 0x0000000000707984 */ /* 0x000ee80000000c00 */
[----:B--2---:R-:W2:Y:S04]  /*6ed40*/  LDL.LU R108, [R1+0x284] ;  /* 0x00028400016c7983 */ /* 0x004ea80000300800 */
[----:B------:R-:W2:Y:S01]  /*6ed50*/  LDL.LU R109, [R1+0x28c] ;  /* 0x00028c00016d7983 */ /* 0x000ea20000300800 */
[----:B------:R-:W-:Y:S02]  /*6ed60*/  IMAD.MOV.U32 R110, RZ, RZ, R169 ;  /* 0x000000ffff6e7224 */ /* 0x000fe400078e00a9 */
[----:B------:R-:W-:Y:S01]  /*6ed70*/  IMAD.MOV.U32 R111, RZ, RZ, R171 ;  /* 0x000000ffff6f7224 */ /* 0x000fe200078e00ab */
[----:B------:R-:W-:-:S04]  /*6ed80*/  NOP ;  /* 0x0000000000007918 */ /* 0x000fc80000000000 */
[----:B--2---:R2:W-:Y:S01]  /*6ed90*/  STSM.16.M88.4 [R0], R108 ;  /* 0x0000006c00007844 */ /* 0x0045e20000000200 */
[----:B------:R-:W-:-:S03]  /*6eda0*/  NOP ;  /* 0x0000000000007918 */ /* 0x000fc60000000000 */
[----:B------:R-:W3:Y:S04]  /*6edb0*/  LDS.128 R120, [R0] ;  /* 0x0000000000787984 */ /* 0x000ee80000000c00 */
[----:B--2---:R-:W2:Y:S04]  /*6edc0*/  LDL.LU R108, [R1+0x184] ;  /* 0x00018400016c7983 */ /* 0x004ea80000300800 */
[----:B------:R-:W2:Y:S04]  /*6edd0*/  LDL.LU R109, [R1+0x18c] ;  /* 0x00018c00016d7983 */ /* 0x000ea80000300800 */
[----:B------:R-:W2:Y:S04]  /*6ede0*/  LDL.LU R110, [R1+0x534] ;  /* 0x00053400016e7983 */ /* 0x000ea80000300800 */
[----:B------:R-:W2:Y:S01]  /*6edf0*/  LDL.LU R111, [R1+0x53c] ;  /* 0x00053c00016f7983 */ /* 0x000ea20000300800 */
[----:B------:R-:W-:-:S03]  /*6ee00*/  NOP ;  /* 0x0000000000007918 */ /* 0x000fc60000000000 */
[----:B------:R-:W4:Y:S04]  /*6ee10*/  LDL.LU R170, [R1+0x450] ;  /* 0x0004500001aa7983 */ /* 0x000f280000300800 */
[----:B--2---:R2:W-:Y:S01]  /*6ee20*/  STSM.16.M88.4 [R0], R108 ;  /* 0x0000006c00007844 */ /* 0x0045e20000000200 */
[----:B------:R-:W-:-:S03]  /*6ee30*/  NOP ;  /* 0x0000000000007918 */ /* 0x000fc60000000000 */
[----:B------:R-:W3:Y:S04]  /*6ee40*/  LDS.128 R128, [R0] ;  /* 0x0000000000807984 */ /* 0x000ee80000000c00 */
[----:B--2---:R-:W2:Y:S04]  /*6ee50*/  LDL.LU R108, [R1+0x654] ;  /* 0x00065400016c7983 */ /* 0x004ea80000300800 */
[----:B------:R-:W2:Y:S04]  /*6ee60*/  LDL.LU R109, [R1+0x65c] ;  /* 0x00065c00016d7983 */ /* 0x000ea80000300800 */
[----:B------:R-:W3:Y:S04]  /*6ee70*/  LDL.LU R168, [R1+0x440] ;  /* 0x0004400001a87983 */ /* 0x000ee80000300800 */
[----:B------:R-:W2:Y:S04]  /*6ee80*/  LDL.LU R110, [R1+0x764] ;  /* 0x00076400016e7983 */ /* 0x000ea80000300800 */
[----:B------:R-:W2:Y:S01]  /*6ee90*/  LDL.LU R111, [R1+0x76c] ;  /* 0x00076c00016f7983 */ /* 0x000ea20000300800 */
[----:B------:R-:W-:-:S03]  /*6eea0*/  NOP ;  /* 0x0000000000007918 */ /* 0x000fc60000000000 */
[----:B------:R-:W3:Y:S04]  /*6eeb0*/  LDL.LU R175, [R1+0x410] ;  /* 0x0004100001af7983 */ /* 0x000ee80000300800 */
[----:B------:R-:W3:Y:S04]  /*6eec0*/  LDL.LU R173, [R1+0x400] ;  /* 0x0004000001ad7983 */ /* 0x000ee80000300800 */
[----:B------:R-:W3:Y:S04]  /*6eed0*/  LDL.LU R174, [R1+0x3d0] ;  /* 0x0003d00001ae7983 */ /* 0x000ee80000300800 */
[----:B------:R-:W3:Y:S04]  /*6eee0*/  LDL.LU R172, [R1+0x3b0] ;  /* 0x0003b00001ac7983 */ /* 0x000ee80000300800 */
[----:B------:R-:W3:Y:S04]  /*6eef0*/  LDL.LU R179, [R1+0x390] ;  /* 0x0003900001b37983 */ /* 0x000ee80000300800 */
[----:B------:R-:W3:Y:S04]  /*6ef00*/  LDL.LU R177, [R1+0x1788] ;  /* 0x0017880001b17983 */ /* 0x000ee80000300800 */
[----:B------:R-:W3:Y:S04]  /*6ef10*/  LDL.LU R182, [R1+0x1780] ;  /* 0x0017800001b67983 */ /* 0x000ee80000300800 */
[----:B--2---:R2:W-:Y:S01]  /*6ef20*/  STSM.16.M88.4 [R0], R108 ;  /* 0x0000006c00007844 */ /* 0x0045e20000000200 */
[----:B------:R-:W-:-:S03]  /*6ef30*/  NOP ;  /* 0x0000000000007918 */ /* 0x000fc60000000000 */
[----:B------:R-:W1:Y:S04]  /*6ef40*/  LDS.128 R136, [R0] ;  /* 0x0000000000887984 */ /* 0x000e680000000c00 */
[----:B--2---:R-:W2:Y:S04]  /*6ef50*/  LDL.LU R108, [R1+0x11b4] ;  /* 0x0011b400016c7983 */ /* 0x004ea80000300800 */
[----:B------:R-:W2:Y:S04]  /*6ef60*/  LDL.LU R109, [R1+0x11bc] ;  /* 0x0011bc00016d7983 */ /* 0x000ea80000300800 */
[----:B------:R-:W3:Y:S04]  /*6ef70*/  LDL.LU R178, [R1+0x40] ;  /* 0x0000400001b27983 */ /* 0x000ee80000300800 */
[----:B------:R-:W3:Y:S04]  /*6ef80*/  LDL.LU R176, [R1+0x454] ;  /* 0x0004540001b07983 */ /* 0x000ee80000300800 */
[----:B------:R-:W2:Y:S04]  /*6ef90*/  LDL.LU R110, [R1+0xa44] ;  /* 0x000a4400016e7983 */ /* 0x000ea80000300800 */
[----:B------:R-:W2:Y:S01]  /*6efa0*/  LDL.LU R111, [R1+0xa4c] ;  /* 0x000a4c00016f7983 */ /* 0x000ea20000300800 */
[----:B------:R-:W-:-:S03]  /*6efb0*/  NOP ;  /* 0x0000000000007918 */ /* 0x000fc60000000000 */
[----:B------:R-:W3:Y:S04]  /*6efc0*/  LDL.LU R183, [R1+0x444] ;  /* 0x0004440001b77983 */ /* 0x000ee80000300800 */
[----:B------:R-:W3:Y:S04]  /*6efd0*/  LDL.LU R181, [R1+0x414] ;  /* 0x0004140001b57983 */ /* 0x000ee80000300800 */
[----:B------:R-:W3:Y:S04]  /*6efe0*/  LDL.LU R180, [R1+0x404] ;  /* 0x0004040001b47983 */ /* 0x000ee80000300800 */
[----:B--2---:R-:W-:Y:S01]  /*6eff0*/  STSM.16.M88.4 [R0], R108 ;  /* 0x0000006c00007844 */ /* 0x004fe20000000200 */
[----:B------:R-:W-:-:S03]  /*6f000*/  NOP ;  /* 0x0000000000007918 */ /* 0x000fc60000000000 */
[----:B----4-:R2:W-:Y:S01]  /*6f010*/  @P6 STG.E desc[UR58][R42.64], R170 ;  /* 0x000000aa2a006986 */ /* 0x0105e2000c10193a */
[----:B------:R-:W-:Y:S01]  /*6f020*/  LOP3.LUT P6, RZ, R30, 0x400000, RZ, 0xc0, !PT ;  /* 0x004000001eff7812 */ /* 0x000fe200078cc0ff */
[----:B--2---:R-:W-:-:S12]  /*6f030*/  IMAD.WIDE R42, R29, 0x4, R16 ;  /* 0x000000041d2a7825 */ /* 0x004fd800078e0210 */
[----:B---3--:R2:W-:Y:S01]  /*6f040*/  @P6 STG.E desc[UR58][R42.64], R168 ;  /* 0x000000a82a006986 */ /* 0x0085e2000c10193a */
[----:B------:R-:W-:Y:S01]  /*6f050*/  LOP3.LUT P6, RZ, R30, 0x200000, RZ, 0xc0, !PT ;  /* 0x002000001eff7812 */ /* 0x000fe200078cc0ff */
[----:B--2---:R-:W-:-:S12]  /*6f060*/  IMAD.WIDE R42, R29, 0x4, R14 ;  /* 0x000000041d2a7825 */ /* 0x004fd800078e020e */
[----:B------:R2:W-:Y:S01]  /*6f070*/  @P6 STG.E desc[UR58][R42.64], R175 ;  /* 0x000000af2a006986 */ /* 0x0005e2000c10193a */
[C---:B------:R-:W-:Y:S01]  /*6f080*/  LOP3.LUT P6, RZ, R30.reuse, 0x100000, RZ, 0xc0, !PT ;  /* 0x001000001eff7812 */ /* 0x040fe200078cc0ff */
[----:B--2---:R-:W-:Y:S02]  /*6f090*/  IMAD.WIDE R42, R29, 0x4, R12 ;  /* 0x000000041d2a7825 */ /* 0x004fe400078e020c */
[----:B------:R-:W2:Y:S10]  /*6f0a0*/  LDL.LU R29, [R1+0x2438] ;  /* 0x00243800011d7983 */ /* 0x000eb40000300800 */
[----:B------:R3:W-:Y:S01]  /*6f0b0*/  @P6 STG.E desc[UR58][R42.64], R173 ;  /* 0x000000ad2a006986 */ /* 0x0007e2000c10193a */
[----:B------:R-:W-:Y:S01]  /*6f0c0*/  LOP3.LUT P6, RZ, R30, 0x80000, RZ, 0xc0, !PT ;  /* 0x000800001eff7812 */ /* 0x000fe200078cc0ff */
[----:B---3--:R-:W-:-:S02]  /*6f0d0*/  IMAD.WIDE R42, R177, 0x4, R18 ;  /* 0x00000004b12a7825 */ /* 0x008fc400078e0212 */
[----:B------:R-:W3:Y:S10]  /*6f0e0*/  LDL.LU R173, [R1+0x1390] ;  /* 0x0013900001ad7983 */ /* 0x000ef40000300800 */
[----:B------:R4:W-:Y:S01]  /*6f0f0*/  @P6 STG.E desc[UR58][R42.64], R174 ;  /* 0x000000ae2a006986 */ /* 0x0009e2000c10193a */
[----:B------:R-:W-:Y:S01]  /*6f100*/  LOP3.LUT P6, RZ, R30, 0x40000, RZ, 0xc0, !PT ;  /* 0x000400001eff7812 */ /* 0x000fe200078cc0ff */
[----:B----4-:R-:W-:-:S12]  /*6f110*/  IMAD.WIDE R42, R177, 0x4, R16 ;  /* 0x00000004b12a7825 */ /* 0x010fd800078e0210 */
[----:B------:R4:W-:Y:S02]  /*6f120*/  @P6 STG.E desc[UR58][R42.64], R172 ;  /* 0x000000ac2a006986 */ /* 0x0009e4000c10193a */
[----:B----4-:R-:W-:-:S05]  /*6f130*/  IMAD.WIDE R42, R177, 0x4, R14 ;  /* 0x00000004b12a7825 */ /* 0x010fca00078e020e */
[----:B------:R4:W-:Y:S02]  /*6f140*/  @P5 STG.E desc[UR58][R42.64], R179 ;  /* 0x000000b32a005986 */ /* 0x0009e4000c10193a */
[----:B----4-:R-:W-:-:S05]  /*6f150*/  IMAD.WIDE R42, R177, 0x4, R12 ;  /* 0x00000004b12a7825 */ /* 0x010fca00078e020c */
[----:B------:R4:W-:Y:S02]  /*6f160*/  @P4 STG.E desc[UR58][R42.64], R178 ;  /* 0x000000b22a004986 */ /* 0x0009e4000c10193a */
[----:B----4-:R-:W-:-:S05]  /*6f170*/  IMAD.WIDE R42, R182, 0x4, R18 ;  /* 0x00000004b62a7825 */ /* 0x010fca00078e0212 */
[----:B------:R4:W-:Y:S02]  /*6f180*/  @P3 STG.E desc[UR58][R42.64], R176 ;  /* 0x000000b02a003986 */ /* 0x0009e4000c10193a */
[----:B----4-:R-:W-:-:S05]  /*6f190*/  IMAD.WIDE R42, R182, 0x4, R16 ;  /* 0x00000004b62a7825 */ /* 0x010fca00078e0210 */
[----:B------:R4:W-:Y:S02]  /*6f1a0*/  @P2 STG.E desc[UR58][R42.64], R183 ;  /* 0x000000b72a002986 */ /* 0x0009e4000c10193a */
[C---:B----4-:R-:W-:Y:S02]  /*6f1b0*/  IMAD.WIDE R42, R182.reuse, 0x4, R14 ;  /* 0x00000004b62a7825 */ /* 0x050fe400078e020e */
[----:B------:R-:W4:Y:S04]  /*6f1c0*/  LDL.LU R183, [R1+0x3d4] ;  /* 0x0003d40001b77983 */ /* 0x000f280000300800 */
[----:B------:R1:W-:Y:S02]  /*6f1d0*/  @P1 STG.E desc[UR58][R42.64], R181 ;  /* 0x000000b52a001986 */ /* 0x0003e4000c10193a */
[----:B-1----:R-:W-:-:S02]  /*6f1e0*/  IMAD.WIDE R42, R182, 0x4, R12 ;  /* 0x00000004b62a7825 */ /* 0x002fc400078e020c */
[----:B------:R-:W2:Y:S04]  /*6f1f0*/  LDL.LU R181, [R1+0x3b4] ;  /* 0x0003b40001b57983 */ /* 0x000ea80000300800 */
[----:B------:R1:W-:Y:S04]  /*6f200*/  @P0 STG.E desc[UR58][R42.64], R180 ;  /* 0x000000b42a000986 */ /* 0x0003e8000c10193a */
[----:B------:R-:W3:Y:S04]  /*6f210*/  LDL.LU R182, [R1+0x394] ;  /* 0x0003940001b67983 */ /* 0x000ee80000300800 */
[----:B-1----:R-:W4:Y:S04]  /*6f220*/  LDL.LU R180, [R1+0x1578] ;  /* 0x0015780001b47983 */ /* 0x002f280000300800 */
        /* <DEDUP_REMOVED lines=14> */
[----:B------:R-:W-:-:S02]  /*6f310*/  LOP3.LUT P3, RZ, R4, 0x40, RZ, 0xc0, !PT ;  /* 0x0000004004ff7812 */ /* 0x000fc4000786c0ff */
[C---:B------:R-:W-:Y:S02]  /*6f320*/  LOP3.LUT P2, RZ, R4.reuse, 0x100, RZ, 0xc0, !PT ;  /* 0x0000010004ff7812 */ /* 0x040fe4000784c0ff */
[----:B------:R-:W-:Y:S02]  /*6f330*/  LOP3.LUT P1, RZ, R4, 0x400, RZ, 0xc0, !PT ;  /* 0x0000040004ff7812 */ /* 0x000fe4000782c0ff */
        /* <DEDUP_REMOVED lines=19> */
[----:B------:R-:W-:Y:S02]  /*6f470*/  LOP3.LUT R30, R30, 0xfffeffff, RZ, 0xc0, !PT ;  /* 0xfffeffff1e1e7812 */ /* 0x000fe400078ec0ff */
[----:B------:R-:W-:-:S09]  /*6f480*/  LOP3.LUT P0, RZ, R4, 0x2000, RZ, 0xc0, !PT ;  /* 0x0000200004ff7812 */ /* 0x000fd2000780c0ff */
[----:B------:R-:W-:Y:S02]  /*6f490*/  @P6 LOP3.LUT R30, R30, 0x10000, RZ, 0xfc, !PT ;  /* 0x000100001e1e6812 */ /* 0x000fe400078efcff */
[----:B------:R-:W-:Y:S02]  /*6f4a0*/  LOP3.LUT P6, RZ, R4, 0x20000, RZ, 0xc0, !PT ;  /* 0x0002000004ff7812 */ /* 0x000fe400078cc0ff */
[----:B------:R-:W-:Y:S01]  /*6f4b0*/  LOP3.LUT R30, R30, 0xfffdffff, RZ, 0xc0, !PT ;  /* 0xfffdffff1e1e7812 */ /* 0x000fe200078ec0ff */
[----:B----4-:R-:W-:-:S05]  /*6f4c0*/  IMAD.WIDE R42, R180, 0x4, R18 ;  /* 0x00000004b42a7825 */ /* 0x010fca00078e0212 */
[----:B------:R1:W-:Y:S02]  /*6f4d0*/  @P3 STG.E desc[UR58][R42.64], R183 ;  /* 0x000000b72a003986 */ /* 0x0003e4000c10193a */
[C---:B-1----:R-:W-:Y:S02]  /*6f4e0*/  IMAD.WIDE R42, R180.reuse, 0x4, R16 ;  /* 0x00000004b42a7825 */ /* 0x042fe400078e0210 */
[----:B------:R-:W4:Y:S04]  /*6f4f0*/  LDL.LU R183, [R1+0x40c] ;  /* 0x00040c0001b77983 */ /* 0x000f280000300800 */
[----:B--2---:R1:W-:Y:S02]  /*6f500*/  @P2 STG.E desc[UR58][R42.64], R181 ;  /* 0x000000b52a002986 */ /* 0x0043e4000c10193a */
[----:B-1----:R-:W-:-:S02]  /*6f510*/  IMAD.WIDE R42, R180, 0x4, R14 ;  /* 0x00000004b42a7825 */ /* 0x002fc400078e020e */
[----:B------:R-:W2:Y:S04]  /*6f520*/  LDL.LU R181, [R1+0x3dc] ;  /* 0x0003dc0001b57983 */ /* 0x000ea80000300800 */
[----:B---3--:R1:W-:Y:S02]  /*6f530*/  @P1 STG.E desc[UR58][R42.64], R182 ;  /* 0x000000b62a001986 */ /* 0x0083e4000c10193a */
[----:B-1----:R-:W-:Y:S02]  /*6f540*/  IMAD.WIDE R42, R180, 0x4, R12 ;  /* 0x00000004b42a7825 */ /* 0x002fe400078e020c */
[----:B------:R-:W3:Y:S04]  /*6f550*/  LDL.LU R182, [R1+0x3bc] ;  /* 0x0003bc0001b67983 */ /* 0x000ee80000300800 */
[----:B------:R-:W3:Y:S04]  /*6f560*/  LDL.LU R180, [R1+0x39c] ;  /* 0x00039c0001b47983 */ /* 0x000ee80000300800 */
[----:B------:R-:W2:Y:S01]  /*6f570*/  LDL.LU R178, [R1+0x1398] ;  /* 0x0013980001b27983 */ /* 0x000ea20000300800 */
[----:B------:R-:W-:-:S02]  /*6f580*/  @P6 LOP3.LUT R30, R30, 0x20000, RZ, 0xfc, !PT ;  /* 0x000200001e1e6812 */ /* 0x000fc400078efcff */
[----:B------:R-:W-:Y:S01]  /*6f590*/  LOP3.LUT P6, RZ, R4, 0x8000, RZ, 0xc0, !PT ;  /* 0x0000800004ff7812 */ /* 0x000fe200078cc0ff */
[----:B------:R1:W-:Y:S02]  /*6f5a0*/  @P0 STG.E desc[UR58][R42.64], R108 ;  /* 0x0000006c2a000986 */ /* 0x0003e4000c10193a */
[----:B-1----:R-:W-:-:S10]  /*6f5b0*/  IMAD.WIDE R42, R171, 0x4, R18 ;  /* 0x00000004ab2a7825 */ /* 0x002fd400078e0212 */
[----:B------:R1:W-:Y:S01]  /*6f5c0*/  @P6 STG.E desc[UR58][R42.64], R109 ;  /* 0x0000006d2a006986 */ /* 0x0003e2000c10193a */
[----:B------:R-:W-:Y:S01]  /*6f5d0*/  LOP3.LUT P6, RZ, R30, 0x20000, RZ, 0xc0, !PT ;  /* 0x000200001eff7812 */ /* 0x000fe200078cc0ff */
[----:B-1----:R-:W-:-:S12]  /*6f5e0*/  IMAD.WIDE R42, R171, 0x4, R16 ;  /* 0x00000004ab2a7825 */ /* 0x002fd800078e0210 */
        /* <DEDUP_REMOVED lines=19> */
[----:B------:R-:W-:Y:S02]  /*6f720*/  LOP3.LUT P6, RZ, R30, 0x400, RZ, 0xc0, !PT ;  /* 0x000004001eff7812 */ /* 0x000fe400078cc0ff */
[C---:B------:R-:W-:Y:S02]  /*6f730*/  LOP3.LUT P5, RZ, R5.reuse, 0x10, RZ, 0xc0, !PT ;  /* 0x0000001005ff7812 */ /* 0x040fe400078ac0ff */
[----:B------:R-:W-:Y:S01]  /*6f740*/  LOP3.LUT P4, RZ, R5, 0x40, RZ, 0xc0, !PT ;  /* 0x0000004005ff7812 */ /* 0x000fe2000788c0ff */
[----:B-1----:R-:W-:-:S08]  /*6f750*/  IMAD.WIDE R42, R176, 0x4, R18 ;  /* 0x00000004b02a7825 */ /* 0x002fd000078e0212 */
[----:B------:R1:W-:Y:S02]  /*6f760*/  @P6 STG.E desc[UR58][R42.64], R172 ;  /* 0x000000ac2a006986 */ /* 0x0003e4000c10193a */
[----:B-1----:R-:W-:-:S05]  /*6f770*/  IMAD.WIDE R42, R176, 0x4, R16 ;  /* 0x00000004b02a7825 */ /* 0x002fca00078e0210 */
[----:B------:R1:W-:Y:S02]  /*6f780*/  @P5 STG.E desc[UR58][R42.64], R179 ;  /* 0x000000b32a005986 */ /* 0x0003e4000c10193a */
[----:B-1----:R-:W-:-:S05]  /*6f790*/  IMAD.WIDE R42, R176, 0x4, R14 ;  /* 0x00000004b02a7825 */ /* 0x002fca00078e020e */
[----:B------:R1:W-:Y:S02]  /*6f7a0*/  @P4 STG.E desc[UR58][R42.64], R177 ;  /* 0x000000b12a004986 */ /* 0x0003e4000c10193a */
[----:B-1----:R-:W-:Y:S02]  /*6f7b0*/  IMAD.WIDE R42, R176, 0x4, R12 ;  /* 0x00000004b02a7825 */ /* 0x002fe400078e020c */
[----:B------:R-:W3:Y:S01]  /*6f7c0*/  LDL.LU R176, [R1+0x4c] ;  /* 0x00004c0001b07983 */ /* 0x000ee20000300800 */
[C---:B------:R-:W-:Y:S02]  /*6f7d0*/  LOP3.LUT P3, RZ, R5.reuse, 0x400, RZ, 0xc0, !PT ;  /* 0x0000040005ff7812 */ /* 0x040fe4000786c0ff */
[C---:B------:R-:W-:Y:S02]  /*6f7e0*/  LOP3.LUT P2, RZ, R5.reuse, 0x1000, RZ, 0xc0, !PT ;  /* 0x0000100005ff7812 */ /* 0x040fe4000784c0ff */
[C---:B------:R-:W-:Y:S02]  /*6f7f0*/  LOP3.LUT P1, RZ, R5.reuse, 0x4000, RZ, 0xc0, !PT ;  /* 0x0000400005ff7812 */ /* 0x040fe4000782c0ff */
[----:B------:R-:W-:-:S07]  /*6f800*/  LOP3.LUT P0, RZ, R5, 0x10000, RZ, 0xc0, !PT ;  /* 0x0001000005ff7812 */ /* 0x000fce000780c0ff */
[----:B----4-:R1:W-:Y:S04]  /*6f810*/  @P3 STG.E desc[UR58][R42.64], R183 ;  /* 0x000000b72a003986 */ /* 0x0103e8000c10193a */
[----:B-1----:R-:W4:Y:S01]  /*6f820*/  LDL.LU R183, [R1+0x4d0] ;  /* 0x0004d00001b77983 */ /* 0x002f220000300800 */
[----:B--2---:R-:W-:-:S05]  /*6f830*/  IMAD.WIDE R42, R178, 0x4, R18 ;  /* 0x00000004b22a7825 */ /* 0x004fca00078e0212 */
[----:B------:R1:W-:Y:S02]  /*6f840*/  @P2 STG.E desc[UR58][R42.64], R181 ;  /* 0x000000b52a002986 */ /* 0x0003e4000c10193a */
[C---:B-1----:R-:W-:Y:S02]  /*6f850*/  IMAD.WIDE R42, R178.reuse, 0x4, R16 ;  /* 0x00000004b22a7825 */ /* 0x042fe400078e0210 */
[----:B------:R-:W2:Y:S04]  /*6f860*/  LDL.LU R181, [R1+0x4c0] ;  /* 0x0004c00001b57983 */ /* 0x000ea80000300800 */
[----:B---3--:R1:W-:Y:S02]  /*6f870*/  @P1 STG.E desc[UR58][R42.64], R182 ;  /* 0x000000b62a001986 */ /* 0x0083e4000c10193a */
[----:B-1----:R-:W-:-:S02]  /*6f880*/  IMAD.WIDE R42, R178, 0x4, R14 ;  /* 0x00000004b22a7825 */ /* 0x002fc400078e020e */
[----:B------:R-:W3:Y:S04]  /*6f890*/  LDL.LU R182, [R1+0x4b0] ;  /* 0x0004b00001b67983 */ /* 0x000ee80000300800 */
[----:B------:R1:W-:Y:S04]  /*6f8a0*/  @P0 STG.E desc[UR58][R42.64], R180 ;  /* 0x000000b42a000986 */ /* 0x0003e8000c10193a */
[----:B-1----:R-:W4:Y:S04]  /*6f8b0*/  LDL.LU R180, [R1+0x139c] ;  /* 0x00139c0001b47983 */ /* 0x002f280000300800 */
[----:B------:R-:W3:Y:S04]  /*6f8c0*/  LDL.LU R169, [R1+0x13a0] ;  /* 0x0013a00001a97983 */ /* 0x000ee80000300800 */
[----:B------:R-:W3:Y:S04]  /*6f8d0*/  LDL.LU R109, [R1+0x490] ;  /* 0x00049000016d7983 */ /* 0x000ee80000300800 */
[----:B------:R-:W3:Y:S01]  /*6f8e0*/  LDL.LU R110, [R1+0x480] ;  /* 0x00048000016e7983 */ /* 0x000ee20000300800 */
[----:B------:R-:W-:-:S03]  /*6f8f0*/  LOP3.LUT P3, RZ, R5, 0x80000, RZ, 0xc0, !PT ;  /* 0x0008000005ff7812 */ /* 0x000fc6000786c0ff */
[----:B------:R-:W3:Y:S01]  /*6f900*/  LDL.LU R111, [R1+0x470] ;  /* 0x00047000016f7983 */ /* 0x000ee20000300800 */
[----:B------:R-:W-:-:S03]  /*6f910*/  IMAD.WIDE R42, R178, 0x4, R12 ;  /* 0x00000004b22a7825 */ /* 0x000fc600078e020c */
[----:B------:R-:W3:Y:S01]  /*6f920*/  LDL.LU R174, [R1+0x13a4] ;  /* 0x0013a40001ae7983 */ /* 0x000ee20000300800 */
[C---:B------:R-:W-:Y:S02]  /*6f930*/  LOP3.LUT P2, RZ, R5.reuse, 0x200000, RZ, 0xc0, !PT ;  /* 0x0020000005ff7812 */ /* 0x040fe4000784c0ff */
[C---:B------:R-:W-:Y:S02]  /*6f940*/  LOP3.LUT P1, RZ, R5.reuse, 0x800000, RZ, 0xc0, !PT ;  /* 0x0080000005ff7812 */ /* 0x040fe4000782c0ff */
[----:B------:R-:W-:Y:S01]  /*6f950*/  LOP3.LUT P0, RZ, R5, 0x1000000, RZ, 0xc0, !PT ;  /* 0x0100000005ff7812 */ /* 0x000fe2000780c0ff */
[----:B------:R1:W-:Y:S04]  /*6f960*/  @P3 STG.E desc[UR58][R42.64], R176 ;  /* 0x000000b02a003986 */ /* 0x0003e8000c10193a */
        /* <DEDUP_REMOVED lines=11> */
[----:B------:R-:W-:-:S11]  /*6fa20*/  LOP3.LUT R30, R30, 0xfffffffb, RZ, 0xc0, !PT ;  /* 0xfffffffb1e1e7812 */ /* 0x000fd600078ec0ff */
[----:B------:R-:W-:Y:S02]  /*6fa30*/  @P6 LOP3.LUT R30, R30, 0x4, RZ, 0xfc, !PT ;  /* 0x000000041e1e6812 */ /* 0x000fe400078efcff */
[----:B------:R-:W-:Y:S01]  /*6fa40*/  LOP3.LUT P6, RZ, R6, 0x1, RZ, 0xc0, !PT ;  /* 0x0000000106ff7812 */ /* 0x000fe200078cc0ff */
[----:B----4-:R-:W-:-:S05]  /*6fa50*/  IMAD.WIDE R42, R180, 0x4, R18 ;  /* 0x00000004b42a7825 */ /* 0x010fca00078e0212 */
[----:B------:R1:W-:Y:S02]  /*6fa60*/  @P2 STG.E desc[UR58][R42.64], R183 ;  /* 0x000000b72a002986 */ /* 0x0003e4000c10193a */
[----:B-1----:R-:W-:-:S05]  /*6fa70*/  IMAD.WIDE R42, R180, 0x4, R16 ;  /* 0x00000004b42a7825 */ /* 0x002fca00078e0210 */
[----:B--2---:R1:W-:Y:S02]  /*6fa80*/  @P1 STG.E desc[UR58][R42.64], R181 ;  /* 0x000000b52a001986 */ /* 0x0043e4000c10193a */
[C---:B-1----:R-:W-:Y:S02]  /*6fa90*/  IMAD.WIDE R42, R180.reuse, 0x4, R14 ;  /* 0x00000004b42a7825 */ /* 0x042fe400078e020e */
[----:B------:R-:W2:Y:S04]  /*6faa0*/  LDL.LU R181, [R1+0x34] ;  /* 0x0000340001b57983 */ /* 0x000ea80000300800 */
[----:B---3--:R1:W-:Y:S02]  /*6fab0*/  @P0 STG.E desc[UR58][R42.64], R182 ;  /* 0x000000b62a000986 */ /* 0x0083e4000c10193a */
[----:B-1----:R-:W-:-:S02]  /*6fac0*/  IMAD.WIDE R42, R180, 0x4, R12 ;  /* 0x00000004b42a7825 */ /* 0x002fc400078e020c */
[----:B------:R-:W3:Y:S04]  /*6fad0*/  LDL.LU R182, [R1+0x4d8] ;  /* 0x0004d80001b67983 */ /* 0x000ee80000300800 */
[----:B------:R-:W4:Y:S04]  /*6fae0*/  LDL.LU R180, [R1+0x4c8] ;  /* 0x0004c80001b47983 */ /* 0x000f280000300800 */
[----:B------:R-:W3:Y:S01]  /*6faf0*/  LDL.LU R183, [R1+0x13ac] ;  /* 0x0013ac0001b77983 */ /* 0x000ee20000300800 */
[----:B------:R-:W-:-:S04]  /*6fb00*/  LOP3.LUT R30, R30, 0xfffffff7, RZ, 0xc0, !PT ;  /* 0xfffffff71e1e7812 */ /* 0x000fc800078ec0ff */
        /* <DEDUP_REMOVED lines=19> */
[----:B------:R-:W-:-:S13]  /*6fc40*/  LOP3.LUT P6, RZ, R5, 0x2000000, RZ, 0xc0, !PT ;  /* 0x0200000005ff7812 */ /* 0x000fda00078cc0ff */
        /* <DEDUP_REMOVED lines=14> */
[----:B-1----:R-:W-:Y:S01]  /*6fd30*/  IMAD.WIDE R42, R174, 0x4, R18 ;  /* 0x00000004ae2a7825 */ /* 0x002fe200078e0212 */
[----:B------:R-:W-:Y:S01]  /*6fd40*/  LOP3.LUT P5, RZ, R6, 0x4, RZ, 0xc0, !PT ;  /* 0x0000000406ff7812 */ /* 0x000fe200078ac0ff */
[----:B------:R-:W4:Y:S10]  /*6fd50*/  LDL.LU R170, [R1+0x13b4] ;  /* 0x0013b40001aa7983 */ /* 0x000f340000300800 */
        /* <DEDUP_REMOVED lines=8> */
[----:B------:R-:W-:Y:S01]  /*6fde0*/  LOP3.LUT P4, RZ, R6, 0x8, RZ, 0xc0, !PT ;  /* 0x0000000806ff7812 */ /* 0x000fe2000788c0ff */
[----:B-1----:R-:W-:-:S10]  /*6fdf0*/  IMAD.WIDE R42, R174, 0x4, R12 ;  /* 0x00000004ae2a7825 */ /* 0x002fd400078e020c */
[----:B------:R1:W-:Y:S01]  /*6fe00*/  @P6 STG.E desc[UR58][R42.64], R172 ;  /* 0x000000ac2a006986 */ /* 0x0003e2000c10193a */
[----:B------:R-:W-:Y:S01]  /*6fe10*/  LOP3.LUT P3, RZ, R6, 0x10, RZ, 0xc0, !PT ;  /* 0x0000001006ff7812 */ /* 0x000fe2000786c0ff */
[----:B-1----:R-:W-:-:S05]  /*6fe20*/  IMAD.WIDE R42, R176, 0x4, R18 ;  /* 0x00000004b02a7825 */ /* 0x002fca00078e0212 */
        /* <DEDUP_REMOVED lines=9> */
[----:B--2---:R3:W-:Y:S02]  /*6fec0*/  @P2 STG.E desc[UR58][R42.64], R181 ;  /* 0x000000b52a002986 */ /* 0x0047e4000c10193a */
[----:B---3--:R-:W-:-:S05]  /*6fed0*/  IMAD.WIDE R42, R183, 0x4, R18 ;  /* 0x00000004b72a7825 */ /* 0x008fca00078e0212 */
[----:B------:R1:W-:Y:S02]  /*6fee0*/  @P1 STG.E desc[UR58][R42.64], R182 ;  /* 0x000000b62a001986 */ /* 0x0003e4000c10193a */
[----:B-1----:R-:W-:-:S05]  /*6fef0*/  IMAD.WIDE R42, R183, 0x4, R16 ;  /* 0x00000004b72a7825 */ /* 0x002fca00078e0210 */
[----:B----4-:R1:W-:Y:S04]  /*6ff00*/  @P0 STG.E desc[UR58][R42.64], R180 ;  /* 0x000000b42a000986 */ /* 0x0103e8000c10193a */
[----:B-1----:R-:W2:Y:S04]  /*6ff10*/  LDL.LU R180, [R1+0x4b8] ;  /* 0x0004b80001b47983 */ /* 0x002ea80000300800 */
[----:B------:R-:W3:Y:S04]  /*6ff20*/  LDL.LU R168, [R1+0x498] ;  /* 0x0004980001a87983 */ /* 0x000ee80000300800 */
[----:B------:R-:W4:Y:S04]  /*6ff30*/  LDL.LU R177, [R1+0x488] ;  /* 0x0004880001b17983 */ /* 0x000f280000300800 */
[----:B------:R-:W4:Y:S04]  /*6ff40*/  LDL.LU R178, [R1+0x478] ;  /* 0x0004780001b27983 */ /* 0x000f280000300800 */
[----:B------:R-:W4:Y:S04]  /*6ff50*/  LDL.LU R176, [R1+0x468] ;  /* 0x0004680001b07983 */ /* 0x000f280000300800 */
[----:B------:R-:W4:Y:S01]  /*6ff60*/  LDL.LU R181, [R1+0x13b0] ;  /* 0x0013b00001b57983 */ /* 0x000f220000300800 */
[----:B------:R-:W-:-:S03]  /*6ff70*/  LOP3.LUT P3, RZ, R6, 0x100, RZ, 0xc0, !PT ;  /* 0x0000010006ff7812 */ /* 0x000fc6000786c0ff */
[----:B------:R-:W4:Y:S01]  /*6ff80*/  LDL.LU R182, [R1+0x38] ;  /* 0x0000380001b67983 */ /* 0x000f220000300800 */
[----:B------:R-:W-:Y:S01]  /*6ff90*/  IMAD.WIDE R42, R183, 0x4, R14 ;  /* 0x00000004b72a7825 */ /* 0x000fe200078e020e */
        /* <DEDUP_REMOVED lines=13> */
[----:B--2---:R1:W-:Y:S04]  /*70070*/  @P3 STG.E desc[UR58][R42.64], R180 ;  /* 0x000000b42a003986 */ /* 0x0043e8000c10193a */
[----:B-1----:R-:W2:Y:S04]  /*70080*/  LDL.LU R180, [R1+0x4dc] ;  /* 0x0004dc0001b47983 */ /* 0x002ea80000300800 */
[----:B------:R-:W2:Y:S01]  /*70090*/  LDL.LU R171, [R1+0x4cc] ;  /* 0x0004cc0001ab7983 */ /* 0x000ea20000300800 */
[----:B------:R-:W-:-:S02]  /*700a0*/  LOP3.LUT R31, R31, 0xbfffffff, RZ, 0xc0, !PT ;  /* 0xbfffffff1f1f7812 */ /* 0x000fc400078ec0ff */
[C---:B------:R-:W-:Y:S01]  /*700b0*/  LOP3.LUT P2, RZ, R6.reuse, 0x200, RZ, 0xc0, !PT ;  /* 0x0000020006ff7812 */ /* 0x040fe2000784c0ff */
[----:B------:R-:W2:Y:S01]  /*700c0*/  LDL.LU R169, [R1+0x4bc] ;  /* 0x0004bc0001a97983 */ /* 0x000ea20000300800 */
[----:B------:R-:W-:Y:S02]  /*700d0*/  @P6 LOP3.LUT R31, R31, 0x40000000, RZ, 0xfc, !PT ;  /* 0x400000001f1f6812 */ /* 0x000fe400078efcff */
[----:B------:R-:W-:Y:S01]  /*700e0*/  LOP3.LUT P6, RZ, R6, 0x8000, RZ, 0xc0, !PT ;  /* 0x0000800006ff7812 */ /* 0x000fe200078cc0ff */
[----:B------:R-:W-:Y:S01]  /*700f0*/  IMAD.WIDE R42, R183, 0x4, R12 ;  /* 0x00000004b72a7825 */ /* 0x000fe200078e020c */
[----:B------:R-:W2:Y:S04]  /*70100*/  LDL.LU R175, [R1+0x48c] ;  /* 0x00048c0001af7983 */ /* 0x000ea80000300800 */
[----:B------:R-:W2:Y:S01]  /*70110*/  LDL.LU R173, [R1+0x47c] ;  /* 0x00047c0001ad7983 */ /* 0x000ea20000300800 */
[----:B------:R-:W-:-:S03]  /*70120*/  LOP3.LUT R31, R31, 0x7fffffff, RZ, 0xc0, !PT ;  /* 0x7fffffff1f1f7812 */ /* 0x000fc600078ec0ff */
[----:B------:R-:W2:Y:S04]  /*70130*/  LDL.LU R174, [R1+0x46c] ;  /* 0x00046c0001ae7983 */ /* 0x000ea80000300800 */
[----:B------:R-:W2:Y:S04]  /*70140*/  LDL.LU R172, [R1+0x13b8] ;  /* 0x0013b80001ac7983 */ /* 0x000ea80000300800 */
[----:B------:R-:W2:Y:S04]  /*70150*/  LDL.LU R179, [R1+0x3c] ;  /* 0x00003c0001b37983 */ /* 0x000ea80000300800 */
[----:B------:R-:W2:Y:S04]  /*70160*/  LDL.LU R183, [R1+0x13bc] ;  /* 0x0013bc0001b77983 */ /* 0x000ea80000300800 */
[----:B---3--:R1:W-:Y:S01]  /*70170*/  @P2 STG.E desc[UR58][R42.64], R168 ;  /* 0x000000a82a002986 */ /* 0x0083e2000c10193a */
[----:B------:R-:W-:-:S02]  /*70180*/  @P6 LOP3.LUT R31, R31, 0x80000000, RZ, 0xfc, !PT ;  /* 0x800000001f1f6812 */ /* 0x000fc400078efcff */
[----:B------:R-:W-:Y:S01]  /*70190*/  LOP3.LUT P6, RZ, R6, 0x4000, RZ, 0xc0, !PT ;  /* 0x0000400006ff7812 */ /* 0x000fe200078cc0ff */
[----:B-1----:R-:W3:Y:S01]  /*701a0*/  LDL.LU R168, [R1+0x49c] ;  /* 0x00049c0001a87983 */ /* 0x002ee20000300800 */
[----:B------:R-:W-:-:S11]  /*701b0*/  LOP3.LUT R30, R30, 0xfffffffe, RZ, 0xc0, !PT ;  /* 0xfffffffe1e1e7812 */ /* 0x000fd600078ec0ff */
[----:B------:R-:W-:Y:S02]  /*701c0*/  @P6 LOP3.LUT R30, R30, 0x1, RZ, 0xfc, !PT ;  /* 0x000000011e1e6812 */ /* 0x000fe400078efcff */
[C---:B------:R-:W-:Y:S02]  /*701d0*/  LOP3.LUT P6, RZ, R6.reuse, 0x2000, RZ, 0xc0, !PT ;  /* 0x0000200006ff7812 */ /* 0x040fe400078cc0ff */
[C---:B------:R-:W-:Y:S02]  /*701e0*/  LOP3.LUT P1, RZ, R6.reuse, 0x400, RZ, 0xc0, !PT ;  /* 0x0000040006ff7812 */ /* 0x040fe4000782c0ff */
[----:B------:R-:W-:Y:S01]  /*701f0*/  LOP3.LUT P0, RZ, R6, 0x800, RZ, 0xc0, !PT ;  /* 0x0000080006ff7812 */ /* 0x000fe2000780c0ff */
[----:B----4-:R-:W-:Y:S01]  /*70200*/  IMAD.WIDE R42, R181, 0x4, R18 ;  /* 0x00000004b52a7825 */ /* 0x010fe200078e0212 */
[----:B------:R-:W-:-:S07]  /*70210*/  LOP3.LUT R30, R30, 0xfffffffd, RZ, 0xc0, !PT ;  /* 0xfffffffd1e1e7812 */ /* 0x000fce00078ec0ff */
[----:B------:R-:W-:Y:S02]  /*70220*/  @P6 LOP3.LUT R30, R30, 0x2, RZ, 0xfc, !PT ;  /* 0x000000021e1e6812 */ /* 0x000fe400078efcff */
[----:B------:R-:W-:Y:S01]  /*70230*/  LOP3.LUT P6, RZ, R6, 0x1000, RZ, 0xc0, !PT ;  /* 0x0000100006ff7812 */ /* 0x000fe200078cc0ff */
[----:B------:R1:W-:Y:S02]  /*70240*/  @P1 STG.E desc[UR58][R42.64], R177 ;  /* 0x000000b12a001986 */ /* 0x0003e4000c10193a */
[C---:B-1----:R-:W-:Y:S02]  /*70250*/  IMAD.WIDE R42, R181.reuse, 0x4, R16 ;  /* 0x00000004b52a7825 */ /* 0x042fe400078e0210 */
[----:B------:R-:W4:Y:S04]  /*70260*/  LDL.LU R177, [R1+0x7f0] ;  /* 0x0007f00001b17983 */ /* 0x000f280000300800 */
[----:B------:R1:W-:Y:S02]  /*70270*/  @P0 STG.E desc[UR58][R42.64], R178 ;  /* 0x000000b22a000986 */ /* 0x0003e4000c10193a */
[----:B-1----:R-:W-:-:S02]  /*70280*/  IMAD.WIDE R42, R181, 0x4, R14 ;  /* 0x00000004b52a7825 */ /* 0x002fc400078e020e */
[----:B------:R-:W4:Y:S04]  /*70290*/  LDL.LU R178, [R1+0x7e0] ;  /* 0x0007e00001b27983 */ /* 0x000f280000300800 */
[----:B------:R1:W-:Y:S01]  /*702a0*/  @P6 STG.E desc[UR58][R42.64], R176 ;  /* 0x000000b02a006986 */ /* 0x0003e2000c10193a */
[C---:B------:R-:W-:Y:S01]  /*702b0*/  LOP3.LUT P6, RZ, R30.reuse, 0x2, RZ, 0xc0, !PT ;  /* 0x000000021eff7812 */ /* 0x040fe200078cc0ff */
[----:B-1----:R-:W-:Y:S02]  /*702c0*/  IMAD.WIDE R42, R181, 0x4, R12 ;  /* 0x00000004b52a7825 */ /* 0x002fe400078e020c */
[----:B------:R-:W4:Y:S10]  /*702d0*/  LDL.LU R176, [R1+0x790] ;  /* 0x0007900001b07983 */ /* 0x000f340000300800 */
[----:B------:R1:W-:Y:S01]  /*702e0*/  @P6 STG.E desc[UR58][R42.64], R182 ;  /* 0x000000b62a006986 */ /* 0x0003e2000c10193a */
[----:B------:R-:W-:-:S03]  /*702f0*/  LOP3.LUT P6, RZ, R30, 0x1, RZ, 0xc0, !PT ;  /* 0x000000011eff7812 */ /* 0x000fc600078cc0ff */
[----:B------:R-:W4:Y:S01]  /*70300*/  LDL.LU R181, [R1+0x640] ;  /* 0x0006400001b57983 */ /* 0x000f220000300800 */
[----:B-1----:R-:W-:-:S09]  /*70310*/  IMAD.WIDE R42, R170, 0x4, R18 ;  /* 0x00000004aa2a7825 */ /* 0x002fd200078e0212 */
[----:B--2---:R1:W-:Y:S04]  /*70320*/  @P6 STG.E desc[UR58][R42.64], R180 ;  /* 0x000000b42a006986 */ /* 0x0043e8000c10193a */
[----:B-1----:R-:W2:Y:S04]  /*70330*/  LDL.LU R180, [R1+0x560] ;  /* 0x0005600001b47983 */ /* 0x002ea80000300800 */
[----:B------:R-:W2:Y:S01]  /*70340*/  LDL.LU R182, [R1+0x13c0] ;  /* 0x0013c00001b67983 */ /* 0x000ea20000300800 */
[----:B------:R-:W-:Y:S01]  /*70350*/  LOP3.LUT P6, RZ, R31, 0x80000000, RZ, 0xc0, !PT ;  /* 0x800000001fff7812 */ /* 0x000fe200078cc0ff */
[----:B------:R-:W-:-:S12]  /*70360*/  IMAD.WIDE R42, R170, 0x4, R16 ;  /* 0x00000004aa2a7825 */ /* 0x000fd800078e0210 */
[----:B------:R1:W-:Y:S01]  /*70370*/  @P6 STG.E desc[UR58][R42.64], R171 ;  /* 0x000000ab2a006986 */ /* 0x0003e2000c10193a */
[----:B------:R-:W-:Y:S01]  /*70380*/  LOP3.LUT P6, RZ, R31, 0x40000000, RZ, 0xc0, !PT ;  /* 0x400000001fff7812 */ /* 0x000fe200078cc0ff */
[----:B-1----:R-:W-:-:S12]  /*70390*/  IMAD.WIDE R42, R170, 0x4, R14 ;  /* 0x00000004aa2a7825 */ /* 0x002fd800078e020e */
[----:B------:R1:W-:Y:S01]  /*703a0*/  @P6 STG.E desc[UR58][R42.64], R169 ;  /* 0x000000a92a006986 */ /* 0x0003e2000c10193a */
[----:B------:R-:W-:Y:S01]  /*703b0*/  LOP3.LUT P6, RZ, R31, 0x20000000, RZ, 0xc0, !PT ;  /* 0x200000001fff7812 */ /* 0x000fe200078cc0ff */
[----:B-1----:R-:W-:-:S12]  /*703c0*/  IMAD.WIDE R42, R170, 0x4, R12 ;  /* 0x00000004aa2a7825 */ /* 0x002fd800078e020c */
[----:B---3--:R1:W-:Y:S01]  /*703d0*/  @P6 STG.E desc[UR58][R42.64], R168 ;  /* 0x000000a82a006986 */ /* 0x0083e2000c10193a */
[----:B------:R-:W-:Y:S01]  /*703e0*/  LOP3.LUT P6, RZ, R31, 0x10000000, RZ, 0xc0, !PT ;  /* 0x100000001fff7812 */ /* 0x000fe200078cc0ff */
[----:B-1----:R-:W-:-:S12]  /*703f0*/  IMAD.WIDE R42, R172, 0x4, R18 ;  /* 0x00000004ac2a7825 */ /* 0x002fd800078e0212 */
[----:B------:R1:W-:Y:S01]  /*70400*/  @P6 STG.E desc[UR58][R42.64], R175 ;  /* 0x000000af2a006986 */ /* 0x0003e2000c10193a */
[C---:B------:R-:W-:Y:S01]  /*70410*/  LOP3.LUT P6, RZ, R31.reuse, 0x8000000, RZ, 0xc0, !PT ;  /* 0x080000001fff7812 */ /* 0x040fe200078cc0ff */
[----:B-1----:R-:W-:Y:S01]  /*70420*/  IMAD.WIDE R42, R172, 0x4, R16 ;  /* 0x00000004ac2a7825 */ /* 0x002fe200078e0210 */
[----:B------:R-:W-:Y:S01]  /*70430*/  LOP3.LUT P5, RZ, R6, 0x8000000, RZ, 0xc0, !PT ;  /* 0x0800000006ff7812 */ /* 0x000fe200078ac0ff */
[----:B------:R-:W3:Y:S10]  /*70440*/  LDL.LU R175, [R1+0x13c8] ;  /* 0x0013c80001af7983 */ /* 0x000ef40000300800 */
[----:B------:R1:W-:Y:S01]  /*70450*/  @P6 STG.E desc[UR58][R42.64], R173 ;  /* 0x000000ad2a006986 */ /* 0x0003e2000c10193a */
[----:B------:R-:W-:-:S02]  /*70460*/  LOP3.LUT P6, RZ, R31, 0x4000000, RZ, 0xc0, !PT ;  /* 0x040000001fff7812 */ /* 0x000fc400078cc0ff */
        /* <DEDUP_REMOVED lines=8> */
[----:B----4-:R1:W-:Y:S01]  /*704f0*/  @P4 STG.E desc[UR58][R42.64], R177 ;  /* 0x000000b12a004986 */ /* 0x0103e2000c10193a */
[----:B------:R-:W-:Y:S01]  /*70500*/  LOP3.LUT P1, RZ, R7, 0x4, RZ, 0xc0, !PT ;  /* 0x0000000407ff7812 */ /* 0x000fe2000782c0ff */
[----:B-1----:R-:W-:-:S05]  /*70510*/  IMAD.WIDE R42, R183, 0x4, R16 ;  /* 0x00000004b72a7825 */ /* 0x002fca00078e0210 */
[----:B------:R1:W-:Y:S01]  /*70520*/  @P3 STG.E desc[UR58][R42.64], R178 ;  /* 0x000000b22a003986 */ /* 0x0003e2000c10193a */
[----:B------:R-:W-:Y:S01]  /*70530*/  LOP3.LUT P0, RZ, R7, 0x10, RZ, 0xc0, !PT ;  /* 0x0000001007ff7812 */ /* 0x000fe2000780c0ff */
[----:B-1----:R-:W-:-:S05]  /*70540*/  IMAD.WIDE R42, R183, 0x4, R14 ;  /* 0x00000004b72a7825 */ /* 0x002fca00078e020e */
[----:B------:R1:W-:Y:S02]  /*70550*/  @P2 STG.E desc[UR58][R42.64], R176 ;  /* 0x000000b02a002986 */ /* 0x0003e4000c10193a */
[----:B-1----:R-:W-:Y:S02]  /*70560*/  IMAD.WIDE R42, R183, 0x4, R12 ;  /* 0x00000004b72a7825 */ /* 0x002fe400078e020c */
[----:B------:R-:W4:Y:S04]  /*70570*/  LDL.LU R183, [R1+0x550] ;  /* 0x0005500001b77983 */ /* 0x000f280000300800 */
[----:B------:R1:W-:Y:S04]  /*70580*/  @P1 STG.E desc[UR58][R42.64], R181 ;  /* 0x000000b52a001986 */ /* 0x0003e8000c10193a */
[----:B-1----:R-:W3:Y:S04]  /*70590*/  LDL.LU R181, [R1+0x4e0] ;  /* 0x0004e00001b57983 */ /* 0x002ee80000300800 */
[----:B------:R-:W3:Y:S04]  /*705a0*/  LDL.LU R108, [R1+0x20] ;  /* 0x00002000016c7983 */ /* 0x000ee80000300800 */
[----:B------:R-:W3:Y:S04]  /*705b0*/  LDL.LU R109, [R1+0x7f4] ;  /* 0x0007f400016d7983 */ /* 0x000ee80000300800 */
[----:B------:R-:W3:Y:S01]  /*705c0*/  LDL.LU R110, [R1+0x7e4] ;  /* 0x0007e400016e7983 */ /* 0x000ee20000300800 */
[----:B--2---:R-:W-:-:S05]  /*705d0*/  IMAD.WIDE R42, R182, 0x4, R18 ;  /* 0x00000004b62a7825 */ /* 0x004fca00078e0212 */
[----:B------:R1:W-:Y:S04]  /*705e0*/  @P0 STG.E desc[UR58][R42.64], R180 ;  /* 0x000000b42a000986 */ /* 0x0003e8000c10193a */
[----:B-1----:R-:W2:Y:S04]  /*705f0*/  LDL.LU R180, [R1+0x13c4] ;  /* 0x0013c40001b47983 */ /* 0x002ea80000300800 */
[----:B------:R-:W2:Y:S01]  /*70600*/  LDL.LU R111, [R1+0x794] ;  /* 0x00079400016f7983 */ /* 0x000ea20000300800 */
[----:B------:R-:W-:Y:S02]  /*70610*/  LOP3.LUT P6, RZ, R7, 0x10000000, RZ, 0xc0, !PT ;  /* 0x1000000007ff7812 */ /* 0x000fe400078cc0ff */
[----:B------:R-:W-:Y:S01]  /*70620*/  LOP3.LUT R31, R31, 0xfffbffff, RZ, 0xc0, !PT ;  /* 0xfffbffff1f1f7812 */ /* 0x000fe200078ec0ff */
[----:B------:R-:W2:Y:S04]  /*70630*/  LDL.LU R171, [R1+0x644] ;  /* 0x0006440001ab7983 */ /* 0x000ea80000300800 */
[----:B------:R-:W2:Y:S04]  /*70640*/  LDL.LU R169, [R1+0x564] ;  /* 0x0005640001a97983 */ /* 0x000ea80000300800 */
[----:B------:R-:W2:Y:S02]  /*70650*/  LDL.LU R170, [R1+0x554] ;  /* 0x0005540001aa7983 */ /* 0x000ea40000300800 */
[----:B------:R-:W-:-:S02]  /*70660*/  @P6 LOP3.LUT R31, R31, 0x40000, RZ, 0xfc, !PT ;  /* 0x000400001f1f6812 */ /* 0x000fc400078efcff */
[----:B------:R-:W-:Y:S01]  /*70670*/  LOP3.LUT P6, RZ, R7, 0x4000000, RZ, 0xc0, !PT ;  /* 0x0400000007ff7812 */ /* 0x000fe200078cc0ff */
[----:B------:R-:W2:Y:S01]  /*70680*/  LDL.LU R168, [R1+0x4e4] ;  /* 0x0004e40001a87983 */ /* 0x000ea20000300800 */
[----:B------:R-:W-:-:S03]  /*70690*/  LOP3.LUT R31, R31, 0xfff7ffff, RZ, 0xc0, !PT ;  /* 0xfff7ffff1f1f7812 */ /* 0x000fc600078ec0ff */
[----:B------:R-:W2:Y:S04]  /*706a0*/  LDL.LU R173, [R1+0x24] ;  /* 0x0000240001ad7983 */ /* 0x000ea80000300800 */
[----:B------:R-:W2:Y:S04]  /*706b0*/  LDL.LU R174, [R1+0x7f8] ;  /* 0x0007f80001ae7983 */ /* 0x000ea80000300800 */
[----:B------:R-:W-:Y:S01]  /*706c0*/  @P6 LOP3.LUT R31, R31, 0x80000, RZ, 0xfc, !PT ;  /* 0x000800001f1f6812 */ /* 0x000fe200078efcff */
[----:B------:R-:W2:Y:S01]  /*706d0*/  LDL.LU R172, [R1+0x7e8] ;  /* 0x0007e80001ac7983 */ /* 0x000ea20000300800 */
[----:B------:R-:W-:-:S02]  /*706e0*/  LOP3.LUT P6, RZ, R7, 0x2000000, RZ, 0xc0, !PT ;  /* 0x0200000007ff7812 */ /* 0x000fc400078cc0ff */
[----:B------:R-:W-:Y:S01]  /*706f0*/  LOP3.LUT R31, R31, 0xffefffff, RZ, 0xc0, !PT ;  /* 0xffefffff1f1f7812 */ /* 0x000fe200078ec0ff */
[----:B------:R-:W2:Y:S01]  /*70700*/  LDL.LU R179, [R1+0x798] ;  /* 0x0007980001b37983 */ /* 0x000ea20000300800 */
[----:B------:R-:W-:-:S03]  /*70710*/  LOP3.LUT P3, RZ, R7, 0x40, RZ, 0xc0, !PT ;  /* 0x0000004007ff7812 */ /* 0x000fc6000786c0ff */
[----:B------:R-:W2:Y:S01]  /*70720*/  LDL.LU R177, [R1+0x13cc] ;  /* 0x0013cc0001b17983 */ /* 0x000ea20000300800 */
[C---:B------:R-:W-:Y:S01]  /*70730*/  LOP3.LUT P2, RZ, R7.reuse, 0x80, RZ, 0xc0, !PT ;  /* 0x0000008007ff7812 */ /* 0x040fe2000784c0ff */
[----:B------:R-:W-:Y:S01]  /*70740*/  IMAD.WIDE R42, R182, 0x4, R16 ;  /* 0x00000004b62a7825 */ /* 0x000fe200078e0210 */
[----:B------:R-:W-:Y:S01]  /*70750*/  LOP3.LUT P1, RZ, R7, 0x200, RZ, 0xc0, !PT ;  /* 0x0000020007ff7812 */ /* 0x000fe2000782c0ff */
[----:B------:R-:W2:Y:S02]  /*70760*/  LDL.LU R178, [R1+0x648] ;  /* 0x0006480001b27983 */ /* 0x000ea40000300800 */
[----:B------:R-:W-:Y:S02]  /*70770*/  @P6 LOP3.LUT R31, R31, 0x100000, RZ, 0xfc, !PT ;  /* 0x001000001f1f6812 */ /* 0x000fe400078efcff */
[----:B------:R-:W-:Y:S01]  /*70780*/  LOP3.LUT P6, RZ, R7, 0x400000, RZ, 0xc0, !PT ;  /* 0x0040000007ff7812 */ /* 0x000fe200078cc0ff */
[----:B------:R-:W2:Y:S01]  /*70790*/  LDL.LU R176, [R1+0x568] ;  /* 0x0005680001b07983 */ /* 0x000ea20000300800 */
        /* <DEDUP_REMOVED lines=13> */
[----:B------:R-:W-:-:S11]  /*70870*/  LOP3.LUT R31, R31, 0xfdffffff, RZ, 0xc0, !PT ;  /* 0xfdffffff1f1f7812 */ /* 0x000fd600078ec0ff */
[----:B------:R-:W-:Y:S02]  /*70880*/  @P6 LOP3.LUT R31, R31, 0x2000000, RZ, 0xfc, !PT ;  /* 0x020000001f1f6812 */ /* 0x000fe400078efcff */
[----:B------:R-:W-:Y:S01]  /*70890*/  LOP3.LUT P6, RZ, R7, 0x2000, RZ, 0xc0, !PT ;  /* 0x0000200007ff7812 */ /* 0x000fe200078cc0ff */
[----:B----4-:R1:W-:Y:S02]  /*708a0*/  @P3 STG.E desc[UR58][R42.64], R183 ;  /* 0x000000b72a003986 */ /* 0x0103e4000c10193a */
[C---:B-1----:R-:W-:Y:S02]  /*708b0*/  IMAD.WIDE R42, R182.reuse, 0x4, R14 ;  /* 0x00000004b62a7825 */ /* 0x042fe400078e020e */
[----:B------:R-:W4:Y:S04]  /*708c0*/  LDL.LU R183, [R1+0x558] ;  /* 0x0005580001b77983 */ /* 0x000f280000300800 */
[----:B---3--:R1:W-:Y:S02]  /*708d0*/  @P2 STG.E desc[UR58][R42.64], R181 ;  /* 0x000000b52a002986 */ /* 0x0083e4000c10193a */
[----:B-1----:R-:W-:-:S02]  /*708e0*/  IMAD.WIDE R42, R182, 0x4, R12 ;  /* 0x00000004b62a7825 */ /* 0x002fc400078e020c */
[----:B------:R-:W3:Y:S04]  /*708f0*/  LDL.LU R181, [R1+0x4e8] ;  /* 0x0004e80001b57983 */ /* 0x000ee80000300800 */
[----:B------:R2:W-:Y:S04]  /*70900*/  @P1 STG.E desc[UR58][R42.64], R108 ;  /* 0x0000006c2a001986 */ /* 0x0005e8000c10193a */
[----:B------:R-:W4:Y:S01]  /*70910*/  LDL.LU R182, [R1+0x13d0] ;  /* 0x0013d00001b67983 */ /* 0x000f220000300800 */
[----:B--2---:R-:W-:-:S05]  /*70920*/  IMAD.WIDE R42, R180, 0x4, R18 ;  /* 0x00000004b42a7825 */ /* 0x004fca00078e0212 */
[----:B------:R1:W-:Y:S02]  /*70930*/  @P0 STG.E desc[UR58][R42.64], R109 ;  /* 0x0000006d2a000986 */ /* 0x0003e4000c10193a */
[----:B-1----:R-:W-:-:S05]  /*70940*/  IMAD.WIDE R42, R180, 0x4, R16 ;  /* 0x00000004b42a7825 */ /* 0x002fca00078e0210 */
[----:B------:R1:W-:Y:S01]  /*70950*/  @P6 STG.E desc[UR58][R42.64], R110 ;  /* 0x0000006e2a006986 */ /* 0x0003e2000c10193a */
[----:B------:R-:W-:Y:S01]  /*70960*/  LOP3.LUT P6, RZ, R31, 0x2000000, RZ, 0xc0, !PT ;  /* 0x020000001fff7812 */ /* 0x000fe200078cc0ff */
[----:B-1----:R-:W-:-:S12]  /*70970*/  IMAD.WIDE R42, R180, 0x4, R14 ;  /* 0x00000004b42a7825 */ /* 0x002fd800078e020e */
[----:B------:R1:W-:Y:S02]  /*70980*/  @P6 STG.E desc[UR58][R42.64], R111 ;  /* 0x0000006f2a006986 */ /* 0x0003e4000c10193a */
[----:B-1----:R-:W-:Y:S02]  /*70990*/  IMAD.WIDE R42, R180, 0x4, R12 ;  /* 0x00000004b42a7825 */ /* 0x002fe400078e020c */
[----:B------:R-:W2:Y:S01]  /*709a0*/  LDL.LU R180, [R1+0x28] ;  /* 0x0000280001b47983 */ /* 0x000ea20000300800 */
        /* <DEDUP_REMOVED lines=18> */
[----:B------:R-:W-:Y:S02]  /*70ad0*/  LOP3.LUT P5, RZ, R7, 0x20000000, RZ, 0xc0, !PT ;  /* 0x2000000007ff7812 */ /* 0x000fe400078ac0ff */
[----:B------:R-:W-:Y:S01]  /*70ae0*/  LOP3.LUT P4, RZ, R8, 0x1, RZ, 0xc0, !PT ;  /* 0x0000000108ff7812 */ /* 0x000fe2000788c0ff */
[----:B-1----:R-:W-:-:S08]  /*70af0*/  IMAD.WIDE R42, R177, 0x4, R16 ;  /* 0x00000004b12a7825 */ /* 0x002fd000078e0210 */
        /* <DEDUP_REMOVED lines=8> */
[----:B----4-:R-:W-:-:S05]  /*70b80*/  IMAD.WIDE R42, R182, 0x4, R18 ;  /* 0x00000004b62a7825 */ /* 0x010fca00078e0212 */
[----:B------:R1:W-:Y:S01]  /*70b90*/  @P3 STG.E desc[UR58][R42.64], R176 ;  /* 0x000000b02a003986 */ /* 0x0003e2000c10193a */
[----:B------:R-:W-:Y:S01]  /*70ba0*/  LOP3.LUT P0, RZ, R8, 0x80, RZ, 0xc0, !PT ;  /* 0x0000008008ff7812 */ /* 0x000fe2000780c0ff */
[----:B-1----:R-:W-:-:S05]  /*70bb0*/  IMAD.WIDE R42, R182, 0x4, R16 ;  /* 0x00000004b62a7825 */ /* 0x002fca00078e0210 */
[----:B------:R1:W-:Y:S02]  /*70bc0*/  @P2 STG.E desc[UR58][R42.64], R183 ;  /* 0x000000b72a002986 */ /* 0x0003e4000c10193a */
[----:B-1----:R-:W-:-:S05]  /*70bd0*/  IMAD.WIDE R42, R182, 0x4, R14 ;  /* 0x00000004b62a7825 */ /* 0x002fca00078e020e */
[----:B---3--:R1:W-:Y:S02]  /*70be0*/  @P1 STG.E desc[UR58][R42.64], R181 ;  /* 0x000000b52a001986 */ /* 0x0083e4000c10193a */
[----:B-1----:R-:W-:-:S05]  /*70bf0*/  IMAD.WIDE R42, R182, 0x4, R12 ;  /* 0x00000004b62a7825 */ /* 0x002fca00078e020c */
[----:B--2---:R1:W-:Y:S04]  /*70c00*/  @P0 STG.E desc[UR58][R42.64], R180 ;  /* 0x000000b42a000986 */ /* 0x0043e8000c10193a */
[----:B-1----:R-:W2:Y:S04]  /*70c10*/  LDL.LU R180, [R1+0x7fc] ;  /* 0x0007fc0001b47983 */ /* 0x002ea80000300800 */
[----:B------:R-:W3:Y:S04]  /*70c20*/  LDL.LU R177, [R1+0x7ec] ;  /* 0x0007ec0001b17983 */ /* 0x000ee80000300800 */
[----:B------:R-:W4:Y:S04]  /*70c30*/  LDL.LU R178, [R1+0x79c] ;  /* 0x00079c0001b27983 */ /* 0x000f280000300800 */
[----:B------:R-:W2:Y:S04]  /*70c40*/  LDL.LU R176, [R1+0x13d4] ;  /* 0x0013d40001b07983 */ /* 0x000ea80000300800 */
[----:B------:R-:W4:Y:S04]  /*70c50*/  LDL.LU R183, [R1+0x64c] ;  /* 0x00064c0001b77983 */ /* 0x000f280000300800 */
[----:B------:R-:W4:Y:S04]  /*70c60*/  LDL.LU R181, [R1+0x56c] ;  /* 0x00056c0001b57983 */ /* 0x000f280000300800 */
[----:B------:R-:W4:Y:S04]  /*70c70*/  LDL.LU R182, [R1+0x55c] ;  /* 0x00055c0001b67983 */ /* 0x000f280000300800 */
[----:B------:R-:W4:Y:S01]  /*70c80*/  LDL.LU R171, [R1+0x13d8] ;  /* 0x0013d80001ab7983 */ /* 0x000f220000300800 */
[----:B------:R-:W-:-:S02]  /*70c90*/  LOP3.LUT P3, RZ, R8, 0x200, RZ, 0xc0, !PT ;  /* 0x0000020008ff7812 */ /* 0x000fc4000786c0ff */
        /* <DEDUP_REMOVED lines=13> */
[----:B------:R-:W-:Y:S01]  /*70d70*/  LOP3.LUT R31, R31, 0xffffbfff, RZ, 0xc0, !PT ;  /* 0xffffbfff1f1f7812 */ /* 0x000fe200078ec0ff */
[----:B--2---:R-:W-:-:S05]  /*70d80*/  IMAD.WIDE R42, R176, 0x4, R18 ;  /* 0x00000004b02a7825 */ /* 0x004fca00078e0212 */
[----:B------:R1:W-:Y:S04]  /*70d90*/  @P3 STG.E desc[UR58][R42.64], R180 ;  /* 0x000000b42a003986 */ /* 0x0003e8000c10193a */
[----:B-1----:R-:W2:Y:S04]  /*70da0*/  LDL.LU R180, [R1+0x4ec] ;  /* 0x0004ec0001b47983 */ /* 0x002ea80000300800 */
[----:B------:R-:W2:Y:S04]  /*70db0*/  LDL.LU R169, [R1+0x2c] ;  /* 0x00002c0001a97983 */ /* 0x000ea80000300800 */
[----:B------:R-:W2:Y:S04]  /*70dc0*/  LDL.LU R170, [R1+0x850] ;  /* 0x0008500001aa7983 */ /* 0x000ea80000300800 */
[----:B------:R-:W2:Y:S01]  /*70dd0*/  LDL.LU R173, [R1+0x13dc] ;  /* 0x0013dc0001ad7983 */ /* 0x000ea20000300800 */
[----:B------:R-:W-:-:S02]  /*70de0*/  @P6 LOP3.LUT R31, R31, 0x4000, RZ, 0xfc, !PT ;  /* 0x000040001f1f6812 */ /* 0x000fc400078efcff */
[----:B------:R-:W-:Y:S01]  /*70df0*/  LOP3.LUT P6, RZ, R8, 0x400000, RZ, 0xc0, !PT ;  /* 0x0040000008ff7812 */ /* 0x000fe200078cc0ff */
[----:B------:R-:W2:Y:S01]  /*70e00*/  LDL.LU R168, [R1+0x830] ;  /* 0x0008300001a87983 */ /* 0x000ea20000300800 */
[----:B------:R-:W-:-:S03]  /*70e10*/  LOP3.LUT R31, R31, 0xffff7fff, RZ, 0xc0, !PT ;  /* 0xffff7fff1f1f7812 */ /* 0x000fc600078ec0ff */
[----:B------:R-:W2:Y:S01]  /*70e20*/  LDL.LU R175, [R1+0x820] ;  /* 0x0008200001af7983 */ /* 0x000ea20000300800 */
[C---:B------:R-:W-:Y:S02]  /*70e30*/  LOP3.LUT P2, RZ, R8.reuse, 0x800, RZ, 0xc0, !PT ;  /* 0x0000080008ff7812 */ /* 0x040fe4000784c0ff */
[----:B------:R-:W-:Y:S01]  /*70e40*/  LOP3.LUT P1, RZ, R8, 0x1000, RZ, 0xc0, !PT ;  /* 0x0000100008ff7812 */ /* 0x000fe2000782c0ff */
[----:B------:R-:W-:Y:S01]  /*70e50*/  IMAD.WIDE R42, R176, 0x4, R16 ;  /* 0x00000004b02a7825 */ /* 0x000fe200078e0210 */
[----:B------:R-:W2:Y:S03]  /*70e60*/  LDL.LU R174, [R1+0x810] ;  /* 0x0008100001ae7983 */ /* 0x000ea60000300800 */
[----:B------:R-:W-:Y:S02]  /*70e70*/  @P6 LOP3.LUT R31, R31, 0x8000, RZ, 0xfc, !PT ;  /* 0x000080001f1f6812 */ /* 0x000fe400078efcff */
[----:B------:R-:W-:-:S02]  /*70e80*/  LOP3.LUT P6, RZ, R8, 0x100000, RZ, 0xc0, !PT ;  /* 0x0010000008ff7812 */ /* 0x000fc400078cc0ff */
[----:B------:R-:W-:Y:S02]  /*70e90*/  LOP3.LUT R31, R31, 0xfffeffff, RZ, 0xc0, !PT ;  /* 0xfffeffff1f1f7812 */ /* 0x000fe400078ec0ff */
[----:B------:R-:W-:-:S09]  /*70ea0*/  LOP3.LUT P0, RZ, R8, 0x4000, RZ, 0xc0, !PT ;  /* 0x0000400008ff7812 */ /* 0x000fd2000780c0ff */
[----:B------:R-:W-:Y:S02]  /*70eb0*/  @P6 LOP3.LUT R31, R31, 0x10000, RZ, 0xfc, !PT ;  /* 0x000100001f1f6812 */ /* 0x000fe400078efcff */
[----:B------:R-:W-:Y:S01]  /*70ec0*/  LOP3.LUT P6, RZ, R8, 0x40000, RZ, 0xc0, !PT ;  /* 0x0004000008ff7812 */ /* 0x000fe200078cc0ff */
[----:B---3--:R1:W-:Y:S01]  /*70ed0*/  @P2 STG.E desc[UR58][R42.64], R177 ;  /* 0x000000b12a002986 */ /* 0x0083e2000c10193a */
[----:B------:R-:W-:Y:S01]  /*70ee0*/  LOP3.LUT R31, R31, 0xfffdffff, RZ, 0xc0, !PT ;  /* 0xfffdffff1f1f7812 */ /* 0x000fe200078ec0ff */
[----:B-1----:R-:W-:-:S10]  /*70ef0*/  IMAD.WIDE R42, R176, 0x4, R14 ;  /* 0x00000004b02a7825 */ /* 0x002fd400078e020e */
[----:B------:R-:W-:Y:S02]  /*70f00*/  @P6 LOP3.LUT R31, R31, 0x20000, RZ, 0xfc, !PT ;  /* 0x000200001f1f6812 */ /* 0x000fe400078efcff */
[----:B------:R-:W-:Y:S01]  /*70f10*/  LOP3.LUT P6, RZ, R8, 0x10000, RZ, 0xc0, !PT ;  /* 0x0001000008ff7812 */ /* 0x000fe200078cc0ff */
[----:B----4-:R1:W-:Y:S04]  /*70f20*/  @P1 STG.E desc[UR58][R42.64], R178 ;  /* 0x000000b22a001986 */ /* 0x0103e8000c10193a */
[----:B-1----:R-:W3:Y:S01]  /*70f30*/  LDL.LU R178, [R1+0x13e0] ;  /* 0x0013e00001b27983 */ /* 0x002ee20000300800 */
[----:B------:R-:W-:-:S03]  /*70f40*/  IMAD.WIDE R42, R176, 0x4, R12 ;  /* 0x00000004b02a7825 */ /* 0x000fc600078e020c */
[----:B------:R-:W4:Y:S04]  /*70f50*/  LDL.LU R172, [R1+0x7d0] ;  /* 0x0007d00001ac7983 */ /* 0x000f280000300800 */
[----:B------:R1:W-:Y:S04]  /*70f60*/  @P0 STG.E desc[UR58][R42.64], R183 ;  /* 0x000000b72a000986 */ /* 0x0003e8000c10193a */
[----:B------:R-:W4:Y:S04]  /*70f70*/  LDL.LU R179, [R1+0x780] ;  /* 0x0007800001b37983 */ /* 0x000f280000300800 */
[----:B------:R-:W4:Y:S01]  /*70f80*/  LDL.LU R177, [R1+0x580] ;  /* 0x0005800001b17983 */ /* 0x000f220000300800 */
[----:B-1----:R-:W-:-:S03]  /*70f90*/  IMAD.WIDE R42, R171, 0x4, R18 ;  /* 0x00000004ab2a7825 */ /* 0x002fc600078e0212 */
[----:B------:R-:W4:Y:S04]  /*70fa0*/  LDL.LU R176, [R1+0x570] ;  /* 0x0005700001b07983 */ /* 0x000f280000300800 */
[----:B------:R1:W-:Y:S01]  /*70fb0*/  @P6 STG.E desc[UR58][R42.64], R181 ;  /* 0x000000b52a006986 */ /* 0x0003e2000c10193a */
[----:B------:R-:W-:-:S03]  /*70fc0*/  LOP3.LUT P6, RZ, R31, 0x20000, RZ, 0xc0, !PT ;  /* 0x000200001fff7812 */ /* 0x000fc600078cc0ff */
[----:B------:R-:W4:Y:S01]  /*70fd0*/  LDL.LU R183, [R1+0x13e4] ;  /* 0x0013e40001b77983 */ /* 0x000f220000300800 */
[----:B-1----:R-:W-:-:S03]  /*70fe0*/  IMAD.WIDE R42, R171, 0x4, R16 ;  /* 0x00000004ab2a7825 */ /* 0x002fc600078e0210 */
[----:B------:R-:W4:Y:S06]  /*70ff0*/  LDL.LU R181, [R1+0x854] ;  /* 0x0008540001b57983 */ /* 0x000f2c0000300800 */
[----:B------:R1:W-:Y:S01]  /*71000*/  @P6 STG.E desc[UR58][R42.64], R182 ;  /* 0x000000b62a006986 */ /* 0x0003e2000c10193a */
[----:B------:R-:W-:-:S03]  /*71010*/  LOP3.LUT P6, RZ, R31, 0x10000, RZ, 0xc0, !PT ;  /* 0x000100001fff7812 */ /* 0x000fc600078cc0ff */
[----:B-1----:R-:W4:Y:S01]  /*71020*/  LDL.LU R182, [R1+0x834] ;  /* 0x0008340001b67983 */ /* 0x002f220000300800 */
[----:B------:R-:W-:-:S09]  /*71030*/  IMAD.WIDE R42, R171, 0x4, R14 ;  /* 0x00000004ab2a7825 */ /* 0x000fd200078e020e */
[----:B--2---:R1:W-:Y:S04]  /*71040*/  @P6 STG.E desc[UR58][R42.64], R180 ;  /* 0x000000b42a006986 */ /* 0x0043e8000c10193a */
[----:B-1----:R-:W2:Y:S01]  /*71050*/  LDL.LU R180, [R1+0x824] ;  /* 0x0008240001b47983 */ /* 0x002ea20000300800 */
        /* <DEDUP_REMOVED lines=18> */
[----:B---3--:R-:W-:-:S08]  /*71180*/  IMAD.WIDE R42, R178, 0x4, R18 ;  /* 0x00000004b22a7825 */ /* 0x008fd000078e0212 */
[----:B----4-:R1:W-:Y:S01]  /*71190*/  @P6 STG.E desc[UR58][R42.64], R172 ;  /* 0x000000ac2a006986 */ /* 0x0103e2000c10193a */
[----:B------:R-:W-:Y:S01]  /*711a0*/  LOP3.LUT P3, RZ, R9, 0x20, RZ, 0xc0, !PT ;  /* 0x0000002009ff7812 */ /* 0x000fe2000786c0ff */
[----:B-1----:R-:W-:-:S05]  /*711b0*/  IMAD.WIDE R42, R178, 0x4, R16 ;  /* 0x00000004b22a7825 */ /* 0x002fca00078e0210 */
[----:B------:R1:W-:Y:S01]  /*711c0*/  @P5 STG.E desc[UR58][R42.64], R179 ;  /* 0x000000b32a005986 */ /* 0x0003e2000c10193a */
[----:B------:R-:W-:Y:S01]  /*711d0*/  LOP3.LUT P2, RZ, R9, 0x80, RZ, 0xc0, !PT ;  /* 0x0000008009ff7812 */ /* 0x000fe2000784c0ff */
[----:B-1----:R-:W-:-:S05]  /*711e0*/  IMAD.WIDE R42, R178, 0x4, R14 ;  /* 0x00000004b22a7825 */ /* 0x002fca00078e020e */
[----:B------:R1:W-:Y:S01]  /*711f0*/  @P4 STG.E desc[UR58][R42.64], R177 ;  /* 0x000000b12a004986 */ /* 0x0003e2000c10193a */
[C---:B------:R-:W-:Y:S01]  /*71200*/  LOP3.LUT P1, RZ, R9.reuse, 0x100, RZ, 0xc0, !PT ;  /* 0x0000010009ff7812 */ /* 0x040fe2000782c0ff */
[----:B-1----:R-:W-:Y:S01]  /*71210*/  IMAD.WIDE R42, R178, 0x4, R12 ;  /* 0x00000004b22a7825 */ /* 0x002fe200078e020c */
[----:B------:R-:W-:Y:S01]  /*71220*/  LOP3.LUT P0, RZ, R9, 0x400, RZ, 0xc0, !PT ;  /* 0x0000040009ff7812 */ /* 0x000fe2000780c0ff */
[----:B------:R-:W3:Y:S04]  /*71230*/  LDL.LU R178, [R1+0x814] ;  /* 0x0008140001b27983 */ /* 0x000ee80000300800 */
[----:B------:R1:W-:Y:S02]  /*71240*/  @P3 STG.E desc[UR58][R42.64], R176 ;  /* 0x000000b02a003986 */ /* 0x0003e4000c10193a */
[----:B-1----:R-:W-:-:S02]  /*71250*/  IMAD.WIDE R42, R183, 0x4, R18 ;  /* 0x00000004b72a7825 */ /* 0x002fc400078e0212 */
[----:B------:R-:W4:Y:S04]  /*71260*/  LDL.LU R176, [R1+0x7d4] ;  /* 0x0007d40001b07983 */ /* 0x000f280000300800 */
[----:B------:R1:W-:Y:S02]  /*71270*/  @P2 STG.E desc[UR58][R42.64], R181 ;  /* 0x000000b52a002986 */ /* 0x0003e4000c10193a */
[C---:B-1----:R-:W-:Y:S02]  /*71280*/  IMAD.WIDE R42, R183.reuse, 0x4, R16 ;  /* 0x00000004b72a7825 */ /* 0x042fe400078e0210 */
[----:B------:R-:W4:Y:S04]  /*71290*/  LDL.LU R181, [R1+0x784] ;  /* 0x0007840001b57983 */ /* 0x000f280000300800 */
[----:B------:R1:W-:Y:S02]  /*712a0*/  @P1 STG.E desc[UR58][R42.64], R182 ;  /* 0x000000b62a001986 */ /* 0x0003e4000c10193a */
[----:B-1----:R-:W-:-:S02]  /*712b0*/  IMAD.WIDE R42, R183, 0x4, R14 ;  /* 0x00000004b72a7825 */ /* 0x002fc400078e020e */
[----:B------:R-:W4:Y:S04]  /*712c0*/  LDL.LU R182, [R1+0x584] ;  /* 0x0005840001b67983 */ /* 0x000f280000300800 */
[----:B--2---:R1:W-:Y:S04]  /*712d0*/  @P0 STG.E desc[UR58][R42.64], R180 ;  /* 0x000000b42a000986 */ /* 0x0043e8000c10193a */
[----:B-1----:R-:W2:Y:S04]  /*712e0*/  LDL.LU R180, [R1+0x13e8] ;  /* 0x0013e80001b47983 */ /* 0x002ea80000300800 */
[----:B------:R-:W4:Y:S01]  /*712f0*/  LDL.LU R109, [R1+0x574] ;  /* 0x00057400016d7983 */ /* 0x000f220000300800 */
[----:B------:R-:W-:-:S03]  /*71300*/  IMAD.WIDE R42, R183, 0x4, R12 ;  /* 0x00000004b72a7825 */ /* 0x000fc600078e020c */
        /* <DEDUP_REMOVED lines=10> */
[----:B------:R-:W-:-:S02]  /*713b0*/  LOP3.LUT P3, RZ, R9, 0x1000, RZ, 0xc0, !PT ;  /* 0x0000100009ff7812 */ /* 0x000fc4000786c0ff */
[C---:B------:R-:W-:Y:S01]  /*713c0*/  LOP3.LUT P2, RZ, R9.reuse, 0x4000, RZ, 0xc0, !PT ;  /* 0x0000400009ff7812 */ /* 0x040fe2000784c0ff */
[----:B------:R-:W4:Y:S01]  /*713d0*/  LDL.LU R172, [R1+0x578] ;  /* 0x0005780001ac7983 */ /* 0x000f220000300800 */
[----:B------:R-:W-:-:S03]  /*713e0*/  LOP3.LUT P1, RZ, R9, 0x10000, RZ, 0xc0, !PT ;  /* 0x0001000009ff7812 */ /* 0x000fc6000782c0ff */
[----:B------:R-:W4:Y:S01]  /*713f0*/  LDL.LU R179, [R1+0x85c] ;  /* 0x00085c0001b37983 */ /* 0x000f220000300800 */
[----:B------:R-:W-:-:S03]  /*71400*/  LOP3.LUT P0, RZ, R9, 0x20000, RZ, 0xc0, !PT ;  /* 0x0002000009ff7812 */ /* 0x000fc6000780c0ff */
[----:B------:R-:W4:Y:S01]  /*71410*/  LDL.LU R177, [R1+0x83c] ;  /* 0x00083c0001b17983 */ /* 0x000f220000300800 */
[----:B------:R-:W-:Y:S02]  /*71420*/  LOP3.LUT P6, RZ, R10, 0x8, RZ, 0xc0, !PT ;  /* 0x000000080aff7812 */ /* 0x000fe400078cc0ff */
[----:B------:R-:W-:Y:S01]  /*71430*/  LOP3.LUT R31, R31, 0xfffffffb, RZ, 0xc0, !PT ;  /* 0xfffffffb1f1f7812 */ /* 0x000fe200078ec0ff */
[----:B---3--:R2:W-:Y:S10]  /*71440*/  @P3 STG.E desc[UR58][R42.64], R178 ;  /* 0x000000b22a003986 */ /* 0x0085f4000c10193a */
[----:B------:R-:W-:-:S02]  /*71450*/  @P6 LOP3.LUT R31, R31, 0x4, RZ, 0xfc, !PT ;  /* 0x000000041f1f6812 */ /* 0x000fc400078efcff */
        /* <DEDUP_REMOVED lines=10> */
[----:B--2---:R-:W-:-:S05]  /*71500*/  IMAD.WIDE R42, R180, 0x4, R18 ;  /* 0x00000004b42a7825 */ /* 0x004fca00078e0212 */
[----:B----4-:R1:W-:Y:S02]  /*71510*/  @P2 STG.E desc[UR58][R42.64], R176 ;  /* 0x000000b02a002986 */ /* 0x0103e4000c10193a */
[C---:B-1----:R-:W-:Y:S02]  /*71520*/  IMAD.WIDE R42, R180.reuse, 0x4, R16 ;  /* 0x00000004b42a7825 */ /* 0x042fe400078e0210 */
[----:B------:R-:W2:Y:S04]  /*71530*/  LDL.LU R176, [R1+0x82c] ;  /* 0x00082c0001b07983 */ /* 0x000ea80000300800 */
[----:B------:R1:W-:Y:S02]  /*71540*/  @P1 STG.E desc[UR58][R42.64], R181 ;  /* 0x000000b52a001986 */ /* 0x0003e4000c10193a */
[----:B-1----:R-:W-:-:S02]  /*71550*/  IMAD.WIDE R42, R180, 0x4, R14 ;  /* 0x00000004b42a7825 */ /* 0x002fc400078e020e */
[----:B------:R-:W3:Y:S04]  /*71560*/  LDL.LU R181, [R1+0x81c] ;  /* 0x00081c0001b57983 */ /* 0x000ee80000300800 */
[----:B------:R1:W-:Y:S02]  /*71570*/  @P0 STG.E desc[UR58][R42.64], R182 ;  /* 0x000000b62a000986 */ /* 0x0003e4000c10193a */
[----:B-1----:R-:W-:Y:S02]  /*71580*/  IMAD.WIDE R42, R180, 0x4, R12 ;  /* 0x00000004b42a7825 */ /* 0x002fe400078e020c */
[----:B------:R-:W4:Y:S04]  /*71590*/  LDL.LU R182, [R1+0x7dc] ;  /* 0x0007dc0001b67983 */ /* 0x000f280000300800 */
[----:B------:R-:W4:Y:S04]  /*715a0*/  LDL.LU R180, [R1+0x78c] ;  /* 0x00078c0001b47983 */ /* 0x000f280000300800 */
[----:B------:R-:W4:Y:S01]  /*715b0*/  LDL.LU R178, [R1+0x13f8] ;  /* 0x0013f80001b27983 */ /* 0x000f220000300800 */
        /* <DEDUP_REMOVED lines=45> */
[C---:B------:R-:W-:Y:S01]  /*71890*/  LOP3.LUT P1, RZ, R10.reuse, 0x100, RZ, 0xc0, !PT ;  /* 0x000001000aff7812 */ /* 0x040fe2000782c0ff */
[C---:B-1----:R-:W-:Y:S01]  /*718a0*/  IMAD.WIDE R42, R183.reuse, 0x4, R14 ;  /* 0x00000004b72a7825 */ /* 0x042fe200078e020e */
[----:B------:R-:W-:Y:S01]  /*718b0*/  LOP3.LUT P0, RZ, R10, 0x200, RZ, 0xc0, !PT ;  /* 0x000002000aff7812 */ /* 0x000fe2000780c0ff */
[----:B------:R-:W4:Y:S04]  /*718c0*/  LDL.LU R177, [R1+0x58c] ;  /* 0x00058c0001b17983 */ /* 0x000f280000300800 */
[----:B--2---:R1:W-:Y:S02]  /*718d0*/  @P3 STG.E desc[UR58][R42.64], R176 ;  /* 0x000000b02a003986 */ /* 0x0043e4000c10193a */
[----:B-1----:R-:W-:-:S02]  /*718e0*/  IMAD.WIDE R42, R183, 0x4, R12 ;  /* 0x00000004b72a7825 */ /* 0x002fc400078e020c */
[----:B------:R-:W2:Y:S04]  /*718f0*/  LDL.LU R183, [R1+0x57c] ;  /* 0x00057c0001b77983 */ /* 0x000ea80000300800 */
[----:B---3--:R1:W-:Y:S04]  /*71900*/  @P2 STG.E desc[UR58][R42.64], R181 ;  /* 0x000000b52a002986 */ /* 0x0083e8000c10193a */
[----:B------:R-:W3:Y:S04]  /*71910*/  LDL.LU R176, [R1+0x930] ;  /* 0x0009300001b07983 */ /* 0x000ee80000300800 */
[----:B-1----:R-:W3:Y:S01]  /*71920*/  LDL.LU R181, [R1+0x910] ;  /* 0x0009100001b57983 */ /* 0x002ee20000300800 */
[----:B----4-:R-:W-:-:S05]  /*71930*/  IMAD.WIDE R42, R178, 0x4, R18 ;  /* 0x00000004b22a7825 */ /* 0x010fca00078e0212 */
[----:B------:R1:W-:Y:S02]  /*71940*/  @P1 STG.E desc[UR58][R42.64], R182 ;  /* 0x000000b62a001986 */ /* 0x0003e4000c10193a */
[----:B-1----:R-:W-:Y:S02]  /*71950*/  IMAD.WIDE R42, R178, 0x4, R16 ;  /* 0x00000004b22a7825 */ /* 0x002fe400078e0210 */
[----:B------:R-:W4:Y:S04]  /*71960*/  LDL.LU R182, [R1+0x8e0] ;  /* 0x0008e00001b67983 */ /* 0x000f280000300800 */
[----:B------:R1:W-:Y:S04]  /*71970*/  @P0 STG.E desc[UR58][R42.64], R180 ;  /* 0x000000b42a000986 */ /* 0x0003e8000c10193a */
[----:B-1----:R-:W3:Y:S01]  /*71980*/  LDL.LU R180, [R1+0x13fc] ;  /* 0x0013fc0001b47983 */ /* 0x002ee20000300800 */
[----:B------:R-:W-:-:S03]  /*71990*/  LOP3.LUT P6, RZ, R10, 0x400000, RZ, 0xc0, !PT ;  /* 0x004000000aff7812 */ /* 0x000fc600078cc0ff */
[----:B------:R-:W4:Y:S01]  /*719a0*/  LDL.LU R110, [R1+0x8c0] ;  /* 0x0008c000016e7983 */ /* 0x000f220000300800 */
[----:B------:R-:W-:-:S03]  /*719b0*/  LOP3.LUT R40, R40, 0xfbffffff, RZ, 0xc0, !PT ;  /* 0xfbffffff28287812 */ /* 0x000fc600078ec0ff */
[----:B------:R-:W4:Y:S04]  /*719c0*/  LDL.LU R170, [R1+0x1400] ;  /* 0x0014000001aa7983 */ /* 0x000f280000300800 */
[----:B------:R-:W4:Y:S02]  /*719d0*/  LDL.LU R111, [R1+0x890] ;  /* 0x00089000016f7983 */ /* 0x000f240000300800 */
[----:B------:R-:W-:Y:S02]  /*719e0*/  @P6 LOP3.LUT R40, R40, 0x4000000, RZ, 0xfc, !PT ;  /* 0x0400000028286812 */ /* 0x000fe400078efcff */
[----:B------:R-:W-:Y:S01]  /*719f0*/  LOP3.LUT P6, RZ, R10, 0x200000, RZ, 0xc0, !PT ;  /* 0x002000000aff7812 */ /* 0x000fe200078cc0ff */
[----:B------:R-:W4:Y:S01]  /*71a00*/  LDL.LU R171, [R1+0x880] ;  /* 0x0008800001ab7983 */ /* 0x000f220000300800 */
[----:B------:R-:W-:-:S03]  /*71a10*/  LOP3.LUT R40, R40, 0xf7ffffff, RZ, 0xc0, !PT ;  /* 0xf7ffffff28287812 */ /* 0x000fc600078ec0ff */
[----:B------:R-:W4:Y:S04]  /*71a20*/  LDL.LU R169, [R1+0x870] ;  /* 0x0008700001a97983 */ /* 0x000f280000300800 */
[----:B------:R-:W4:Y:S04]  /*71a30*/  LDL.LU R168, [R1+0x590] ;  /* 0x0005900001a87983 */ /* 0x000f280000300800 */
[----:B------:R-:W-:Y:S01]  /*71a40*/  @P6 LOP3.LUT R40, R40, 0x8000000, RZ, 0xfc, !PT ;  /* 0x0800000028286812 */ /* 0x000fe200078efcff */
[----:B------:R-:W4:Y:S01]  /*71a50*/  LDL.LU R175, [R1+0x934] ;  /* 0x0009340001af7983 */ /* 0x000f220000300800 */
[----:B------:R-:W-:-:S02]  /*71a60*/  LOP3.LUT P6, RZ, R10, 0x100000, RZ, 0xc0, !PT ;  /* 0x001000000aff7812 */ /* 0x000fc400078cc0ff */
[----:B------:R-:W-:Y:S01]  /*71a70*/  LOP3.LUT R40, R40, 0xefffffff, RZ, 0xc0, !PT ;  /* 0xefffffff28287812 */ /* 0x000fe200078ec0ff */
[----:B------:R-:W4:Y:S04]  /*71a80*/  LDL.LU R173, [R1+0x914] ;  /* 0x0009140001ad7983 */ /* 0x000f280000300800 */
[----:B------:R-:W4:Y:S04]  /*71a90*/  LDL.LU R174, [R1+0x8e4] ;  /* 0x0008e40001ae7983 */ /* 0x000f280000300800 */
[----:B------:R-:W4:Y:S02]  /*71aa0*/  LDL.LU R172, [R1+0x1404] ;  /* 0x0014040001ac7983 */ /* 0x000f240000300800 */
[----:B------:R-:W-:-:S02]  /*71ab0*/  @P6 LOP3.LUT R40, R40, 0x10000000, RZ, 0xfc, !PT ;  /* 0x1000000028286812 */ /* 0x000fc400078efcff */
[C---:B------:R-:W-:Y:S02]  /*71ac0*/  LOP3.LUT P6, RZ, R10.reuse, 0x80000, RZ, 0xc0, !PT ;  /* 0x000800000aff7812 */ /* 0x040fe400078cc0ff */
[C---:B------:R-:W-:Y:S02]  /*71ad0*/  LOP3.LUT P3, RZ, R10.reuse, 0x400, RZ, 0xc0, !PT ;  /* 0x000004000aff7812 */ /* 0x040fe4000786c0ff */
[----:B------:R-:W-:Y:S01]  /*71ae0*/  LOP3.LUT P2, RZ, R10, 0x800, RZ, 0xc0, !PT ;  /* 0x000008000aff7812 */ /* 0x000fe2000784c0ff */
[----:B------:R-:W-:Y:S01]  /*71af0*/  IMAD.WIDE R42, R178, 0x4, R14 ;  /* 0x00000004b22a7825 */ /* 0x000fe200078e020e */
[----:B------:R-:W-:Y:S01]  /*71b00*/  LOP3.LUT R40, R40, 0xdfffffff, RZ, 0xc0, !PT ;  /* 0xdfffffff28287812 */ /* 0x000fe200078ec0ff */
[----:B------:R-:W4:Y:S06]  /*71b10*/  LDL.LU R179, [R1+0x8c4] ;  /* 0x0008c40001b37983 */ /* 0x000f2c0000300800 */
[----:B------:R-:W-:-:S02]  /*71b20*/  @P6 LOP3.LUT R40, R40, 0x20000000, RZ, 0xfc, !PT ;  /* 0x2000000028286812 */ /* 0x000fc400078efcff */
[----:B------:R-:W-:Y:S02]  /*71b30*/  LOP3.LUT P6, RZ, R10, 0x40000, RZ, 0xc0, !PT ;  /* 0x000400000aff7812 */ /* 0x000fe400078cc0ff */
[----:B------:R-:W-:-:S11]  /*71b40*/  LOP3.LUT R40, R40, 0xbfffffff, RZ, 0xc0, !PT ;  /* 0xbfffffff28287812 */ /* 0x000fd600078ec0ff */
[----:B------:R-:W-:Y:S02]  /*71b50*/  @P6 LOP3.LUT R40, R40, 0x40000000, RZ, 0xfc, !PT ;  /* 0x4000000028286812 */ /* 0x000fe400078efcff */
[----:B------:R-:W-:Y:S02]  /*71b60*/  LOP3.LUT P6, RZ, R10, 0x20000, RZ, 0xc0, !PT ;  /* 0x000200000aff7812 */ /* 0x000fe400078cc0ff */
[----:B------:R-:W-:-:S11]  /*71b70*/  LOP3.LUT R40, R40, 0x7fffffff, RZ, 0xc0, !PT ;  /* 0x7fffffff28287812 */ /* 0x000fd600078ec0ff */
[----:B------:R-:W-:Y:S02]  /*71b80*/  @P6 LOP3.LUT R40, R40, 0x80000000, RZ, 0xfc, !PT ;  /* 0x8000000028286812 */ /* 0x000fe400078efcff */
[C---:B------:R-:W-:Y:S02]  /*71b90*/  LOP3.LUT P6, RZ, R10.reuse, 0x10000, RZ, 0xc0, !PT ;  /* 0x000100000aff7812 */ /* 0x040fe400078cc0ff */
[----:B------:R-:W-:Y:S02]  /*71ba0*/  LOP3.LUT R31, R31, 0xfffffffe, RZ, 0xc0, !PT ;  /* 0xfffffffe1f1f7812 */ /* 0x000fe400078ec0ff */
[----:B------:R-:W-:-:S09]  /*71bb0*/  LOP3.LUT P1, RZ, R10, 0x1000, RZ, 0xc0, !PT ;  /* 0x000010000aff7812 */ /* 0x000fd2000782c0ff */
[----:B------:R-:W-:Y:S02]  /*71bc0*/  @P6 LOP3.LUT R31, R31, 0x1, RZ, 0xfc, !PT ;  /* 0x000000011f1f6812 */ /* 0x000fe400078efcff */
[C---:B------:R-:W-:Y:S02]  /*71bd0*/  LOP3.LUT P6, RZ, R10.reuse, 0x8000, RZ, 0xc0, !PT ;  /* 0x000080000aff7812 */ /* 0x040fe400078cc0ff */
[----:B------:R-:W-:Y:S02]  /*71be0*/  LOP3.LUT P0, RZ, R10, 0x2000, RZ, 0xc0, !PT ;  /* 0x000020000aff7812 */ /* 0x000fe4000780c0ff */
[----:B------:R-:W-:-:S09]  /*71bf0*/  LOP3.LUT R31, R31, 0xfffffffd, RZ, 0xc0, !PT ;  /* 0xfffffffd1f1f7812 */ /* 0x000fd200078ec0ff */
[----:B------:R-:W-:Y:S02]  /*71c00*/  @P6 LOP3.LUT R31, R31, 0x2, RZ, 0xfc, !PT ;  /* 0x000000021f1f6812 */ /* 0x000fe400078efcff */
[----:B------:R-:W-:Y:S01]  /*71c10*/  LOP3.LUT P6, RZ, R10, 0x4000, RZ, 0xc0, !PT ;  /* 0x000040000aff7812 */ /* 0x000fe200078cc0ff */
[----:B------:R1:W-:Y:S02]  /*71c20*/  @P3 STG.E desc[UR58][R42.64], R177 ;  /* 0x000000b12a003986 */ /* 0x0003e4000c10193a */
[----:B-1----:R-:W-:-:S05]  /*71c30*/  IMAD.WIDE R42, R178, 0x4, R12 ;  /* 0x00000004b22a7825 */ /* 0x002fca00078e020c */
[----:B--2---:R1:W-:Y:S04]  /*71c40*/  @P2 STG.E desc[UR58][R42.64], R183 ;  /* 0x000000b72a002986 */ /* 0x0043e8000c10193a */
[----:B-1----:R-:W2:Y:S04]  /*71c50*/  LDL.LU R183, [R1+0x1408] ;  /* 0x0014080001b77983 */ /* 0x002ea80000300800 */
[----:B------:R-:W2:Y:S04]  /*71c60*/  LDL.LU R177, [R1+0x894] ;  /* 0x0008940001b17983 */ /* 0x000ea80000300800 */
[----:B------:R-:W2:Y:S01]  /*71c70*/  LDL.LU R178, [R1+0x884] ;  /* 0x0008840001b27983 */ /* 0x000ea20000300800 */
[----:B---3--:R-:W-:-:S05]  /*71c80*/  IMAD.WIDE R42, R180, 0x4, R18 ;  /* 0x00000004b42a7825 */ /* 0x008fca00078e0212 */
[----:B------:R1:W-:Y:S02]  /*71c90*/  @P1 STG.E desc[UR58][R42.64], R176 ;  /* 0x000000b02a001986 */ /* 0x0003e4000c10193a */
[C---:B-1----:R-:W-:Y:S02]  /*71ca0*/  IMAD.WIDE R42, R180.reuse, 0x4, R16 ;  /* 0x00000004b42a7825 */ /* 0x042fe400078e0210 */
[----:B------:R-:W3:Y:S04]  /*71cb0*/  LDL.LU R176, [R1+0x874] ;  /* 0x0008740001b07983 */ /* 0x000ee80000300800 */
[----:B------:R1:W-:Y:S02]  /*71cc0*/  @P0 STG.E desc[UR58][R42.64], R181 ;  /* 0x000000b52a000986 */ /* 0x0003e4000c10193a */
[----:B-1----:R-:W-:-:S02]  /*71cd0*/  IMAD.WIDE R42, R180, 0x4, R14 ;  /* 0x00000004b42a7825 */ /* 0x002fc400078e020e */
[----:B------:R-:W3:Y:S04]  /*71ce0*/  LDL.LU R181, [R1+0x594] ;  /* 0x0005940001b57983 */ /* 0x000ee80000300800 */
[----:B----4-:R1:W-:Y:S02]  /*71cf0*/  @P6 STG.E desc[UR58][R42.64], R182 ;  /* 0x000000b62a006986 */ /* 0x0103e4000c10193a */
[----:B-1----:R-:W-:Y:S02]  /*71d00*/  IMAD.WIDE R42, R180, 0x4, R12 ;  /* 0x00000004b42a7825 */ /* 0x002fe400078e020c */
[----:B------:R-:W4:Y:S04]  /*71d10*/  LDL.LU R180, [R1+0x938] ;  /* 0x0009380001b47983 */ /* 0x000f280000300800 */
[----:B------:R-:W4:Y:S01]  /*71d20*/  LDL.LU R182, [R1+0x140c] ;  /* 0x00140c0001b67983 */ /* 0x000f220000300800 */
[----:B------:R-:W-:-:S13]  /*71d30*/  LOP3.LUT P6, RZ, R31, 0x2, RZ, 0xc0, !PT ;  /* 0x000000021fff7812 */ /* 0x000fda00078cc0ff */
[----:B------:R-:W-:Y:S01]  /*71d40*/  @P6 STG.E desc[UR58][R42.64], R110 ;  /* 0x0000006e2a006986 */ /* 0x000fe2000c10193a */
        /* <DEDUP_REMOVED lines=27> */
[C---:B------:R-:W-:Y:S02]  /*71f00*/  LOP3.LUT P2, RZ, R10.reuse, 0x4000000, RZ, 0xc0, !PT ;  /* 0x040000000aff7812 */ /* 0x040fe4000784c0ff */
[C---:B------:R-:W-:Y:S02]  /*71f10*/  LOP3.LUT P1, RZ, R10.reuse, 0x8000000, RZ, 0xc0, !PT ;  /* 0x080000000aff7812 */ /* 0x040fe4000782c0ff */
[----:B------:R-:W-:Y:S01]  /*71f20*/  LOP3.LUT P0, RZ, R10, 0x10000000, RZ, 0xc0, !PT ;  /* 0x100000000aff7812 */ /* 0x000fe2000780c0ff */
[----:B--2---:R-:W-:-:S05]  /*71f30*/  IMAD.WIDE R30, R183, 0x4, R18 ;  /* 0x00000004b71e7825 */ /* 0x004fca00078e0212 */
[----:B------:R1:W-:Y:S02]  /*71f40*/  @P4 STG.E desc[UR58][R30.64], R177 ;  /* 0x000000b11e004986 */ /* 0x0003e4000c10193a */
[----:B-1----:R-:W-:-:S05]  /*71f50*/  IMAD.WIDE R30, R183, 0x4, R16 ;  /* 0x00000004b71e7825 */ /* 0x002fca00078e0210 */
[----:B------:R1:W-:Y:S02]  /*71f60*/  @P3 STG.E desc[UR58][R30.64], R178 ;  /* 0x000000b21e003986 */ /* 0x0003e4000c10193a */
[----:B-1----:R-:W-:-:S05]  /*71f70*/  IMAD.WIDE R30, R183, 0x4, R14 ;  /* 0x00000004b71e7825 */ /* 0x002fca00078e020e */
[----:B---3--:R1:W-:Y:S02]  /*71f80*/  @P2 STG.E desc[UR58][R30.64], R176 ;  /* 0x000000b01e002986 */ /* 0x0083e4000c10193a */
[----:B-1----:R-:W-:Y:S02]  /*71f90*/  IMAD.WIDE R30, R183, 0x4, R12 ;  /* 0x00000004b71e7825 */ /* 0x002fe400078e020c */
[----:B------:R-:W2:Y:S04]  /*71fa0*/  LDL.LU R183, [R1+0x918] ;  /* 0x0009180001b77983 */ /* 0x000ea80000300800 */
[----:B------:R1:W-:Y:S04]  /*71fb0*/  @P1 STG.E desc[UR58][R30.64], R181 ;  /* 0x000000b51e001986 */ /* 0x0003e8000c10193a */
[----:B-1----:R-:W3:Y:S04]  /*71fc0*/  LDL.LU R181, [R1+0x8e8] ;  /* 0x0008e80001b57983 */ /* 0x002ee80000300800 */
[----:B------:R-:W3:Y:S04]  /*71fd0*/  LDL.LU R108, [R1+0x8c8] ;  /* 0x0008c800016c7983 */ /* 0x000ee80000300800 */
[----:B------:R-:W3:Y:S01]  /*71fe0*/  LDL.LU R109, [R1+0x898] ;  /* 0x00089800016d7983 */ /* 0x000ee20000300800 */
[----:B----4-:R-:W-:-:S03]  /*71ff0*/  IMAD.WIDE R30, R182, 0x4, R18 ;  /* 0x00000004b61e7825 */ /* 0x010fc600078e0212 */
[----:B------:R-:W4:Y:S04]  /*72000*/  LDL.LU R110, [R1+0x888] ;  /* 0x00088800016e7983 */ /* 0x000f280000300800 */
[----:B------:R1:W-:Y:S04]  /*72010*/  @P0 STG.E desc[UR58][R30.64], R180 ;  /* 0x000000b41e000986 */ /* 0x0003e8000c10193a */
[----:B-1----:R-:W4:Y:S04]  /*72020*/  LDL.LU R180, [R1+0x1410] ;  /* 0x0014100001b47983 */ /* 0x002f280000300800 */
[----:B------:R-:W4:Y:S01]  /*72030*/  LDL.LU R111, [R1+0x878] ;  /* 0x00087800016f7983 */ /* 0x000f220000300800 */
[----:B------:R-:W-:-:S02]  /*72040*/  LOP3.LUT P6, RZ, R11, 0x200, RZ, 0xc0, !PT ;  /* 0x000002000bff7812 */ /* 0x000fc400078cc0ff */
[----:B------:R-:W-:Y:S01]  /*72050*/  LOP3.LUT R40, R40, 0xfffbffff, RZ, 0xc0, !PT ;  /* 0xfffbffff28287812 */ /* 0x000fe200078ec0ff */
[----:B------:R-:W4:Y:S04]  /*72060*/  LDL.LU R171, [R1+0x598] ;  /* 0x0005980001ab7983 */ /* 0x000f280000300800 */
[----:B------:R-:W4:Y:S04]  /*72070*/  LDL.LU R169, [R1+0x93c] ;  /* 0x00093c0001a97983 */ /* 0x000f280000300800 */
[----:B------:R-:W4:Y:S02]  /*72080*/  LDL.LU R170, [R1+0x91c] ;  /* 0x00091c0001aa7983 */ /* 0x000f240000300800 */
[----:B------:R-:W-:-:S02]  /*72090*/  @P6 LOP3.LUT R40, R40, 0x40000, RZ, 0xfc, !PT ;  /* 0x0004000028286812 */ /* 0x000fc400078efcff */
        /* <DEDUP_REMOVED lines=9> */
[----:B------:R-:W4:Y:S01]  /*72130*/  LDL.LU R179, [R1+0x87c] ;  /* 0x00087c0001b37983 */ /* 0x000f220000300800 */
[----:B------:R-:W-:-:S03]  /*72140*/  LOP3.LUT P3, RZ, R10, 0x20000000, RZ, 0xc0, !PT ;  /* 0x200000000aff7812 */ /* 0x000fc6000786c0ff */
[----:B------:R-:W4:Y:S01]  /*72150*/  LDL.LU R177, [R1+0x1418] ;  /* 0x0014180001b17983 */ /* 0x000f220000300800 */
[----:B------:R-:W-:Y:S01]  /*72160*/  LOP3.LUT P2, RZ, R10, 0x40000000, RZ, 0xc0, !PT ;  /* 0x400000000aff7812 */ /* 0x000fe2000784c0ff */
[----:B------:R-:W-:Y:S01]  /*72170*/  IMAD.WIDE R30, R182, 0x4, R16 ;  /* 0x00000004b61e7825 */ /* 0x000fe200078e0210 */
[----:B------:R-:W-:Y:S01]  /*72180*/  LOP3.LUT P1, RZ, R10, 0x80000000, RZ, 0xc0, !PT ;  /* 0x800000000aff7812 */ /* 0x000fe2000782c0ff */
[----:B------:R-:W4:Y:S02]  /*72190*/  LDL.LU R178, [R1+0x59c] ;  /* 0x00059c0001b27983 */ /* 0x000f240000300800 */
[----:B------:R-:W-:Y:S02]  /*721a0*/  @P6 LOP3.LUT R40, R40, 0x100000, RZ, 0xfc, !PT ;  /* 0x0010000028286812 */ /* 0x000fe400078efcff */
[----:B------:R-:W-:Y:S01]  /*721b0*/  LOP3.LUT P6, RZ, R11, 0x40, RZ, 0xc0, !PT ;  /* 0x000000400bff7812 */ /* 0x000fe200078cc0ff */
[----:B------:R-:W4:Y:S01]  /*721c0*/  LDL.LU R176, [R1+0xaa0] ;  /* 0x000aa00001b07983 */ /* 0x000f220000300800 */
        /* <DEDUP_REMOVED lines=12> */
[----:B------:R-:W-:Y:S02]  /*72290*/  LOP3.LUT P6, RZ, R11, 0x4, RZ, 0xc0, !PT ;  /* 0x000000040bff7812 */ /* 0x000fe400078cc0ff */
[----:B------:R-:W-:-:S11]  /*722a0*/  LOP3.LUT R40, R40, 0xfdffffff, RZ, 0xc0, !PT ;  /* 0xfdffffff28287812 */ /* 0x000fd600078ec0ff */
[----:B------:R-:W-:Y:S02]  /*722b0*/  @P6 LOP3.LUT R40, R40, 0x2000000, RZ, 0xfc, !PT ;  /* 0x0200000028286812 */ /* 0x000fe400078efcff */
[----:B------:R-:W-:Y:S01]  /*722c0*/  LOP3.LUT P6, RZ, R11, 0x2, RZ, 0xc0, !PT ;  /* 0x000000020bff7812 */ /* 0x000fe200078cc0ff */
[----:B--2---:R1:W-:Y:S02]  /*722d0*/  @P3 STG.E desc[UR58][R30.64], R183 ;  /* 0x000000b71e003986 */ /* 0x0043e4000c10193a */
[C---:B-1----:R-:W-:Y:S02]  /*722e0*/  IMAD.WIDE R30, R182.reuse, 0x4, R14 ;  /* 0x00000004b61e7825 */ /* 0x042fe400078e020e */
[----:B------:R-:W2:Y:S04]  /*722f0*/  LDL.LU R183, [R1+0xa90] ;  /* 0x000a900001b77983 */ /* 0x000ea80000300800 */
[----:B---3--:R1:W-:Y:S02]  /*72300*/  @P2 STG.E desc[UR58][R30.64], R181 ;  /* 0x000000b51e002986 */ /* 0x0083e4000c10193a */
[----:B-1----:R-:W-:-:S02]  /*72310*/  IMAD.WIDE R30, R182, 0x4, R12 ;  /* 0x00000004b61e7825 */ /* 0x002fc400078e020c */
[----:B------:R-:W3:Y:S04]  /*72320*/  LDL.LU R181, [R1+0xa80] ;  /* 0x000a800001b57983 */ /* 0x000ee80000300800 */
[----:B------:R4:W-:Y:S04]  /*72330*/  @P1 STG.E desc[UR58][R30.64], R108 ;  /* 0x0000006c1e001986 */ /* 0x0009e8000c10193a */
[----:B------:R-:W2:Y:S01]  /*72340*/  LDL.LU R182, [R1+0x141c] ;  /* 0x00141c0001b67983 */ /* 0x000ea20000300800 */
[----:B----4-:R-:W-:-:S05]  /*72350*/  IMAD.WIDE R30, R180, 0x4, R18 ;  /* 0x00000004b41e7825 */ /* 0x010fca00078e0212 */
[----:B------:R1:W-:Y:S02]  /*72360*/  @P0 STG.E desc[UR58][R30.64], R109 ;  /* 0x0000006d1e000986 */ /* 0x0003e4000c10193a */
[----:B-1----:R-:W-:-:S05]  /*72370*/  IMAD.WIDE R30, R180, 0x4, R16 ;  /* 0x00000004b41e7825 */ /* 0x002fca00078e0210 */
[----:B------:R1:W-:Y:S01]  /*72380*/  @P6 STG.E desc[UR58][R30.64], R110 ;  /* 0x0000006e1e006986 */ /* 0x0003e2000c10193a */
[----:B------:R-:W-:Y:S01]  /*72390*/  LOP3.LUT P6, RZ, R40, 0x2000000, RZ, 0xc0, !PT ;  /* 0x0200000028ff7812 */ /* 0x000fe200078cc0ff */
[----:B-1----:R-:W-:-:S12]  /*723a0*/  IMAD.WIDE R30, R180, 0x4, R14 ;  /* 0x00000004b41e7825 */ /* 0x002fd800078e020e */
[----:B------:R1:W-:Y:S02]  /*723b0*/  @P6 STG.E desc[UR58][R30.64], R111 ;  /* 0x0000006f1e006986 */ /* 0x0003e4000c10193a */
[----:B-1----:R-:W-:Y:S02]  /*723c0*/  IMAD.WIDE R30, R180, 0x4, R12 ;  /* 0x00000004b41e7825 */ /* 0x002fe400078e020c */
[----:B------:R-:W4:Y:S01]  /*723d0*/  LDL.LU R180, [R1+0xa70] ;  /* 0x000a700001b47983 */ /* 0x000f220000300800 */
        /* <DEDUP_REMOVED lines=14> */
[C---:B------:R-:W-:Y:S01]  /*724c0*/  LOP3.LUT P6, RZ, R40.reuse, 0x80000, RZ, 0xc0, !PT ;  /* 0x0008000028ff7812 */ /* 0x040fe200078cc0ff */
        /* <DEDUP_REMOVED lines=14> */
[C---:B------:R-:W-:Y:S02]  /*725b0*/  LOP3.LUT P1, RZ, R11.reuse, 0x4000, RZ, 0xc0, !PT ;  /* 0x000040000bff7812 */ /* 0x040fe4000782c0ff */
[----:B------:R-:W-:Y:S01]  /*725c0*/  LOP3.LUT P0, RZ, R11, 0x8000, RZ, 0xc0, !PT ;  /* 0x000080000bff7812 */ /* 0x000fe2000780c0ff */
[----:B--2---:R-:W-:-:S05]  /*725d0*/  IMAD.WIDE R30, R182, 0x4, R18 ;  /* 0x00000004b61e7825 */ /* 0x004fca00078e0212 */
[----:B------:R1:W-:Y:S02]  /*725e0*/  @P3 STG.E desc[UR58][R30.64], R176 ;  /* 0x000000b01e003986 */ /* 0x0003e4000c10193a */
[----:B-1----:R-:W-:-:S05]  /*725f0*/  IMAD.WIDE R30, R182, 0x4, R16 ;  /* 0x00000004b61e7825 */ /* 0x002fca00078e0210 */
[----:B------:R1:W-:Y:S02]  /*72600*/  @P2 STG.E desc[UR58][R30.64], R183 ;  /* 0x000000b71e002986 */ /* 0x0003e4000c10193a */
[C---:B-1----:R-:W-:Y:S02]  /*72610*/  IMAD.WIDE R30, R182.reuse, 0x4, R14 ;  /* 0x00000004b61e7825 */ /* 0x042fe400078e020e */
[----:B------:R-:W2:Y:S04]  /*72620*/  LDL.LU R183, [R1+0xa60] ;  /* 0x000a600001b77983 */ /* 0x000ea80000300800 */
[----:B---3--:R1:W-:Y:S02]  /*72630*/  @P1 STG.E desc[UR58][R30.64], R181 ;  /* 0x000000b51e001986 */ /* 0x0083e4000c10193a */
[----:B-1----:R-:W-:-:S02]  /*72640*/  IMAD.WIDE R30, R182, 0x4, R12 ;  /* 0x00000004b61e7825 */ /* 0x002fc400078e020c */
[----:B------:R-:W3:Y:S04]  /*72650*/  LDL.LU R181, [R1+0x9e0] ;  /* 0x0009e00001b57983 */ /* 0x000ee80000300800 */
[----:B------:R-:W3:Y:S04]  /*72660*/  LDL.LU R182, [R1+0x8a0] ;  /* 0x0008a00001b67983 */ /* 0x000ee80000300800 */
[----:B----4-:R1:W-:Y:S04]  /*72670*/  @P0 STG.E desc[UR58][R30.64], R180 ;  /* 0x000000b41e000986 */ /* 0x0103e8000c10193a */
        /* <DEDUP_REMOVED lines=11> */
[----:B------:R-:W-:-:S03]  /*72730*/  LOP3.LUT P3, RZ, R11, 0x10000, RZ, 0xc0, !PT ;  /* 0x000100000bff7812 */ /* 0x000fc6000786c0ff */
[----:B------:R-:W3:Y:S04]  /*72740*/  LDL.LU R172, [R1+0xaa8] ;  /* 0x000aa80001ac7983 */ /* 0x000ee80000300800 */
[----:B------:R-:W3:Y:S01]  /*72750*/  LDL.LU R177, [R1+0xa98] ;  /* 0x000a980001b17983 */ /* 0x000ee20000300800 */
[----:B------:R-:W-:-:S03]  /*72760*/  LOP3.LUT P2, RZ, R11, 0x20000, RZ, 0xc0, !PT ;  /* 0x000200000bff7812 */ /* 0x000fc6000784c0ff */
[----:B------:R-:W3:Y:S04]  /*72770*/  LDL.LU R178, [R1+0xa88] ;  /* 0x000a880001b27983 */ /* 0x000ee80000300800 */
[----:B------:R-:W3:Y:S01]  /*72780*/  LDL.LU R176, [R1+0x142c] ;  /* 0x00142c0001b07983 */ /* 0x000ee20000300800 */
[C---:B------:R-:W-:Y:S02]  /*72790*/  LOP3.LUT P1, RZ, R11.reuse, 0x40000, RZ, 0xc0, !PT ;  /* 0x000400000bff7812 */ /* 0x040fe4000782c0ff */
        /* <DEDUP_REMOVED lines=19> */
[----:B----4-:R-:W-:-:S05]  /*728d0*/  IMAD.WIDE R30, R180, 0x4, R18 ;  /* 0x00000004b41e7825 */ /* 0x010fca00078e0212 */
[----:B--2---:R1:W-:Y:S02]  /*728e0*/  @P3 STG.E desc[UR58][R30.64], R183 ;  /* 0x000000b71e003986 */ /* 0x0043e4000c10193a */
[C---:B-1----:R-:W-:Y:S02]  /*728f0*/  IMAD.WIDE R30, R180.reuse, 0x4, R16 ;  /* 0x00000004b41e7825 */ /* 0x042fe400078e0210 */
[----:B------:R-:W2:Y:S04]  /*72900*/  LDL.LU R183, [R1+0xa78] ;  /* 0x000a780001b77983 */ /* 0x000ea80000300800 */
[----:B---3--:R1:W-:Y:S02]  /*72910*/  @P2 STG.E desc[UR58][R30.64], R181 ;  /* 0x000000b51e002986 */ /* 0x0083e4000c10193a */
[----:B-1----:R-:W-:-:S02]  /*72920*/  IMAD.WIDE R30, R180, 0x4, R14 ;  /* 0x00000004b41e7825 */ /* 0x002fc400078e020e */
[----:B------:R-:W3:Y:S04]  /*72930*/  LDL.LU R181, [R1+0xa68] ;  /* 0x000a680001b57983 */ /* 0x000ee80000300800 */
[----:B------:R1:W-:Y:S02]  /*72940*/  @P1 STG.E desc[UR58][R30.64], R182 ;  /* 0x000000b61e001986 */ /* 0x0003e4000c10193a */
[----:B-1----:R-:W-:Y:S02]  /*72950*/  IMAD.WIDE R30, R180, 0x4, R12 ;  /* 0x00000004b41e7825 */ /* 0x002fe400078e020c */
[----:B------:R-:W4:Y:S04]  /*72960*/  LDL.LU R182, [R1+0x9e8] ;  /* 0x0009e80001b67983 */ /* 0x000f280000300800 */
[----:B------:R-:W4:Y:S04]  /*72970*/  LDL.LU R180, [R1+0x8a8] ;  /* 0x0008a80001b47983 */ /* 0x000f280000300800 */
[----:B------:R-:W3:Y:S01]  /*72980*/  LDL.LU R179, [R1+0x1430] ;  /* 0x0014300001b37983 */ /* 0x000ee20000300800 */
[----:B------:R-:W-:-:S04]  /*72990*/  LOP3.LUT R40, R40, 0xfffeffff, RZ, 0xc0, !PT ;  /* 0xfffeffff28287812 */ /* 0x000fc800078ec0ff */
[----:B------:R-:W-:Y:S02]  /*729a0*/  @P6 LOP3.LUT R40, R40, 0x10000, RZ, 0xfc, !PT ;  /* 0x0001000028286812 */ /* 0x000fe400078efcff */
[C---:B------:R-:W-:Y:S02]  /*729b0*/  LOP3.LUT P6, RZ, R11.reuse, 0x200000, RZ, 0xc0, !PT ;  /* 0x002000000bff7812 */ /* 0x040fe400078cc0ff */
[----:B------:R-:W-:Y:S02]  /*729c0*/  LOP3.LUT P0, RZ, R11, 0x80000, RZ, 0xc0, !PT ;  /* 0x000800000bff7812 */ /* 0x000fe4000780c0ff */
[----:B------:R-:W-:-:S09]  /*729d0*/  LOP3.LUT R40, R40, 0xfffdffff, RZ, 0xc0, !PT ;  /* 0xfffdffff28287812 */ /* 0x000fd200078ec0ff */
[----:B------:R-:W-:Y:S02]  /*729e0*/  @P6 LOP3.LUT R40, R40, 0x20000, RZ, 0xfc, !PT ;  /* 0x0002000028286812 */ /* 0x000fe400078efcff */
        /* <DEDUP_REMOVED lines=38> */
[----:B-1----:R-:W-:Y:S01]  /*72c50*/  IMAD.WIDE R30, R176, 0x4, R12 ;  /* 0x00000004b01e7825 */ /* 0x002fe200078e020c */
[----:B------:R-:W-:-:S04]  /*72c60*/  LOP3.LUT P0, RZ, R20, 0x4, RZ, 0xc0, !PT ;  /* 0x0000000414ff7812 */ /* 0x000fc8000780c0ff */
[----:B--2---:R3:W-:Y:S02]  /*72c70*/  @P3 STG.E desc[UR58][R30.64], R183 ;  /* 0x000000b71e003986 */ /* 0x0047e4000c10193a */
[----:B---3--:R-:W-:-:S05]  /*72c80*/  IMAD.WIDE R30, R179, 0x4, R18 ;  /* 0x00000004b31e7825 */ /* 0x008fca00078e0212 */
[----:B------:R1:W-:Y:S02]  /*72c90*/  @P2 STG.E desc[UR58][R30.64], R181 ;  /* 0x000000b51e002986 */ /* 0x0003e4000c10193a */
[----:B-1----:R-:W-:-:S05]  /*72ca0*/  IMAD.WIDE R30, R179, 0x4, R16 ;  /* 0x00000004b31e7825 */ /* 0x002fca00078e0210 */
[----:B----4-:R1:W-:Y:S02]  /*72cb0*/  @P1 STG.E desc[UR58][R30.64], R182 ;  /* 0x000000b61e001986 */ /* 0x0103e4000c10193a */
[----:B-1----:R-:W-:-:S05]  /*72cc0*/  IMAD.WIDE R30, R179, 0x4, R14 ;  /* 0x00000004b31e7825 */ /* 0x002fca00078e020e */
[----:B------:R1:W-:Y:S04]  /*72cd0*/  @P0 STG.E desc[UR58][R30.64], R180 ;  /* 0x000000b41e000986 */ /* 0x0003e8000c10193a */
[----:B-1----:R-:W2:Y:S04]  /*72ce0*/  LDL.LU R180, [R1+0x5a8] ;  /* 0x0005a80001b47983 */ /* 0x002ea80000300800 */
[----:B------:R-:W3:Y:S04]  /*72cf0*/  LDL.LU R177, [R1+0xaac] ;  /* 0x000aac0001b17983 */ /* 0x000ee80000300800 */
[----:B------:R-:W4:Y:S04]  /*72d00*/  LDL.LU R178, [R1+0xa9c] ;  /* 0x000a9c0001b27983 */ /* 0x000f280000300800 */
[----:B------:R-:W4:Y:S04]  /*72d10*/  LDL.LU R176, [R1+0xa8c] ;  /* 0x000a8c0001b07983 */ /* 0x000f280000300800 */
[----:B------:R-:W3:Y:S04]  /*72d20*/  LDL.LU R183, [R1+0x1434] ;  /* 0x0014340001b77983 */ /* 0x000ee80000300800 */
        /* <DEDUP_REMOVED lines=17> */
[C---:B------:R-:W-:Y:S02]  /*72e40*/  LOP3.LUT P6, RZ, R20.reuse, 0x800, RZ, 0xc0, !PT ;  /* 0x0000080014ff7812 */ /* 0x040fe400078cc0ff */
[----:B------:R-:W-:Y:S01]  /*72e50*/  LOP3.LUT P1, RZ, R20, 0x20, RZ, 0xc0, !PT ;  /* 0x0000002014ff7812 */ /* 0x000fe2000782c0ff */
[----:B--2---:R1:W-:Y:S04]  /*72e60*/  @P3 STG.E desc[UR58][R30.64], R180 ;  /* 0x000000b41e003986 */ /* 0x0043e8000c10193a */
[----:B-1----:R-:W2:Y:S04]  /*72e70*/  LDL.LU R180, [R1+0x9ec] ;  /* 0x0009ec0001b47983 */ /* 0x002ea80000300800 */
[----:B------:R-:W2:Y:S04]  /*72e80*/  LDL.LU R171, [R1+0x8ac] ;  /* 0x0008ac0001ab7983 */ /* 0x000ea80000300800 */
[----:B------:R-:W2:Y:S04]  /*72e90*/  LDL.LU R170, [R1+0x5ac] ;  /* 0x0005ac0001aa7983 */ /* 0x000ea80000300800 */
[----:B------:R-:W2:Y:S04]  /*72ea0*/  LDL.LU R174, [R1+0x143c] ;  /* 0x00143c0001ae7983 */ /* 0x000ea80000300800 */
[----:B------:R-:W2:Y:S04]  /*72eb0*/  LDL.LU R168, [R1+0xb00] ;  /* 0x000b000001a87983 */ /* 0x000ea80000300800 */
[----:B------:R-:W2:Y:S01]  /*72ec0*/  LDL.LU R175, [R1+0xaf0] ;  /* 0x000af00001af7983 */ /* 0x000ea20000300800 */
[----:B------:R-:W-:Y:S01]  /*72ed0*/  LOP3.LUT R40, R40, 0xffffffbf, RZ, 0xc0, !PT ;  /* 0xffffffbf28287812 */ /* 0x000fe200078ec0ff */
[----:B---3--:R-:W-:Y:S01]  /*72ee0*/  IMAD.WIDE R30, R183, 0x4, R18 ;  /* 0x00000004b71e7825 */ /* 0x008fe200078e0212 */
[----:B------:R-:W-:Y:S01]  /*72ef0*/  LOP3.LUT P0, RZ, R20, 0x40, RZ, 0xc0, !PT ;  /* 0x0000004014ff7812 */ /* 0x000fe2000780c0ff */
[----:B------:R-:W3:Y:S01]  /*72f00*/  LDL.LU R173, [R1+0xae0] ;  /* 0x000ae00001ad7983 */ /* 0x000ee20000300800 */
[----:B------:R-:W-:-:S02]  /*72f10*/  @P6 LOP3.LUT R40, R40, 0x40, RZ, 0xfc, !PT ;  /* 0x0000004028286812 */ /* 0x000fc400078efcff */
[----:B------:R-:W-:Y:S01]  /*72f20*/  LOP3.LUT P6, RZ, R20, 0x400, RZ, 0xc0, !PT ;  /* 0x0000040014ff7812 */ /* 0x000fe200078cc0ff */
[----:B------:R1:W-:Y:S01]  /*72f30*/  @P2 STG.E desc[UR58][R30.64], R177 ;  /* 0x000000b11e002986 */ /* 0x0003e2000c10193a */
[----:B------:R-:W-:Y:S01]  /*72f40*/  LOP3.LUT R40, R40, 0xffffff7f, RZ, 0xc0, !PT ;  /* 0xffffff7f28287812 */ /* 0x000fe200078ec0ff */
[----:B-1----:R-:W-:-:S05]  /*72f50*/  IMAD.WIDE R30, R183, 0x4, R16 ;  /* 0x00000004b71e7825 */ /* 0x002fca00078e0210 */
[----:B----4-:R1:W-:Y:S05]  /*72f60*/  @P1 STG.E desc[UR58][R30.64], R178 ;  /* 0x000000b21e001986 */ /* 0x0103ea000c10193a */
[----:B------:R-:W-:Y:S02]  /*72f70*/  @P6 LOP3.LUT R40, R40, 0x80, RZ, 0xfc, !PT ;  /* 0x0000008028286812 */ /* 0x000fe400078efcff */
[----:B------:R-:W-:Y:S01]  /*72f80*/  LOP3.LUT P6, RZ, R20, 0x200, RZ, 0xc0, !PT ;  /* 0x0000020014ff7812 */ /* 0x000fe200078cc0ff */
[----:B-1----:R-:W-:-:S05]  /*72f90*/  IMAD.WIDE R30, R183, 0x4, R14 ;  /* 0x00000004b71e7825 */ /* 0x002fca00078e020e */
[----:B------:R1:W-:Y:S01]  /*72fa0*/  @P0 STG.E desc[UR58][R30.64], R176 ;  /* 0x000000b01e000986 */ /* 0x0003e2000c10193a */
[----:B------:R-:W-:-:S03]  /*72fb0*/  LOP3.LUT R40, R40, 0xfffffeff, RZ, 0xc0, !PT ;  /* 0xfffffeff28287812 */ /* 0x000fc600078ec0ff */
[----:B-1----:R-:W4:Y:S04]  /*72fc0*/  LDL.LU R176, [R1+0x1440] ;  /* 0x0014400001b07983 */ /* 0x002f280000300800 */
[----:B------:R-:W4:Y:S04]  /*72fd0*/  LDL.LU R172, [R1+0xad0] ;  /* 0x000ad00001ac7983 */ /* 0x000f280000300800 */
[----:B------:R-:W4:Y:S01]  /*72fe0*/  LDL.LU R179, [R1+0xac0] ;  /* 0x000ac00001b37983 */ /* 0x000f220000300800 */
[----:B------:R-:W-:Y:S02]  /*72ff0*/  @P6 LOP3.LUT R40, R40, 0x100, RZ, 0xfc, !PT ;  /* 0x0000010028286812 */ /* 0x000fe400078efcff */
[----:B------:R-:W-:Y:S01]  /*73000*/  LOP3.LUT P6, RZ, R20, 0x100, RZ, 0xc0, !PT ;  /* 0x0000010014ff7812 */ /* 0x000fe200078cc0ff */
[----:B------:R-:W4:Y:S01]  /*73010*/  LDL.LU R177, [R1+0xab0] ;  /* 0x000ab00001b17983 */ /* 0x000f220000300800 */
[----:B------:R-:W-:Y:S01]  /*73020*/  LOP3.LUT R40, R40, 0xfffffdff, RZ, 0xc0, !PT ;  /* 0xfffffdff28287812 */ /* 0x000fe200078ec0ff */
[----:B------:R-:W-:-:S02]  /*73030*/  IMAD.WIDE R30, R183, 0x4, R12 ;  /* 0x00000004b71e7825 */ /* 0x000fc400078e020c */
[----:B------:R-:W4:Y:S08]  /*73040*/  LDL.LU R178, [R1+0x8b0] ;  /* 0x0008b00001b27983 */ /* 0x000f300000300800 */
[----:B------:R-:W-:Y:S02]  /*73050*/  @P6 LOP3.LUT R40, R40, 0x200, RZ, 0xfc, !PT ;  /* 0x0000020028286812 */ /* 0x000fe400078efcff */
[----:B------:R-:W-:-:S13]  /*73060*/  LOP3.LUT P6, RZ, R20, 0x80, RZ, 0xc0, !PT ;  /* 0x0000008014ff7812 */ /* 0x000fda00078cc0ff */
[----:B------:R1:W-:Y:S01]  /*73070*/  @P6 STG.E desc[UR58][R30.64], R181 ;  /* 0x000000b51e006986 */ /* 0x0003e2000c10193a */
[C---:B------:R-:W-:Y:S01]  /*73080*/  LOP3.LUT P6, RZ, R40.reuse, 0x200, RZ, 0xc0, !PT ;  /* 0x0000020028ff7812 */ /* 0x040fe200078cc0ff */
[----:B-1----:R-:W-:Y:S02]  /*73090*/  IMAD.WIDE R30, R169, 0x4, R18 ;  /* 0x00000004a91e7825 */ /* 0x002fe400078e0212 */
[----:B------:R-:W4:Y:S10]  /*730a0*/  LDL.LU R181, [R1+0x5b0] ;  /* 0x0005b00001b57983 */ /* 0x000f340000300800 */
[----:B------:R1:W-:Y:S01]  /*730b0*/  @P6 STG.E desc[UR58][R30.64], R182 ;  /* 0x000000b61e006986 */ /* 0x0003e2000c10193a */
[----:B------:R-:W-:-:S03]  /*730c0*/  LOP3.LUT P6, RZ, R40, 0x100, RZ, 0xc0, !PT ;  /* 0x0000010028ff7812 */ /* 0x000fc600078cc0ff */
[----:B-1----:R-:W4:Y:S04]  /*730d0*/  LDL.LU R182, [R1+0xb04] ;  /* 0x000b040001b67983 */ /* 0x002f280000300800 */
[----:B------:R-:W4:Y:S01]  /*730e0*/  LDL.LU R183, [R1+0x1444] ;  /* 0x0014440001b77983 */ /* 0x000f220000300800 */
[----:B------:R-:W-:-:S05]  /*730f0*/  IMAD.WIDE R30, R169, 0x4, R16 ;  /* 0x00000004a91e7825 */ /* 0x000fca00078e0210 */
        /* <DEDUP_REMOVED lines=9> */
[----:B-1----:R-:W-:Y:S01]  /*73190*/  IMAD.WIDE R30, R174, 0x4, R18 ;  /* 0x00000004ae1e7825 */ /* 0x002fe200078e0212 */
[----:B------:R-:W-:Y:S01]  /*731a0*/  LOP3.LUT P5, RZ, R20, 0x10000, RZ, 0xc0, !PT ;  /* 0x0001000014ff7812 */ /* 0x000fe200078ac0ff */
[----:B------:R-:W2:Y:S10]  /*731b0*/  LDL.LU R170, [R1+0x144c] ;  /* 0x00144c0001aa7983 */ /* 0x000eb40000300800 */
[----:B------:R1:W-:Y:S01]  /*731c0*/  @P6 STG.E desc[UR58][R30.64], R168 ;  /* 0x000000a81e006986 */ /* 0x0003e2000c10193a */
[----:B------:R-:W-:Y:S01]  /*731d0*/  LOP3.LUT P6, RZ, R40, 0x10, RZ, 0xc0, !PT ;  /* 0x0000001028ff7812 */ /* 0x000fe200078cc0ff */
[----:B-1----:R-:W-:-:S12]  /*731e0*/  IMAD.WIDE R30, R174, 0x4, R16 ;  /* 0x00000004ae1e7825 */ /* 0x002fd800078e0210 */
[----:B------:R1:W-:Y:S01]  /*731f0*/  @P6 STG.E desc[UR58][R30.64], R175 ;  /* 0x000000af1e006986 */ /* 0x0003e2000c10193a */
[----:B------:R-:W-:Y:S01]  /*73200*/  LOP3.LUT P6, RZ, R40, 0x8, RZ, 0xc0, !PT ;  /* 0x0000000828ff7812 */ /* 0x000fe200078cc0ff */
[----:B-1----:R-:W-:-:S12]  /*73210*/  IMAD.WIDE R30, R174, 0x4, R14 ;  /* 0x00000004ae1e7825 */ /* 0x002fd800078e020e */
[----:B---3--:R1:W-:Y:S01]  /*73220*/  @P6 STG.E desc[UR58][R30.64], R173 ;  /* 0x000000ad1e006986 */ /* 0x0083e2000c10193a */
[----:B------:R-:W-:Y:S02]  /*73230*/  LOP3.LUT P6, RZ, R40, 0x4, RZ, 0xc0, !PT ;  /* 0x0000000428ff7812 */ /* 0x000fe400078cc0ff */
[----:B------:R-:W-:Y:S01]  /*73240*/  LOP3.LUT P4, RZ, R20, 0x20000, RZ, 0xc0, !PT ;  /* 0x0002000014ff7812 */ /* 0x000fe2000788c0ff */
[----:B-1----:R-:W-:-:S10]  /*73250*/  IMAD.WIDE R30, R174, 0x4, R12 ;  /* 0x00000004ae1e7825 */ /* 0x002fd400078e020c */
[----:B----4-:R1:W-:Y:S02]  /*73260*/  @P6 STG.E desc[UR58][R30.64], R172 ;  /* 0x000000ac1e006986 */ /* 0x0103e4000c10193a */
[----:B-1----:R-:W-:-:S05]  /*73270*/  IMAD.WIDE R30, R176, 0x4, R18 ;  /* 0x00000004b01e7825 */ /* 0x002fca00078e0212 */
[----:B------:R1:W-:Y:S02]  /*73280*/  @P5 STG.E desc[UR58][R30.64], R179 ;  /* 0x000000b31e005986 */ /* 0x0003e4000c10193a */
[----:B-1----:R-:W-:-:S05]  /*73290*/  IMAD.WIDE R30, R176, 0x4, R16 ;  /* 0x00000004b01e7825 */ /* 0x002fca00078e0210 */
[----:B------:R1:W-:Y:S04]  /*732a0*/  @P4 STG.E desc[UR58][R30.64], R177 ;  /* 0x000000b11e004986 */ /* 0x0003e8000c10193a */
[----:B-1----:R-:W3:Y:S01]  /*732b0*/  LDL.LU R177, [R1+0xae4] ;  /* 0x000ae40001b17983 */ /* 0x002ee20000300800 */
[C---:B------:R-:W-:Y:S02]  /*732c0*/  LOP3.LUT P3, RZ, R20.reuse, 0x40000, RZ, 0xc0, !PT ;  /* 0x0004000014ff7812 */ /* 0x040fe4000786c0ff */
[----:B------:R-:W-:Y:S01]  /*732d0*/  LOP3.LUT P2, RZ, R20, 0x80000, RZ, 0xc0, !PT ;  /* 0x0008000014ff7812 */ /* 0x000fe2000784c0ff */
[----:B------:R-:W-:Y:S01]  /*732e0*/  IMAD.WIDE R30, R176, 0x4, R14 ;  /* 0x00000004b01e7825 */ /* 0x000fe200078e020e */
[C---:B------:R-:W-:Y:S02]  /*732f0*/  LOP3.LUT P1, RZ, R20.reuse, 0x100000, RZ, 0xc0, !PT ;  /* 0x0010000014ff7812 */ /* 0x040fe4000782c0ff */
[----:B------:R-:W-:-:S07]  /*73300*/  LOP3.LUT P0, RZ, R20, 0x200000, RZ, 0xc0, !PT ;  /* 0x0020000014ff7812 */ /* 0x000fce000780c0ff */
[----:B------:R1:W-:Y:S02]  /*73310*/  @P3 STG.E desc[UR58][R30.64], R178 ;  /* 0x000000b21e003986 */ /* 0x0003e4000c10193a */
[----:B-1----:R-:W-:Y:S02]  /*73320*/  IMAD.WIDE R30, R176, 0x4, R12 ;  /* 0x00000004b01e7825 */ /* 0x002fe400078e020c */
[----:B------:R-:W4:Y:S04]  /*73330*/  LDL.LU R178, [R1+0xad4] ;  /* 0x000ad40001b27983 */ /* 0x000f280000300800 */
[----:B------:R1:W-:Y:S04]  /*73340*/  @P2 STG.E desc[UR58][R30.64], R181 ;  /* 0x000000b51e002986 */ /* 0x0003e8000c10193a */
[----:B------:R-:W4:Y:S01]  /*73350*/  LDL.LU R176, [R1+0xac4] ;  /* 0x000ac40001b07983 */ /* 0x000f220000300800 */
[----:B-1----:R-:W-:-:S03]  /*73360*/  IMAD.WIDE R30, R183, 0x4, R18 ;  /* 0x00000004b71e7825 */ /* 0x002fc600078e0212 */
[----:B------:R-:W4:Y:S04]  /*73370*/  LDL.LU R181, [R1+0xab4] ;  /* 0x000ab40001b57983 */ /* 0x000f280000300800 */
[----:B------:R1:W-:Y:S02]  /*73380*/  @P1 STG.E desc[UR58][R30.64], R182 ;  /* 0x000000b61e001986 */ /* 0x0003e4000c10193a */
[----:B-1----:R-:W-:Y:S02]  /*73390*/  IMAD.WIDE R30, R183, 0x4, R16 ;  /* 0x00000004b71e7825 */ /* 0x002fe400078e0210 */
[----:B------:R-:W4:Y:S04]  /*733a0*/  LDL.LU R182, [R1+0x8b4] ;  /* 0x0008b40001b67983 */ /* 0x000f280000300800 */
[----:B--2---:R1:W-:Y:S04]  /*733b0*/  @P0 STG.E desc[UR58][R30.64], R180 ;  /* 0x000000b41e000986 */ /* 0x0043e8000c10193a */
[----:B-1----:R-:W2:Y:S01]  /*733c0*/  LDL.LU R180, [R1+0x1448] ;  /* 0x0014480001b47983 */ /* 0x002ea20000300800 */
[----:B------:R-:W-:-:S03]  /*733d0*/  LOP3.LUT P6, RZ, R21, 0x4, RZ, 0xc0, !PT ;  /* 0x0000000415ff7812 */ /* 0x000fc600078cc0ff */
[----:B------:R-:W2:Y:S01]  /*733e0*/  LDL.LU R110, [R1+0x5b4] ;  /* 0x0005b400016e7983 */ /* 0x000ea20000300800 */
[----:B------:R-:W-:-:S03]  /*733f0*/  LOP3.LUT R11, R11, 0xfbffffff, RZ, 0xc0, !PT ;  /* 0xfbffffff0b0b7812 */ /* 0x000fc600078ec0ff */
[----:B------:R-:W2:Y:S04]  /*73400*/  LDL.LU R111, [R1+0xb08] ;  /* 0x000b0800016f7983 */ /* 0x000ea80000300800 */
[----:B------:R-:W2:Y:S02]  /*73410*/  LDL.LU R171, [R1+0xaf8] ;  /* 0x000af80001ab7983 */ /* 0x000ea40000300800 */
[----:B------:R-:W-:Y:S02]  /*73420*/  @P6 LOP3.LUT R11, R11, 0x4000000, RZ, 0xfc, !PT ;  /* 0x040000000b0b6812 */ /* 0x000fe400078efcff */
[----:B------:R-:W-:Y:S01]  /*73430*/  LOP3.LUT P6, RZ, R21, 0x2, RZ, 0xc0, !PT ;  /* 0x0000000215ff7812 */ /* 0x000fe200078cc0ff */
[----:B------:R-:W2:Y:S01]  /*73440*/  LDL.LU R169, [R1+0xae8] ;  /* 0x000ae80001a97983 */ /* 0x000ea20000300800 */
[----:B------:R-:W-:-:S02]  /*73450*/  LOP3.LUT R11, R11, 0xf7ffffff, RZ, 0xc0, !PT ;  /* 0xf7ffffff0b0b7812 */ /* 0x000fc400078ec0ff */
[----:B------:R-:W-:Y:S01]  /*73460*/  LOP3.LUT P3, RZ, R20, 0x400000, RZ, 0xc0, !PT ;  /* 0x0040000014ff7812 */ /* 0x000fe2000786c0ff */
[----:B------:R-:W-:Y:S01]  /*73470*/  IMAD.WIDE R30, R183, 0x4, R14 ;  /* 0x00000004b71e7825 */ /* 0x000fe200078e020e */
[----:B------:R-:W2:Y:S04]  /*73480*/  LDL.LU R175, [R1+0xac8] ;  /* 0x000ac80001af7983 */ /* 0x000ea80000300800 */
[----:B------:R-:W2:Y:S03]  /*73490*/  LDL.LU R173, [R1+0xab8] ;  /* 0x000ab80001ad7983 */ /* 0x000ea60000300800 */
[----:B------:R-:W-:Y:S01]  /*734a0*/  @P6 LOP3.LUT R11, R11, 0x8000000, RZ, 0xfc, !PT ;  /* 0x080000000b0b6812 */ /* 0x000fe200078efcff */
[----:B------:R-:W2:Y:S01]  /*734b0*/  LDL.LU R174, [R1+0x8b8] ;  /* 0x0008b80001ae7983 */ /* 0x000ea20000300800 */
[----:B------:R-:W-:-:S02]  /*734c0*/  LOP3.LUT P6, RZ, R21, 0x1, RZ, 0xc0, !PT ;  /* 0x0000000115ff7812 */ /* 0x000fc400078cc0ff */
[----:B------:R-:W-:Y:S01]  /*734d0*/  LOP3.LUT R11, R11, 0xefffffff, RZ, 0xc0, !PT ;  /* 0xefffffff0b0b7812 */ /* 0x000fe200078ec0ff */
[----:B------:R-:W2:Y:S04]  /*734e0*/  LDL.LU R172, [R1+0x1450] ;  /* 0x0014500001ac7983 */ /* 0x000ea80000300800 */
[----:B------:R-:W2:Y:S06]  /*734f0*/  LDL.LU R179, [R1+0x5b8] ;  /* 0x0005b80001b37983 */ /* 0x000eac0000300800 */
        /* <DEDUP_REMOVED lines=11> */
[----:B---3--:R1:W-:Y:S02]  /*735b0*/  @P3 STG.E desc[UR58][R30.64], R177 ;  /* 0x000000b11e003986 */ /* 0x0083e4000c10193a */
[----:B-1----:R-:W-:Y:S02]  /*735c0*/  IMAD.WIDE R30, R183, 0x4, R12 ;  /* 0x00000004b71e7825 */ /* 0x002fe400078e020c */
[----:B------:R-:W3:Y:S04]  /*735d0*/  LDL.LU R183, [R1+0x1454] ;  /* 0x0014540001b77983 */ /* 0x000ee80000300800 */
[----:B------:R-:W3:Y:S01]  /*735e0*/  LDL.LU R168, [R1+0xad8] ;  /* 0x000ad80001a87983 */ /* 0x000ee20000300800 */
[----:B------:R-:W-:-:S02]  /*735f0*/  LOP3.LUT R40, R40, 0xfffffffe, RZ, 0xc0, !PT ;  /* 0xfffffffe28287812 */ /* 0x000fc400078ec0ff */
[----:B------:R-:W-:Y:S01]  /*73600*/  LOP3.LUT P2, RZ, R20, 0x800000, RZ, 0xc0, !PT ;  /* 0x0080000014ff7812 */ /* 0x000fe2000784c0ff */
[----:B------:R-:W3:Y:S01]  /*73610*/  LDL.LU R177, [R1+0xb0c] ;  /* 0x000b0c0001b17983 */ /* 0x000ee20000300800 */
[----:B------:R-:W-:Y:S02]  /*73620*/  @P6 LOP3.LUT R40, R40, 0x1, RZ, 0xfc, !PT ;  /* 0x0000000128286812 */ /* 0x000fe400078efcff */
[C---:B------:R-:W-:Y:S02]  /*73630*/  LOP3.LUT P6, RZ, R20.reuse, 0x8000000, RZ, 0xc0, !PT ;  /* 0x0800000014ff7812 */ /* 0x040fe400078cc0ff */
[C---:B------:R-:W-:Y:S02]  /*73640*/  LOP3.LUT P1, RZ, R20.reuse, 0x1000000, RZ, 0xc0, !PT ;  /* 0x0100000014ff7812 */ /* 0x040fe4000782c0ff */
[----:B------:R-:W-:Y:S02]  /*73650*/  LOP3.LUT P0, RZ, R20, 0x2000000, RZ, 0xc0, !PT ;  /* 0x0200000014ff7812 */ /* 0x000fe4000780c0ff */
[----:B------:R-:W-:-:S03]  /*73660*/  LOP3.LUT R40, R40, 0xfffffffd, RZ, 0xc0, !PT ;  /* 0xfffffffd28287812 */ /* 0x000fc600078ec0ff */
[----:B----4-:R1:W-:Y:S04]  /*73670*/  @P2 STG.E desc[UR58][R30.64], R178 ;  /* 0x000000b21e002986 */ /* 0x0103e8000c10193a */
[----:B------:R-:W-:Y:S02]  /*73680*/  @P6 LOP3.LUT R40, R40, 0x2, RZ, 0xfc, !PT ;  /* 0x0000000228286812 */ /* 0x000fe400078efcff */
[----:B------:R-:W-:Y:S01]  /*73690*/  LOP3.LUT P6, RZ, R20, 0x4000000, RZ, 0xc0, !PT ;  /* 0x0400000014ff7812 */ /* 0x000fe200078cc0ff */
[----:B-1----:R-:W4:Y:S01]  /*736a0*/  LDL.LU R178, [R1+0xafc] ;  /* 0x000afc0001b27983 */ /* 0x002f220000300800 */
[----:B--2---:R-:W-:-:S05]  /*736b0*/  IMAD.WIDE R30, R180, 0x4, R18 ;  /* 0x00000004b41e7825 */ /* 0x004fca00078e0212 */
[----:B------:R1:W-:Y:S02]  /*736c0*/  @P1 STG.E desc[UR58][R30.64], R176 ;  /* 0x000000b01e001986 */ /* 0x0003e4000c10193a */
[C---:B-1----:R-:W-:Y:S02]  /*736d0*/  IMAD.WIDE R30, R180.reuse, 0x4, R16 ;  /* 0x00000004b41e7825 */ /* 0x042fe400078e0210 */
[----:B------:R-:W2:Y:S04]  /*736e0*/  LDL.LU R176, [R1+0xaec] ;  /* 0x000aec0001b07983 */ /* 0x000ea80000300800 */
[----:B------:R1:W-:Y:S02]  /*736f0*/  @P0 STG.E desc[UR58][R30.64], R181 ;  /* 0x000000b51e000986 */ /* 0x0003e4000c10193a */
[----:B-1----:R-:W-:-:S05]  /*73700*/  IMAD.WIDE R30, R180, 0x4, R14 ;  /* 0x00000004b41e7825 */ /* 0x002fca00078e020e */
[----:B------:R1:W-:Y:S02]  /*73710*/  @P6 STG.E desc[UR58][R30.64], R182 ;  /* 0x000000b61e006986 */ /* 0x0003e4000c10193a */
[----:B-1----:R-:W-:Y:S02]  /*73720*/  IMAD.WIDE R30, R180, 0x4, R12 ;  /* 0x00000004b41e7825 */ /* 0x002fe400078e020c */
[----:B------:R-:W2:Y:S04]  /*73730*/  LDL.LU R182, [R1+0xadc] ;  /* 0x000adc0001b67983 */ /* 0x000ea80000300800 */
[----:B------:R-:W2:Y:S04]  /*73740*/  LDL.LU R180, [R1+0xacc] ;  /* 0x000acc0001b47983 */ /* 0x000ea80000300800 */
        /* <DEDUP_REMOVED lines=37> */
[----:B--2---:R1:W-:Y:S04]  /*739a0*/  @P2 STG.E desc[UR58][R30.64], R176 ;  /* 0x000000b01e002986 */ /* 0x0043e8000c10193a */
[----:B-1----:R-:W2:Y:S01]  /*739b0*/  LDL.LU R176, [R1+0xabc] ;  /* 0x000abc0001b07983 */ /* 0x002ea20000300800 */
[----:B------:R-:W-:-:S03]  /*739c0*/  IMAD.WIDE R30, R183, 0x4, R12 ;  /* 0x00000004b71e7825 */ /* 0x000fc600078e020c */
[----:B------:R-:W3:Y:S04]  /*739d0*/  LDL.LU R183, [R1+0x8bc] ;  /* 0x0008bc0001b77983 */ /* 0x000ee80000300800 */
[----:B------:R1:W-:Y:S02]  /*739e0*/  @P1 STG.E desc[UR58][R30.64], R182 ;  /* 0x000000b61e001986 */ /* 0x0003e4000c10193a */
[----:B-1----:R-:W-:Y:S02]  /*739f0*/  IMAD.WIDE R30, R181, 0x4, R18 ;  /* 0x00000004b51e7825 */ /* 0x002fe400078e0212 */
[----:B------:R-:W4:Y:S04]  /*73a00*/  LDL.LU R182, [R1+0x5bc] ;  /* 0x0005bc0001b67983 */ /* 0x000f280000300800 */
[----:B------:R-:W4:Y:S04]  /*73a10*/  LDL.LU R109, [R1+0xb60] ;  /* 0x000b6000016d7983 */ /* 0x000f280000300800 */
[----:B------:R1:W-:Y:S04]  /*73a20*/  @P0 STG.E desc[UR58][R30.64], R180 ;  /* 0x000000b41e000986 */ /* 0x0003e8000c10193a */
[----:B------:R-:W4:Y:S04]  /*73a30*/  LDL.LU R110, [R1+0xb50] ;  /* 0x000b5000016e7983 */ /* 0x000f280000300800 */
        /* <DEDUP_REMOVED lines=19> */
[----:B------:R-:W4:Y:S04]  /*73b70*/  LDL.LU R179, [R1+0xb44] ;  /* 0x000b440001b37983 */ /* 0x000f280000300800 */
[----:B------:R-:W4:Y:S02]  /*73b80*/  LDL.LU R177, [R1+0x1468] ;  /* 0x0014680001b17983 */ /* 0x000f240000300800 */
[----:B------:R-:W-:Y:S02]  /*73b90*/  @P6 LOP3.LUT R11, R11, 0x100000, RZ, 0xfc, !PT ;  /* 0x001000000b0b6812 */ /* 0x000fe400078efcff */
[C---:B------:R-:W-:Y:S02]  /*73ba0*/  LOP3.LUT P6, RZ, R21.reuse, 0x40000, RZ, 0xc0, !PT ;  /* 0x0004000015ff7812 */ /* 0x040fe400078cc0ff */
[----:B------:R-:W-:Y:S01]  /*73bb0*/  LOP3.LUT P2, RZ, R21, 0x400, RZ, 0xc0, !PT ;  /* 0x0000040015ff7812 */ /* 0x000fe2000784c0ff */
[----:B------:R-:W-:Y:S01]  /*73bc0*/  IMAD.WIDE R30, R181, 0x4, R16 ;  /* 0x00000004b51e7825 */ /* 0x000fe200078e0210 */
[----:B------:R-:W-:Y:S01]  /*73bd0*/  LOP3.LUT R11, R11, 0xffdfffff, RZ, 0xc0, !PT ;  /* 0xffdfffff0b0b7812 */ /* 0x000fe200078ec0ff */
[----:B------:R-:W4:Y:S08]  /*73be0*/  LDL.LU R178, [R1+0xb34] ;  /* 0x000b340001b27983 */ /* 0x000f300000300800 */
        /* <DEDUP_REMOVED lines=22> */
[----:B------:R-:W3:Y:S04]  /*73d50*/  LDL.LU R181, [R1+0x8d4] ;  /* 0x0008d40001b57983 */ /* 0x000ee80000300800 */
[----:B----4-:R1:W-:Y:S04]  /*73d60*/  @P1 STG.E desc[UR58][R30.64], R182 ;  /* 0x000000b61e001986 */ /* 0x0103e8000c10193a */
[----:B-1----:R-:W4:Y:S01]  /*73d70*/  LDL.LU R182, [R1+0x146c] ;  /* 0x00146c0001b67983 */ /* 0x002f220000300800 */
[----:B------:R-:W-:-:S05]  /*73d80*/  IMAD.WIDE R30, R180, 0x4, R18 ;  /* 0x00000004b41e7825 */ /* 0x000fca00078e0212 */
[----:B------:R1:W-:Y:S02]  /*73d90*/  @P0 STG.E desc[UR58][R30.64], R109 ;  /* 0x0000006d1e000986 */ /* 0x0003e4000c10193a */
[----:B-1----:R-:W-:-:S05]  /*73da0*/  IMAD.WIDE R30, R180, 0x4, R16 ;  /* 0x00000004b41e7825 */ /* 0x002fca00078e0210 */
[----:B------:R1:W-:Y:S01]  /*73db0*/  @P6 STG.E desc[UR58][R30.64], R110 ;  /* 0x0000006e1e006986 */ /* 0x0003e2000c10193a */
[----:B------:R-:W-:Y:S01]  /*73dc0*/  LOP3.LUT P6, RZ, R11, 0x2000000, RZ, 0xc0, !PT ;  /* 0x020000000bff7812 */ /* 0x000fe200078cc0ff */
[----:B-1----:R-:W-:-:S12]  /*73dd0*/  IMAD.WIDE R30, R180, 0x4, R14 ;  /* 0x00000004b41e7825 */ /* 0x002fd800078e020e */
[----:B------:R1:W-:Y:S02]  /*73de0*/  @P6 STG.E desc[UR58][R30.64], R111 ;  /* 0x0000006f1e006986 */ /* 0x0003e4000c10193a */
[----:B-1----:R-:W-:Y:S02]  /*73df0*/  IMAD.WIDE R30, R180, 0x4, R12 ;  /* 0x00000004b41e7825 */ /* 0x002fe400078e020c */
[----:B------:R-:W3:Y:S01]  /*73e00*/  LDL.LU R180, [R1+0x5c4] ;  /* 0x0005c40001b47983 */ /* 0x000ee20000300800 */
        /* <DEDUP_REMOVED lines=31> */
[----:B----4-:R-:W-:-:S05]  /*74000*/  IMAD.WIDE R30, R182, 0x4, R18 ;  /* 0x00000004b61e7825 */ /* 0x010fca00078e0212 */
[----:B--2---:R1:W-:Y:S02]  /*74010*/  @P3 STG.E desc[UR58][R30.64], R176 ;  /* 0x000000b01e003986 */ /* 0x0043e4000c10193a */
[----:B-1----:R-:W-:-:S05]  /*74020*/  IMAD.WIDE R30, R182, 0x4, R16 ;  /* 0x00000004b61e7825 */ /* 0x002fca00078e0210 */
[----:B---3--:R1:W-:Y:S02]  /*74030*/  @P2 STG.E desc[UR58][R30.64], R183 ;  /* 0x000000b71e002986 */ /* 0x0083e4000c10193a */
[C---:B-1----:R-:W-:Y:S02]  /*74040*/  IMAD.WIDE R30, R182.reuse, 0x4, R14 ;  /* 0x00000004b61e7825 */ /* 0x042fe400078e020e */
[----:B------:R-:W2:Y:S04]  /*74050*/  LDL.LU R183, [R1+0xb68] ;  /* 0x000b680001b77983 */ /* 0x000ea80000300800 */
[----:B------:R1:W-:Y:S02]  /*74060*/  @P1 STG.E desc[UR58][R30.64], R181 ;  /* 0x000000b51e001986 */ /* 0x0003e4000c10193a */
[----:B-1----:R-:W-:-:S02]  /*74070*/  IMAD.WIDE R30, R182, 0x4, R12 ;  /* 0x00000004b61e7825 */ /* 0x002fc400078e020c */
[----:B------:R-:W3:Y:S04]  /*74080*/  LDL.LU R181, [R1+0xb58] ;  /* 0x000b580001b57983 */ /* 0x000ee80000300800 */
[----:B------:R-:W4:Y:S04]  /*74090*/  LDL.LU R182, [R1+0xb48] ;  /* 0x000b480001b67983 */ /* 0x000f280000300800 */
[----:B------:R1:W-:Y:S04]  /*740a0*/  @P0 STG.E desc[UR58][R30.64], R180 ;  /* 0x000000b41e000986 */ /* 0x0003e8000c10193a */
[----:B-1----:R-:W2:Y:S04]  /*740b0*/  LDL.LU R180, [R1+0x1470] ;  /* 0x0014700001b47983 */ /* 0x002ea80000300800 */
        /* <DEDUP_REMOVED lines=10> */
[----:B------:R-:W-:-:S03]  /*74160*/  LOP3.LUT P3, RZ, R21, 0x10000000, RZ, 0xc0, !PT ;  /* 0x1000000015ff7812 */ /* 0x000fc6000786c0ff */
[----:B------:R-:W4:Y:S04]  /*74170*/  LDL.LU R172, [R1+0xb2c] ;  /* 0x000b2c0001ac7983 */ /* 0x000f280000300800 */
[----:B------:R-:W4:Y:S01]  /*74180*/  LDL.LU R179, [R1+0xb1c] ;  /* 0x000b1c0001b37983 */ /* 0x000f220000300800 */
[----:B------:R-:W-:-:S03]  /*74190*/  LOP3.LUT P2, RZ, R21, 0x20000000, RZ, 0xc0, !PT ;  /* 0x2000000015ff7812 */ /* 0x000fc6000784c0ff */
[----:B------:R-:W4:Y:S04]  /*741a0*/  LDL.LU R177, [R1+0x8dc] ;  /* 0x0008dc0001b17983 */ /* 0x000f280000300800 */
[----:B------:R-:W4:Y:S01]  /*741b0*/  LDL.LU R178, [R1+0x147c] ;  /* 0x00147c0001b27983 */ /* 0x000f220000300800 */
[----:B------:R-:W-:-:S03]  /*741c0*/  LOP3.LUT P1, RZ, R21, 0x40000000, RZ, 0xc0, !PT ;  /* 0x4000000015ff7812 */ /* 0x000fc6000782c0ff */
[----:B------:R-:W4:Y:S01]  /*741d0*/  LDL.LU R176, [R1+0x5cc] ;  /* 0x0005cc0001b07983 */ /* 0x000f220000300800 */
        /* <DEDUP_REMOVED lines=20> */
[----:B------:R1:W-:Y:S02]  /*74320*/  @P3 STG.E desc[UR58][R30.64], R183 ;  /* 0x000000b71e003986 */ /* 0x0003e4000c10193a */
[----:B-1----:R-:W-:-:S05]  /*74330*/  IMAD.WIDE R30, R180, 0x4, R16 ;  /* 0x00000004b41e7825 */ /* 0x002fca00078e0210 */
[----:B---3--:R1:W-:Y:S02]  /*74340*/  @P2 STG.E desc[UR58][R30.64], R181 ;  /* 0x000000b51e002986 */ /* 0x0083e4000c10193a */
[C---:B-1----:R-:W-:Y:S02]  /*74350*/  IMAD.WIDE R30, R180.reuse, 0x4, R14 ;  /* 0x00000004b41e7825 */ /* 0x042fe400078e020e */
[----:B------:R-:W2:Y:S04]  /*74360*/  LDL.LU R181, [R1+0xbd0] ;  /* 0x000bd00001b57983 */ /* 0x000ea80000300800 */
[----:B----4-:R1:W-:Y:S02]  /*74370*/  @P1 STG.E desc[UR58][R30.64], R182 ;  /* 0x000000b61e001986 */ /* 0x0103e4000c10193a */
[----:B-1----:R-:W-:-:S02]  /*74380*/  IMAD.WIDE R30, R180, 0x4, R12 ;  /* 0x00000004b41e7825 */ /* 0x002fc400078e020c */
[----:B------:R-:W3:Y:S04]  /*74390*/  LDL.LU R182, [R1+0xbc0] ;  /* 0x000bc00001b67983 */ /* 0x000ee80000300800 */
[----:B------:R-:W4:Y:S04]  /*743a0*/  LDL.LU R180, [R1+0xbb0] ;  /* 0x000bb00001b47983 */ /* 0x000f280000300800 */
[----:B------:R-:W2:Y:S01]  /*743b0*/  LDL.LU R183, [R1+0x1480] ;  /* 0x0014800001b77983 */ /* 0x000ea20000300800 */
[----:B------:R-:W-:-:S04]  /*743c0*/  LOP3.LUT R11, R11, 0xfffeffff, RZ, 0xc0, !PT ;  /* 0xfffeffff0b0b7812 */ /* 0x000fc800078ec0ff */
[----:B------:R-:W-:Y:S02]  /*743d0*/  @P6 LOP3.LUT R11, R11, 0x10000, RZ, 0xfc, !PT ;  /* 0x000100000b0b6812 */ /* 0x000fe400078efcff */
[----:B------:R-:W-:Y:S02]  /*743e0*/  LOP3.LUT P6, RZ, R22, 0x2, RZ, 0xc0, !PT ;  /* 0x0000000216ff7812 */ /* 0x000fe400078cc0ff */
        /* <DEDUP_REMOVED lines=41> */
[----:B------:R-:W-:Y:S01]  /*74680*/  LOP3.LUT P0, RZ, R22, 0x4000, RZ, 0xc0, !PT ;  /* 0x0000400016ff7812 */ /* 0x000fe2000780c0ff */
[----:B------:R-:W4:Y:S04]  /*74690*/  LDL.LU R178, [R1+0xba0] ;  /* 0x000ba00001b27983 */ /* 0x000f280000300800 */
[----:B------:R1:W-:Y:S04]  /*746a0*/  @P3 STG.E desc[UR58][R30.64], R176 ;  /* 0x000000b01e003986 */ /* 0x0003e8000c10193a */
        /* <DEDUP_REMOVED lines=8> */
[----:B----4-:R1:W-:Y:S04]  /*74730*/  @P0 STG.E desc[UR58][R30.64], R180 ;  /* 0x000000b41e000986 */ /* 0x0103e8000c10193a */
[----:B-1----:R-:W4:Y:S04]  /*74740*/  LDL.LU R180, [R1+0x1484] ;  /* 0x0014840001b47983 */ /* 0x002f280000300800 */
[----:B------:R-:W3:Y:S01]  /*74750*/  LDL.LU R109, [R1+0xd0] ;  /* 0x0000d000016d7983 */ /* 0x000ee20000300800 */
[----:B------:R-:W-:-:S03]  /*74760*/  IMAD.WIDE R30, R183, 0x4, R12 ;  /* 0x00000004b71e7825 */ /* 0x000fc600078e020c */
        /* <DEDUP_REMOVED lines=11> */
[C---:B------:R-:W-:Y:S01]  /*74820*/  LOP3.LUT P2, RZ, R22.reuse, 0x10000, RZ, 0xc0, !PT ;  /* 0x0001000016ff7812 */ /* 0x040fe2000784c0ff */
[----:B------:R-:W3:Y:S01]  /*74830*/  LDL.LU R172, [R1+0xd4] ;  /* 0x0000d40001ac7983 */ /* 0x000ee20000300800 */
[----:B------:R-:W-:-:S03]  /*74840*/  LOP3.LUT P1, RZ, R22, 0x20000, RZ, 0xc0, !PT ;  /* 0x0002000016ff7812 */ /* 0x000fc6000782c0ff */
        /* <DEDUP_REMOVED lines=8> */
[----:B------:R-:W-:Y:S01]  /*748d0*/  LOP3.LUT P6, RZ, R22, 0x2000000, RZ, 0xc0, !PT ;  /* 0x0200000016ff7812 */ /* 0x000fe200078cc0ff */
[----:B------:R1:W-:Y:S04]  /*748e0*/  @P3 STG.E desc[UR58][R30.64], R178 ;  /* 0x000000b21e003986 */ /* 0x0003e8000c10193a */
[----:B-1----:R-:W3:Y:S01]  /*748f0*/  LDL.LU R178, [R1+0xbc8] ;  /* 0x000bc80001b27983 */ /* 0x002ee20000300800 */
[----:B------:R-:W-:-:S07]  /*74900*/  LOP3.LUT R11, R11, 0xffffffef, RZ, 0xc0, !PT ;  /* 0xffffffef0b0b7812 */ /* 0x000fce00078ec0ff */
[----:B------:R-:W-:Y:S02]  /*74910*/  @P6 LOP3.LUT R11, R11, 0x10, RZ, 0xfc, !PT ;  /* 0x000000100b0b6812 */ /* 0x000fe400078efcff */
[----:B------:R-:W-:Y:S01]  /*74920*/  LOP3.LUT P6, RZ, R22, 0x1000000, RZ, 0xc0, !PT ;  /* 0x0100000016ff7812 */ /* 0x000fe200078cc0ff */
        /* <DEDUP_REMOVED lines=66> */
[----:B--2---:R3:W-:Y:S02]  /*74d50*/  @P2 STG.E desc[UR58][R30.64], R181 ;  /* 0x000000b51e002986 */ /* 0x0047e4000c10193a */
[----:B---3--:R-:W-:-:S05]  /*74d60*/  IMAD.WIDE R30, R179, 0x4, R18 ;  /* 0x00000004b31e7825 */ /* 0x008fca00078e0212 */
[----:B------:R1:W-:Y:S02]  /*74d70*/  @P1 STG.E desc[UR58][R30.64], R182 ;  /* 0x000000b61e001986 */ /* 0x0003e4000c10193a */
[----:B-1----:R-:W-:-:S05]  /*74d80*/  IMAD.WIDE R30, R179, 0x4, R16 ;  /* 0x00000004b31e7825 */ /* 0x002fca00078e0210 */
[----:B------:R1:W-:Y:S04]  /*74d90*/  @P0 STG.E desc[UR58][R30.64], R180 ;  /* 0x000000b41e000986 */ /* 0x0003e8000c10193a */
        /* <DEDUP_REMOVED lines=24> */
[----:B------:R-:W2:Y:S04]  /*74f20*/  LDL.LU R171, [R1+0x86c] ;  /* 0x00086c0001ab7983 */ /* 0x000ea80000300800 */
[----:B------:R-:W2:Y:S01]  /*74f30*/  LDL.LU R169, [R1+0x5dc] ;  /* 0x0005dc0001a97983 */ /* 0x000ea20000300800 */
[----:B------:R-:W-:-:S03]  /*74f40*/  LOP3.LUT R20, R20, 0xbfffffff, RZ, 0xc0, !PT ;  /* 0xbfffffff14147812 */ /* 0x000fc600078ec0ff */
[----:B------:R-:W2:Y:S01]  /*74f50*/  LDL.LU R168, [R1+0xdc] ;  /* 0x0000dc0001a87983 */ /* 0x000ea20000300800 */
[----:B------:R-:W-:Y:S02]  /*74f60*/  @P6 LOP3.LUT R20, R20, 0x40000000, RZ, 0xfc, !PT ;  /* 0x4000000014146812 */ /* 0x000fe400078efcff */
[C---:B------:R-:W-:Y:S01]  /*74f70*/  LOP3.LUT P6, RZ, R23.reuse, 0x200, RZ, 0xc0, !PT ;  /* 0x0000020017ff7812 */ /* 0x040fe200078cc0ff */
[----:B------:R-:W2:Y:S01]  /*74f80*/  LDL.LU R172, [R1+0x14a0] ;  /* 0x0014a00001ac7983 */ /* 0x000ea20000300800 */
[----:B------:R-:W-:Y:S02]  /*74f90*/  LOP3.LUT R20, R20, 0x7fffffff, RZ, 0xc0, !PT ;  /* 0x7fffffff14147812 */ /* 0x000fe400078ec0ff */
[C---:B------:R-:W-:Y:S01]  /*74fa0*/  LOP3.LUT P2, RZ, R23.reuse, 0x8, RZ, 0xc0, !PT ;  /* 0x0000000817ff7812 */ /* 0x040fe2000784c0ff */
[----:B------:R-:W2:Y:S01]  /*74fb0*/  LDL.LU R175, [R1+0xc10] ;  /* 0x000c100001af7983 */ /* 0x000ea20000300800 */
[----:B------:R-:W-:Y:S01]  /*74fc0*/  LOP3.LUT P1, RZ, R23, 0x10, RZ, 0xc0, !PT ;  /* 0x0000001017ff7812 */ /* 0x000fe2000782c0ff */
[----:B------:R-:W-:Y:S01]  /*74fd0*/  IMAD.WIDE R30, R179, 0x4, R12 ;  /* 0x00000004b31e7825 */ /* 0x000fe200078e020c */
[----:B------:R-:W-:Y:S01]  /*74fe0*/  LOP3.LUT R11, R11, 0xfffffffe, RZ, 0xc0, !PT ;  /* 0xfffffffe0b0b7812 */ /* 0x000fe200078ec0ff */
[----:B------:R-:W2:Y:S04]  /*74ff0*/  LDL.LU R173, [R1+0xc00] ;  /* 0x000c000001ad7983 */ /* 0x000ea80000300800 */
[----:B------:R-:W-:-:S02]  /*75000*/  @P6 LOP3.LUT R20, R20, 0x80000000, RZ, 0xfc, !PT ;  /* 0x8000000014146812 */ /* 0x000fc400078efcff */
[C---:B------:R-:W-:Y:S02]  /*75010*/  LOP3.LUT P6, RZ, R23.reuse, 0x100, RZ, 0xc0, !PT ;  /* 0x0000010017ff7812 */ /* 0x040fe400078cc0ff */
[----:B------:R-:W-:Y:S01]  /*75020*/  LOP3.LUT P0, RZ, R23, 0x20, RZ, 0xc0, !PT ;  /* 0x0000002017ff7812 */ /* 0x000fe2000780c0ff */
[----:B---3--:R4:W-:Y:S10]  /*75030*/  @P2 STG.E desc[UR58][R30.64], R177 ;  /* 0x000000b11e002986 */ /* 0x0089f4000c10193a */
[----:B------:R-:W-:-:S02]  /*75040*/  @P6 LOP3.LUT R11, R11, 0x1, RZ, 0xfc, !PT ;  /* 0x000000010b0b6812 */ /* 0x000fc400078efcff */
[----:B------:R-:W-:Y:S01]  /*75050*/  LOP3.LUT P6, RZ, R23, 0x80, RZ, 0xc0, !PT ;  /* 0x0000008017ff7812 */ /* 0x000fe200078cc0ff */
[----:B----4-:R-:W-:Y:S01]  /*75060*/  IMAD.WIDE R30, R181, 0x4, R18 ;  /* 0x00000004b51e7825 */ /* 0x010fe200078e0212 */
[----:B------:R-:W-:-:S04]  /*75070*/  LOP3.LUT R11, R11, 0xfffffffd, RZ, 0xc0, !PT ;  /* 0xfffffffd0b0b7812 */ /* 0x000fc800078ec0ff */
[----:B------:R1:W-:Y:S07]  /*75080*/  @P1 STG.E desc[UR58][R30.64], R178 ;  /* 0x000000b21e001986 */ /* 0x0003ee000c10193a */
[----:B------:R-:W-:Y:S01]  /*75090*/  @P6 LOP3.LUT R11, R11, 0x2, RZ, 0xfc, !PT ;  /* 0x000000020b0b6812 */ /* 0x000fe200078efcff */
[----:B-1----:R-:W-:Y:S01]  /*750a0*/  IMAD.WIDE R30, R181, 0x4, R16 ;  /* 0x00000004b51e7825 */ /* 0x002fe200078e0210 */
[----:B------:R-:W-:-:S04]  /*750b0*/  LOP3.LUT P6, RZ, R23, 0x40, RZ, 0xc0, !PT ;  /* 0x0000004017ff7812 */ /* 0x000fc800078cc0ff */
[----:B------:R1:W-:Y:S04]  /*750c0*/  @P0 STG.E desc[UR58][R30.64], R183 ;  /* 0x000000b71e000986 */ /* 0x0003e8000c10193a */
[----:B-1----:R-:W3:Y:S04]  /*750d0*/  LDL.LU R183, [R1+0x14a4] ;  /* 0x0014a40001b77983 */ /* 0x002ee80000300800 */
[----:B------:R-:W4:Y:S01]  /*750e0*/  LDL.LU R174, [R1+0xbf0] ;  /* 0x000bf00001ae7983 */ /* 0x000f220000300800 */
[----:B------:R-:W-:-:S03]  /*750f0*/  IMAD.WIDE R30, R181, 0x4, R14 ;  /* 0x00000004b51e7825 */ /* 0x000fc600078e020e */
[----:B------:R-:W3:Y:S04]  /*75100*/  LDL.LU R179, [R1+0xbe0] ;  /* 0x000be00001b37983 */ /* 0x000ee80000300800 */
[----:B------:R1:W-:Y:S01]  /*75110*/  @P6 STG.E desc[UR58][R30.64], R176 ;  /* 0x000000b01e006986 */ /* 0x0003e2000c10193a */
[----:B------:R-:W-:-:S03]  /*75120*/  LOP3.LUT P6, RZ, R11, 0x2, RZ, 0xc0, !PT ;  /* 0x000000020bff7812 */ /* 0x000fc600078cc0ff */
[----:B------:R-:W3:Y:S04]  /*75130*/  LDL.LU R177, [R1+0xb90] ;  /* 0x000b900001b17983 */ /* 0x000ee80000300800 */
[----:B------:R-:W3:Y:S01]  /*75140*/  LDL.LU R178, [R1+0x7c0] ;  /* 0x0007c00001b27983 */ /* 0x000ee20000300800 */
[----:B-1----:R-:W-:-:S03]  /*75150*/  IMAD.WIDE R30, R181, 0x4, R12 ;  /* 0x00000004b51e7825 */ /* 0x002fc600078e020c */
[----:B------:R-:W3:Y:S04]  /*75160*/  LDL.LU R176, [R1+0x5e0] ;  /* 0x0005e00001b07983 */ /* 0x000ee80000300800 */
[----:B------:R1:W-:Y:S01]  /*75170*/  @P6 STG.E desc[UR58][R30.64], R182 ;  /* 0x000000b61e006986 */ /* 0x0003e2000c10193a */
[----:B------:R-:W-:-:S03]  /*75180*/  LOP3.LUT P6, RZ, R11, 0x1, RZ, 0xc0, !PT ;  /* 0x000000010bff7812 */ /* 0x000fc600078cc0ff */
[----:B------:R-:W3:Y:S01]  /*75190*/  LDL.LU R181, [R1+0xe0] ;  /* 0x0000e00001b57983 */ /* 0x000ee20000300800 */
        /* <DEDUP_REMOVED lines=21> */
[----:B------:R-:W-:-:S02]  /*752f0*/  LOP3.LUT P6, RZ, R20, 0x4000000, RZ, 0xc0, !PT ;  /* 0x0400000014ff7812 */ /* 0x000fc400078cc0ff */
[----:B------:R-:W-:Y:S01]  /*75300*/  LOP3.LUT P4, RZ, R23, 0x10000, RZ, 0xc0, !PT ;  /* 0x0001000017ff7812 */ /* 0x000fe2000788c0ff */
[----:B-1----:R-:W-:-:S10]  /*75310*/  IMAD.WIDE R30, R172, 0x4, R14 ;  /* 0x00000004ac1e7825 */ /* 0x002fd400078e020e */
[----:B----4-:R1:W-:Y:S01]  /*75320*/  @P6 STG.E desc[UR58][R30.64], R174 ;  /* 0x000000ae1e006986 */ /* 0x0103e2000c10193a */
[----:B------:R-:W-:Y:S01]  /*75330*/  LOP3.LUT P3, RZ, R23, 0x20000, RZ, 0xc0, !PT ;  /* 0x0002000017ff7812 */ /* 0x000fe2000786c0ff */
[----:B-1----:R-:W-:-:S05]  /*75340*/  IMAD.WIDE R30, R172, 0x4, R12 ;  /* 0x00000004ac1e7825 */ /* 0x002fca00078e020c */
[----:B---3--:R1:W-:Y:S01]  /*75350*/  @P5 STG.E desc[UR58][R30.64], R179 ;  /* 0x000000b31e005986 */ /* 0x0083e2000c10193a */
[----:B------:R-:W-:Y:S01]  /*75360*/  LOP3.LUT P2, RZ, R23, 0x40000, RZ, 0xc0, !PT ;  /* 0x0004000017ff7812 */ /* 0x000fe2000784c0ff */
[----:B-1----:R-:W-:-:S05]  /*75370*/  IMAD.WIDE R30, R183, 0x4, R18 ;  /* 0x00000004b71e7825 */ /* 0x002fca00078e0212 */
[----:B------:R1:W-:Y:S01]  /*75380*/  @P4 STG.E desc[UR58][R30.64], R177 ;  /* 0x000000b11e004986 */ /* 0x0003e2000c10193a */
[----:B------:R-:W-:Y:S01]  /*75390*/  LOP3.LUT P1, RZ, R23, 0x80000, RZ, 0xc0, !PT ;  /* 0x0008000017ff7812 */ /* 0x000fe2000782c0ff */
[----:B-1----:R-:W-:-:S05]  /*753a0*/  IMAD.WIDE R30, R183, 0x4, R16 ;  /* 0x00000004b71e7825 */ /* 0x002fca00078e0210 */
[----:B------:R1:W-:Y:S02]  /*753b0*/  @P3 STG.E desc[UR58][R30.64], R178 ;  /* 0x000000b21e003986 */ /* 0x0003e4000c10193a */
[----:B-1----:R-:W-:-:S05]  /*753c0*/  IMAD.WIDE R30, R183, 0x4, R14 ;  /* 0x00000004b71e7825 */ /* 0x002fca00078e020e */
[----:B------:R1:W-:Y:S01]  /*753d0*/  @P2 STG.E desc[UR58][R30.64], R176 ;  /* 0x000000b01e002986 */ /* 0x0003e2000c10193a */
[----:B------:R-:W-:Y:S01]  /*753e0*/  LOP3.LUT P0, RZ, R23, 0x100000, RZ, 0xc0, !PT ;  /* 0x0010000017ff7812 */ /* 0x000fe2000780c0ff */
[----:B-1----:R-:W-:Y:S02]  /*753f0*/  IMAD.WIDE R30, R183, 0x4, R12 ;  /* 0x00000004b71e7825 */ /* 0x002fe400078e020c */
[----:B------:R-:W3:Y:S04]  /*75400*/  LDL.LU R183, [R1+0xc04] ;  /* 0x000c040001b77983 */ /* 0x000ee80000300800 */
[----:B------:R1:W-:Y:S04]  /*75410*/  @P1 STG.E desc[UR58][R30.64], R181 ;  /* 0x000000b51e001986 */ /* 0x0003e8000c10193a */
[----:B-1----:R-:W4:Y:S04]  /*75420*/  LDL.LU R181, [R1+0xbf4] ;  /* 0x000bf40001b57983 */ /* 0x002f280000300800 */
[----:B------:R-:W4:Y:S04]  /*75430*/  LDL.LU R108, [R1+0xbe4] ;  /* 0x000be400016c7983 */ /* 0x000f280000300800 */
[----:B------:R-:W4:Y:S04]  /*75440*/  LDL.LU R109, [R1+0xb94] ;  /* 0x000b9400016d7983 */ /* 0x000f280000300800 */
[----:B------:R-:W4:Y:S01]  /*75450*/  LDL.LU R110, [R1+0x7c4] ;  /* 0x0007c400016e7983 */ /* 0x000f220000300800 */
[----:B--2---:R-:W-:-:S05]  /*75460*/  IMAD.WIDE R30, R182, 0x4, R18 ;  /* 0x00000004b61e7825 */ /* 0x004fca00078e0212 */
[----:B------:R1:W-:Y:S04]  /*75470*/  @P0 STG.E desc[UR58][R30.64], R180 ;  /* 0x000000b41e000986 */ /* 0x0003e8000c10193a */
[----:B-1----:R-:W2:Y:S04]  /*75480*/  LDL.LU R180, [R1+0x14ac] ;  /* 0x0014ac0001b47983 */ /* 0x002ea80000300800 */
[----:B------:R-:W2:Y:S01]  /*75490*/  LDL.LU R111, [R1+0x5e4] ;  /* 0x0005e400016f7983 */ /* 0x000ea20000300800 */
        /* <DEDUP_REMOVED lines=15> */
[----:B------:R-:W2:Y:S04]  /*75590*/  LDL.LU R179, [R1+0x5e8] ;  /* 0x0005e80001b37983 */ /* 0x000ea80000300800 */
[----:B------:R-:W2:Y:S01]  /*755a0*/  LDL.LU R177, [R1+0x14b4] ;  /* 0x0014b40001b17983 */ /* 0x000ea20000300800 */
[C---:B------:R-:W-:Y:S02]  /*755b0*/  LOP3.LUT P3, RZ, R23.reuse, 0x200000, RZ, 0xc0, !PT ;  /* 0x0020000017ff7812 */ /* 0x040fe4000786c0ff */
[----:B------:R-:W-:Y:S01]  /*755c0*/  LOP3.LUT P2, RZ, R23, 0x400000, RZ, 0xc0, !PT ;  /* 0x0040000017ff7812 */ /* 0x000fe2000784c0ff */
[----:B------:R-:W-:Y:S01]  /*755d0*/  IMAD.WIDE R30, R182, 0x4, R16 ;  /* 0x00000004b61e7825 */ /* 0x000fe200078e0210 */
[----:B------:R-:W2:Y:S01]  /*755e0*/  LDL.LU R178, [R1+0xe8] ;  /* 0x0000e80001b27983 */ /* 0x000ea20000300800 */
[----:B------:R-:W-:-:S02]  /*755f0*/  @P6 LOP3.LUT R20, R20, 0x100000, RZ, 0xfc, !PT ;  /* 0x0010000014146812 */ /* 0x000fc400078efcff */
        /* <DEDUP_REMOVED lines=19> */
[----:B---3--:R1:W-:Y:S02]  /*75730*/  @P3 STG.E desc[UR58][R30.64], R183 ;  /* 0x000000b71e003986 */ /* 0x0083e4000c10193a */
[C---:B-1----:R-:W-:Y:S02]  /*75740*/  IMAD.WIDE R30, R182.reuse, 0x4, R14 ;  /* 0x00000004b61e7825 */ /* 0x042fe400078e020e */
[----:B------:R-:W3:Y:S04]  /*75750*/  LDL.LU R183, [R1+0xc0c] ;  /* 0x000c0c0001b77983 */ /* 0x000ee80000300800 */
[----:B----4-:R1:W-:Y:S02]  /*75760*/  @P2 STG.E desc[UR58][R30.64], R181 ;  /* 0x000000b51e002986 */ /* 0x0103e4000c10193a */
[----:B-1----:R-:W-:-:S02]  /*75770*/  IMAD.WIDE R30, R182, 0x4, R12 ;  /* 0x00000004b61e7825 */ /* 0x002fc400078e020c */
[----:B------:R-:W4:Y:S04]  /*75780*/  LDL.LU R181, [R1+0xbfc] ;  /* 0x000bfc0001b57983 */ /* 0x000f280000300800 */
[----:B------:R-:W3:Y:S04]  /*75790*/  LDL.LU R182, [R1+0x14b8] ;  /* 0x0014b80001b67983 */ /* 0x000ee80000300800 */
[----:B------:R2:W-:Y:S02]  /*757a0*/  @P1 STG.E desc[UR58][R30.64], R108 ;  /* 0x0000006c1e001986 */ /* 0x0005e4000c10193a */
        /* <DEDUP_REMOVED lines=38> */
[----:B---3--:R-:W-:-:S05]  /*75a10*/  IMAD.WIDE R30, R182, 0x4, R18 ;  /* 0x00000004b61e7825 */ /* 0x008fca00078e0212 */
[----:B------:R1:W-:Y:S02]  /*75a20*/  @P3 STG.E desc[UR58][R30.64], R176 ;  /* 0x000000b01e003986 */ /* 0x0003e4000c10193a */
[C---:B-1----:R-:W-:Y:S02]  /*75a30*/  IMAD.WIDE R30, R182.reuse, 0x4, R16 ;  /* 0x00000004b61e7825 */ /* 0x042fe400078e0210 */
[----:B------:R-:W3:Y:S04]  /*75a40*/  LDL.LU R176, [R1+0xb9c] ;  /* 0x000b9c0001b07983 */ /* 0x000ee80000300800 */
[----:B------:R1:W-:Y:S02]  /*75a50*/  @P2 STG.E desc[UR58][R30.64], R183 ;  /* 0x000000b71e002986 */ /* 0x0003e4000c10193a */
[----:B-1----:R-:W-:-:S02]  /*75a60*/  IMAD.WIDE R30, R182, 0x4, R14 ;  /* 0x00000004b61e7825 */ /* 0x002fc400078e020e */
[----:B------:R-:W3:Y:S04]  /*75a70*/  LDL.LU R183, [R1+0x7cc] ;  /* 0x0007cc0001b77983 */ /* 0x000ee80000300800 */
[----:B----4-:R1:W-:Y:S01]  /*75a80*/  @P1 STG.E desc[UR58][R30.64], R181 ;  /* 0x000000b51e001986 */ /* 0x0103e2000c10193a */
[----:B------:R-:W-:Y:S01]  /*75a90*/  LOP3.LUT P0, RZ, R24, 0x80, RZ, 0xc0, !PT ;  /* 0x0000008018ff7812 */ /* 0x000fe2000780c0ff */
[----:B-1----:R-:W-:Y:S02]  /*75aa0*/  IMAD.WIDE R30, R182, 0x4, R12 ;  /* 0x00000004b61e7825 */ /* 0x002fe400078e020c */
[----:B------:R-:W4:Y:S04]  /*75ab0*/  LDL.LU R181, [R1+0x5ec] ;  /* 0x0005ec0001b57983 */ /* 0x000f280000300800 */
[----:B------:R-:W3:Y:S06]  /*75ac0*/  LDL.LU R182, [R1+0x14bc] ;  /* 0x0014bc0001b67983 */ /* 0x000eec0000300800 */
[----:B--2---:R1:W-:Y:S04]  /*75ad0*/  @P0 STG.E desc[UR58][R30.64], R180 ;  /* 0x000000b41e000986 */ /* 0x0043e8000c10193a */
        /* <DEDUP_REMOVED lines=10> */
[----:B------:R-:W-:-:S03]  /*75b80*/  LOP3.LUT P3, RZ, R24, 0x100, RZ, 0xc0, !PT ;  /* 0x0000010018ff7812 */ /* 0x000fc6000786c0ff */
[----:B------:R-:W2:Y:S01]  /*75b90*/  LDL.LU R174, [R1+0xc0] ;  /* 0x0000c00001ae7983 */ /* 0x000ea20000300800 */
[----:B------:R-:W-:-:S03]  /*75ba0*/  LOP3.LUT P2, RZ, R24, 0x200, RZ, 0xc0, !PT ;  /* 0x0000020018ff7812 */ /* 0x000fc6000784c0ff */
[----:B------:R-:W2:Y:S04]  /*75bb0*/  LDL.LU R172, [R1+0xc44] ;  /* 0x000c440001ac7983 */ /* 0x000ea80000300800 */
[----:B------:R-:W2:Y:S04]  /*75bc0*/  LDL.LU R179, [R1+0xc34] ;  /* 0x000c340001b37983 */ /* 0x000ea80000300800 */
[----:B------:R-:W2:Y:S01]  /*75bd0*/  LDL.LU R177, [R1+0xc24] ;  /* 0x000c240001b17983 */ /* 0x000ea20000300800 */
[----:B------:R-:W-:-:S03]  /*75be0*/  LOP3.LUT P1, RZ, R24, 0x400, RZ, 0xc0, !PT ;  /* 0x0000040018ff7812 */ /* 0x000fc6000782c0ff */
[----:B------:R-:W2:Y:S01]  /*75bf0*/  LDL.LU R178, [R1+0x14c8] ;  /* 0x0014c80001b27983 */ /* 0x000ea20000300800 */
        /* <DEDUP_REMOVED lines=9> */
[----:B---3--:R-:W-:-:S05]  /*75c90*/  IMAD.WIDE R30, R182, 0x4, R18 ;  /* 0x00000004b61e7825 */ /* 0x008fca00078e0212 */
[----:B------:R1:W-:Y:S02]  /*75ca0*/  @P3 STG.E desc[UR58][R30.64], R176 ;  /* 0x000000b01e003986 */ /* 0x0003e4000c10193a */
[----:B-1----:R-:W-:-:S05]  /*75cb0*/  IMAD.WIDE R30, R182, 0x4, R16 ;  /* 0x00000004b61e7825 */ /* 0x002fca00078e0210 */
[----:B------:R1:W-:Y:S02]  /*75cc0*/  @P2 STG.E desc[UR58][R30.64], R183 ;  /* 0x000000b71e002986 */ /* 0x0003e4000c10193a */
[C---:B-1----:R-:W-:Y:S02]  /*75cd0*/  IMAD.WIDE R30, R182.reuse, 0x4, R14 ;  /* 0x00000004b61e7825 */ /* 0x042fe400078e020e */
[----:B------:R-:W3:Y:S04]  /*75ce0*/  LDL.LU R183, [R1+0x8f4] ;  /* 0x0008f40001b77983 */ /* 0x000ee80000300800 */
[----:B----4-:R1:W-:Y:S02]  /*75cf0*/  @P1 STG.E desc[UR58][R30.64], R181 ;  /* 0x000000b51e001986 */ /* 0x0103e4000c10193a */
[----:B-1----:R-:W-:-:S02]  /*75d00*/  IMAD.WIDE R30, R182, 0x4, R12 ;  /* 0x00000004b61e7825 */ /* 0x002fc400078e020c */
[----:B------:R-:W4:Y:S04]  /*75d10*/  LDL.LU R181, [R1+0x664] ;  /* 0x0006640001b57983 */ /* 0x000f280000300800 */
[----:B------:R-:W4:Y:S04]  /*75d20*/  LDL.LU R182, [R1+0x5f4] ;  /* 0x0005f40001b67983 */ /* 0x000f280000300800 */
[----:B--2---:R1:W-:Y:S04]  /*75d30*/  @P0 STG.E desc[UR58][R30.64], R180 ;  /* 0x000000b41e000986 */ /* 0x0043e8000c10193a */
[----:B-1----:R-:W2:Y:S04]  /*75d40*/  LDL.LU R180, [R1+0xf4] ;  /* 0x0000f40001b47983 */ /* 0x002ea80000300800 */
[----:B------:R-:W4:Y:S01]  /*75d50*/  LDL.LU R176, [R1+0x14cc] ;  /* 0x0014cc0001b07983 */ /* 0x000f220000300800 */
        /* <DEDUP_REMOVED lines=15> */
[----:B------:R-:W-:-:S10]  /*75e50*/  IMAD.WIDE R30, R171, 0x4, R18 ;  /* 0x00000004ab1e7825 */ /* 0x000fd400078e0212 */
        /* <DEDUP_REMOVED lines=38> */
[----:B------:R-:W2:Y:S04]  /*760c0*/  LDL.LU R178, [R1+0xc4] ;  /* 0x0000c40001b27983 */ /* 0x000ea80000300800 */
[----:B---3--:R1:W-:Y:S04]  /*760d0*/  @P3 STG.E desc[UR58][R30.64], R183 ;  /* 0x000000b71e003986 */ /* 0x0083e8000c10193a */
[----:B-1----:R-:W3:Y:S01]  /*760e0*/  LDL.LU R183, [R1+0xc48] ;  /* 0x000c480001b77983 */ /* 0x002ee20000300800 */
[----:B----4-:R-:W-:-:S05]  /*760f0*/  IMAD.WIDE R30, R176, 0x4, R18 ;  /* 0x00000004b01e7825 */ /* 0x010fca00078e0212 */
        /* <DEDUP_REMOVED lines=24> */
[C---:B------:R-:W-:Y:S02]  /*76280*/  LOP3.LUT P2, RZ, R24.reuse, 0x10000000, RZ, 0xc0, !PT ;  /* 0x1000000018ff7812 */ /* 0x040fe4000784c0ff */
        /* <DEDUP_REMOVED lines=16> */
[----:B------:R1:W-:Y:S04]  /*76390*/  @P3 STG.E desc[UR58][R30.64], R178 ;  /* 0x000000b21e003986 */ /* 0x0003e8000c10193a */
[----:B-1----:R-:W4:Y:S01]  /*763a0*/  LDL.LU R178, [R1+0xfc] ;  /* 0x0000fc0001b27983 */ /* 0x002f220000300800 */
[----:B--2---:R-:W-:-:S05]  /*763b0*/  IMAD.WIDE R30, R180, 0x4, R18 ;  /* 0x00000004b41e7825 */ /* 0x004fca00078e0212 */
[----:B---3--:R1:W-:Y:S02]  /*763c0*/  @P2 STG.E desc[UR58][R30.64], R183 ;  /* 0x000000b71e002986 */ /* 0x0083e4000c10193a */
[C---:B-1----:R-:W-:Y:S02]  /*763d0*/  IMAD.WIDE R30, R180.reuse, 0x4, R16 ;  /* 0x00000004b41e7825 */ /* 0x042fe400078e0210 */
[----:B------:R-:W2:Y:S04]  /*763e0*/  LDL.LU R183, [R1+0xcc] ;  /* 0x0000cc0001b77983 */ /* 0x000ea80000300800 */
[----:B----4-:R1:W-:Y:S02]  /*763f0*/  @P1 STG.E desc[UR58][R30.64], R181 ;  /* 0x000000b51e001986 */ /* 0x0103e4000c10193a */
[----:B-1----:R-:W-:-:S05]  /*76400*/  IMAD.WIDE R30, R180, 0x4, R14 ;  /* 0x00000004b41e7825 */ /* 0x002fca00078e020e */
[----:B------:R1:W-:Y:S02]  /*76410*/  @P0 STG.E desc[UR58][R30.64], R182 ;  /* 0x000000b61e000986 */ /* 0x0003e4000c10193a */
[----:B-1----:R-:W-:Y:S02]  /*76420*/  IMAD.WIDE R30, R180, 0x4, R12 ;  /* 0x00000004b41e7825 */ /* 0x002fe400078e020c */
[----:B------:R-:W3:Y:S04]  /*76430*/  LDL.LU R182, [R1+0xc60] ;  /* 0x000c600001b67983 */ /* 0x000ee80000300800 */
[----:B------:R-:W4:Y:S04]  /*76440*/  LDL.LU R180, [R1+0xc50] ;  /* 0x000c500001b47983 */ /* 0x000f280000300800 */
[----:B------:R-:W3:Y:S01]  /*76450*/  LDL.LU R181, [R1+0x14e0] ;  /* 0x0014e00001b57983 */ /* 0x000ee20000300800 */
        /* <DEDUP_REMOVED lines=38> */
[----:B------:R1:W-:Y:S02]  /*766c0*/  @P6 STG.E desc[UR58][R30.64], R172 ;  /* 0x000000ac1e006986 */ /* 0x0003e4000c10193a */
[----:B-1----:R-:W-:-:S05]  /*766d0*/  IMAD.WIDE R30, R176, 0x4, R18 ;  /* 0x00000004b01e7825 */ /* 0x002fca00078e0212 */
[----:B------:R1:W-:Y:S02]  /*766e0*/  @P5 STG.E desc[UR58][R30.64], R179 ;  /* 0x000000b31e005986 */ /* 0x0003e4000c10193a */
[----:B-1----:R-:W-:-:S05]  /*766f0*/  IMAD.WIDE R30, R176, 0x4, R16 ;  /* 0x00000004b01e7825 */ /* 0x002fca00078e0210 */
[----:B------:R1:W-:Y:S04]  /*76700*/  @P4 STG.E desc[UR58][R30.64], R177 ;  /* 0x000000b11e004986 */ /* 0x0003e8000c10193a */
[----:B-1----:R-:W4:Y:S01]  /*76710*/  LDL.LU R177, [R1+0xb80] ;  /* 0x000b800001b17983 */ /* 0x002f220000300800 */
[C---:B------:R-:W-:Y:S02]  /*76720*/  LOP3.LUT P3, RZ, R25.reuse, 0x400, RZ, 0xc0, !PT ;  /* 0x0000040019ff7812 */ /* 0x040fe4000786c0ff */
[C---:B------:R-:W-:Y:S01]  /*76730*/  LOP3.LUT P2, RZ, R25.reuse, 0x800, RZ, 0xc0, !PT ;  /* 0x0000080019ff7812 */ /* 0x040fe2000784c0ff */
[----:B------:R-:W-:Y:S01]  /*76740*/  IMAD.WIDE R30, R176, 0x4, R14 ;  /* 0x00000004b01e7825 */ /* 0x000fe200078e020e */
[C---:B------:R-:W-:Y:S02]  /*76750*/  LOP3.LUT P1, RZ, R25.reuse, 0x1000, RZ, 0xc0, !PT ;  /* 0x0000100019ff7812 */ /* 0x040fe4000782c0ff */
[----:B------:R-:W-:-:S07]  /*76760*/  LOP3.LUT P0, RZ, R25, 0x2000, RZ, 0xc0, !PT ;  /* 0x0000200019ff7812 */ /* 0x000fce000780c0ff */
[----:B------:R1:W-:Y:S02]  /*76770*/  @P3 STG.E desc[UR58][R30.64], R178 ;  /* 0x000000b21e003986 */ /* 0x0003e4000c10193a */
[----:B-1----:R-:W-:Y:S02]  /*76780*/  IMAD.WIDE R30, R176, 0x4, R12 ;  /* 0x00000004b01e7825 */ /* 0x002fe400078e020c */
[----:B------:R-:W4:Y:S04]  /*76790*/  LDL.LU R178, [R1+0x900] ;  /* 0x0009000001b27983 */ /* 0x000f280000300800 */
[----:B--2---:R1:W-:Y:S04]  /*767a0*/  @P2 STG.E desc[UR58][R30.64], R183 ;  /* 0x000000b71e002986 */ /* 0x0043e8000c10193a */
[----:B------:R-:W2:Y:S04]  /*767b0*/  LDL.LU R176, [R1+0x4a0] ;  /* 0x0004a00001b07983 */ /* 0x000ea80000300800 */
[----:B-1----:R-:W2:Y:S01]  /*767c0*/  LDL.LU R183, [R1+0x420] ;  /* 0x0004200001b77983 */ /* 0x002ea20000300800 */
[----:B---3--:R-:W-:-:S05]  /*767d0*/  IMAD.WIDE R30, R181, 0x4, R18 ;  /* 0x00000004b51e7825 */ /* 0x008fca00078e0212 */
[----:B------:R1:W-:Y:S02]  /*767e0*/  @P1 STG.E desc[UR58][R30.64], R182 ;  /* 0x000000b61e001986 */ /* 0x0003e4000c10193a */
[----:B-1----:R-:W-:Y:S02]  /*767f0*/  IMAD.WIDE R30, R181, 0x4, R16 ;  /* 0x00000004b51e7825 */ /* 0x002fe400078e0210 */
[----:B------:R-:W3:Y:S04]  /*76800*/  LDL.LU R182, [R1+0x100] ;  /* 0x0001000001b67983 */ /* 0x000ee80000300800 */
[----:B----4-:R1:W-:Y:S04]  /*76810*/  @P0 STG.E desc[UR58][R30.64], R180 ;  /* 0x000000b41e000986 */ /* 0x0103e8000c10193a */
[----:B-1----:R-:W4:Y:S01]  /*76820*/  LDL.LU R180, [R1+0x14e4] ;  /* 0x0014e40001b47983 */ /* 0x002f220000300800 */
[----:B------:R-:W-:-:S03]  /*76830*/  LOP3.LUT P6, RZ, R25, 0x4000000, RZ, 0xc0, !PT ;  /* 0x0400000019ff7812 */ /* 0x000fc600078cc0ff */
[----:B------:R-:W3:Y:S01]  /*76840*/  LDL.LU R110, [R1+0xb0] ;  /* 0x0000b000016e7983 */ /* 0x000ee20000300800 */
[----:B------:R-:W-:-:S03]  /*76850*/  LOP3.LUT R21, R21, 0xfbffffff, RZ, 0xc0, !PT ;  /* 0xfbffffff15157812 */ /* 0x000fc600078ec0ff */
[----:B------:R-:W3:Y:S04]  /*76860*/  LDL.LU R111, [R1+0xc64] ;  /* 0x000c6400016f7983 */ /* 0x000ee80000300800 */
[----:B------:R-:W3:Y:S02]  /*76870*/  LDL.LU R171, [R1+0xc54] ;  /* 0x000c540001ab7983 */ /* 0x000ee40000300800 */
[----:B------:R-:W-:Y:S02]  /*76880*/  @P6 LOP3.LUT R21, R21, 0x4000000, RZ, 0xfc, !PT ;  /* 0x0400000015156812 */ /* 0x000fe400078efcff */
[----:B------:R-:W-:Y:S01]  /*76890*/  LOP3.LUT P6, RZ, R25, 0x2000000, RZ, 0xc0, !PT ;  /* 0x0200000019ff7812 */ /* 0x000fe200078cc0ff */
[----:B------:R-:W3:Y:S01]  /*768a0*/  LDL.LU R169, [R1+0xb84] ;  /* 0x000b840001a97983 */ /* 0x000ee20000300800 */
[----:B------:R-:W-:-:S02]  /*768b0*/  LOP3.LUT R21, R21, 0xf7ffffff, RZ, 0xc0, !PT ;  /* 0xf7ffffff15157812 */ /* 0x000fc400078ec0ff */
[----:B------:R-:W-:Y:S01]  /*768c0*/  LOP3.LUT P3, RZ, R25, 0x4000, RZ, 0xc0, !PT ;  /* 0x0000400019ff7812 */ /* 0x000fe2000786c0ff */
[----:B------:R-:W-:Y:S01]  /*768d0*/  IMAD.WIDE R30, R181, 0x4, R14 ;  /* 0x00000004b51e7825 */ /* 0x000fe200078e020e */
[----:B------:R-:W3:Y:S04]  /*768e0*/  LDL.LU R175, [R1+0x4a4] ;  /* 0x0004a40001af7983 */ /* 0x000ee80000300800 */
[----:B------:R-:W3:Y:S03]  /*768f0*/  LDL.LU R173, [R1+0x424] ;  /* 0x0004240001ad7983 */ /* 0x000ee60000300800 */
[----:B------:R-:W-:Y:S01]  /*76900*/  @P6 LOP3.LUT R21, R21, 0x8000000, RZ, 0xfc, !PT ;  /* 0x0800000015156812 */ /* 0x000fe200078efcff */
[----:B------:R-:W3:Y:S01]  /*76910*/  LDL.LU R174, [R1+0x104] ;  /* 0x0001040001ae7983 */ /* 0x000ee20000300800 */
[----:B------:R-:W-:-:S02]  /*76920*/  LOP3.LUT P6, RZ, R25, 0x1000000, RZ, 0xc0, !PT ;  /* 0x0100000019ff7812 */ /* 0x000fc400078cc0ff */
[----:B------:R-:W-:Y:S01]  /*76930*/  LOP3.LUT R21, R21, 0xefffffff, RZ, 0xc0, !PT ;  /* 0xefffffff15157812 */ /* 0x000fe200078ec0ff */
[----:B------:R-:W3:Y:S04]  /*76940*/  LDL.LU R172, [R1+0x14ec] ;  /* 0x0014ec0001ac7983 */ /* 0x000ee80000300800 */
[----:B------:R-:W3:Y:S06]  /*76950*/  LDL.LU R179, [R1+0xb4] ;  /* 0x0000b40001b37983 */ /* 0x000eec0000300800 */
        /* <DEDUP_REMOVED lines=11> */
[C---:B------:R-:W-:Y:S02]  /*76a10*/  LOP3.LUT P2, RZ, R25.reuse, 0x8000, RZ, 0xc0, !PT ;  /* 0x0000800019ff7812 */ /* 0x040fe4000784c0ff */
[----:B------:R-:W-:Y:S02]  /*76a20*/  LOP3.LUT R20, R20, 0xfffffffe, RZ, 0xc0, !PT ;  /* 0xfffffffe14147812 */ /* 0x000fe400078ec0ff */
[----:B------:R-:W-:-:S07]  /*76a30*/  LOP3.LUT P1, RZ, R25, 0x10000, RZ, 0xc0, !PT ;  /* 0x0001000019ff7812 */ /* 0x000fce000782c0ff */
[----:B------:R-:W-:Y:S02]  /*76a40*/  @P6 LOP3.LUT R20, R20, 0x1, RZ, 0xfc, !PT ;  /* 0x0000000114146812 */ /* 0x000fe400078efcff */
[C---:B------:R-:W-:Y:S02]  /*76a50*/  LOP3.LUT P6, RZ, R25.reuse, 0x80000, RZ, 0xc0, !PT ;  /* 0x0008000019ff7812 */ /* 0x040fe400078cc0ff */
[C---:B------:R-:W-:Y:S02]  /*76a60*/  LOP3.LUT P0, RZ, R25.reuse, 0x20000, RZ, 0xc0, !PT ;  /* 0x0002000019ff7812 */ /* 0x040fe4000780c0ff */
[----:B------:R-:W-:Y:S02]  /*76a70*/  LOP3.LUT R20, R20, 0xfffffffd, RZ, 0xc0, !PT ;  /* 0xfffffffd14147812 */ /* 0x000fe400078ec0ff */
[C---:B------:R-:W-:Y:S02]  /*76a80*/  LOP3.LUT P5, RZ, R25.reuse, 0x8000000, RZ, 0xc0, !PT ;  /* 0x0800000019ff7812 */ /* 0x040fe400078ac0ff */
[----:B------:R-:W-:-:S05]  /*76a90*/  LOP3.LUT P4, RZ, R25, 0x10000000, RZ, 0xc0, !PT ;  /* 0x1000000019ff7812 */ /* 0x000fca000788c0ff */
[----:B------:R-:W-:Y:S02]  /*76aa0*/  @P6 LOP3.LUT R20, R20, 0x2, RZ, 0xfc, !PT ;  /* 0x0000000214146812 */ /* 0x000fe400078efcff */
[----:B------:R-:W-:Y:S01]  /*76ab0*/  LOP3.LUT P6, RZ, R25, 0x40000, RZ, 0xc0, !PT ;  /* 0x0004000019ff7812 */ /* 0x000fe200078cc0ff */
[----:B------:R1:W-:Y:S02]  /*76ac0*/  @P3 STG.E desc[UR58][R30.64], R177 ;  /* 0x000000b11e003986 */ /* 0x0003e4000c10193a */
[----:B-1----:R-:W-:Y:S02]  /*76ad0*/  IMAD.WIDE R30, R181, 0x4, R12 ;  /* 0x00000004b51e7825 */ /* 0x002fe400078e020c */
[----:B------:R-:W3:Y:S04]  /*76ae0*/  LDL.LU R181, [R1+0x14f0] ;  /* 0x0014f00001b57983 */ /* 0x000ee80000300800 */
[----:B------:R-:W3:Y:S04]  /*76af0*/  LDL.LU R168, [R1+0x904] ;  /* 0x0009040001a87983 */ /* 0x000ee80000300800 */
[----:B------:R-:W3:Y:S04]  /*76b00*/  LDL.LU R177, [R1+0xc68] ;  /* 0x000c680001b17983 */ /* 0x000ee80000300800 */
[----:B------:R4:W-:Y:S01]  /*76b10*/  @P2 STG.E desc[UR58][R30.64], R178 ;  /* 0x000000b21e002986 */ /* 0x0009e2000c10193a */
[----:B------:R-:W-:-:S02]  /*76b20*/  LOP3.LUT P3, RZ, R25, 0x20000000, RZ, 0xc0, !PT ;  /* 0x2000000019ff7812 */ /* 0x000fc4000786c0ff */
[----:B------:R-:W-:Y:S01]  /*76b30*/  LOP3.LUT P2, RZ, R25, 0x40000000, RZ, 0xc0, !PT ;  /* 0x4000000019ff7812 */ /* 0x000fe2000784c0ff */
[----:B----4-:R-:W-:-:S05]  /*76b40*/  IMAD.WIDE R30, R180, 0x4, R18 ;  /* 0x00000004b41e7825 */ /* 0x010fca00078e0212 */
[----:B--2---:R1:W-:Y:S01]  /*76b50*/  @P1 STG.E desc[UR58][R30.64], R176 ;  /* 0x000000b01e001986 */ /* 0x0043e2000c10193a */
[----:B------:R-:W-:Y:S01]  /*76b60*/  LOP3.LUT P1, RZ, R25, 0x80000000, RZ, 0xc0, !PT ;  /* 0x8000000019ff7812 */ /* 0x000fe2000782c0ff */
[----:B------:R-:W-:-:S05]  /*76b70*/  IMAD.WIDE R24, R180, 0x4, R16 ;  /* 0x00000004b4187825 */ /* 0x000fca00078e0210 */
[----:B------:R2:W-:Y:S04]  /*76b80*/  @P0 STG.E desc[UR58][R24.64], R183 ;  /* 0x000000b718000986 */ /* 0x0005e8000c10193a */
[----:B-1----:R-:W4:Y:S01]  /*76b90*/  LDL.LU R176, [R1+0xc58] ;  /* 0x000c580001b07983 */ /* 0x002f220000300800 */
[----:B--2---:R-:W-:-:S03]  /*76ba0*/  IMAD.WIDE R24, R180, 0x4, R14 ;  /* 0x00000004b4187825 */ /* 0x004fc600078e020e */
[----:B------:R-:W2:Y:S04]  /*76bb0*/  LDL.LU R183, [R1+0xb88] ;  /* 0x000b880001b77983 */ /* 0x000ea80000300800 */
[----:B---3--:R1:W-:Y:S02]  /*76bc0*/  @P6 STG.E desc[UR58][R24.64], R182 ;  /* 0x000000b618006986 */ /* 0x0083e4000c10193a */
[----:B-1----:R-:W-:Y:S02]  /*76bd0*/  IMAD.WIDE R24, R180, 0x4, R12 ;  /* 0x00000004b4187825 */ /* 0x002fe400078e020c */
[----:B------:R-:W3:Y:S04]  /*76be0*/  LDL.LU R182, [R1+0x908] ;  /* 0x0009080001b67983 */ /* 0x000ee80000300800 */
[----:B------:R-:W3:Y:S04]  /*76bf0*/  LDL.LU R180, [R1+0x4a8] ;  /* 0x0004a80001b47983 */ /* 0x000ee80000300800 */
        /* <DEDUP_REMOVED lines=14> */
[----:B------:R-:W-:-:S11]  /*76ce0*/  LOP3.LUT P0, RZ, R26, 0x1, RZ, 0xc0, !PT ;  /* 0x000000011aff7812 */ /* 0x000fd6000780c0ff */
[----:B------:R1:W-:Y:S01]  /*76cf0*/  @P6 STG.E desc[UR58][R24.64], R168 ;  /* 0x000000a818006986 */ /* 0x0003e2000c10193a */
[----:B------:R-:W-:Y:S01]  /*76d00*/  LOP3.LUT P6, RZ, R21, 0x10000000, RZ, 0xc0, !PT ;  /* 0x1000000015ff7812 */ /* 0x000fe200078cc0ff */
[----:B-1----:R-:W-:-:S12]  /*76d10*/  IMAD.WIDE R24, R172, 0x4, R18 ;  /* 0x00000004ac187825 */ /* 0x002fd800078e0212 */
[----:B------:R1:W-:Y:S01]  /*76d20*/  @P6 STG.E desc[UR58][R24.64], R175 ;  /* 0x000000af18006986 */ /* 0x0003e2000c10193a */
[C---:B------:R-:W-:Y:S01]  /*76d30*/  LOP3.LUT P6, RZ, R21.reuse, 0x8000000, RZ, 0xc0, !PT ;  /* 0x0800000015ff7812 */ /* 0x040fe200078cc0ff */
[C---:B-1----:R-:W-:Y:S02]  /*76d40*/  IMAD.WIDE R24, R172.reuse, 0x4, R16 ;  /* 0x00000004ac187825 */ /* 0x042fe400078e0210 */
[----:B------:R-:W3:Y:S10]  /*76d50*/  LDL.LU R175, [R1+0x14fc] ;  /* 0x0014fc0001af7983 */ /* 0x000ef40000300800 */
[----:B------:R1:W-:Y:S01]  /*76d60*/  @P6 STG.E desc[UR58][R24.64], R173 ;  /* 0x000000ad18006986 */ /* 0x0003e2000c10193a */
[----:B------:R-:W-:Y:S01]  /*76d70*/  LOP3.LUT P6, RZ, R21, 0x4000000, RZ, 0xc0, !PT ;  /* 0x0400000015ff7812 */ /* 0x000fe200078cc0ff */
[----:B-1----:R-:W-:-:S12]  /*76d80*/  IMAD.WIDE R24, R172, 0x4, R14 ;  /* 0x00000004ac187825 */ /* 0x002fd800078e020e */
[----:B------:R1:W-:Y:S02]  /*76d90*/  @P6 STG.E desc[UR58][R24.64], R174 ;  /* 0x000000ae18006986 */ /* 0x0003e4000c10193a */
[----:B-1----:R-:W-:-:S05]  /*76da0*/  IMAD.WIDE R24, R172, 0x4, R12 ;  /* 0x00000004ac187825 */ /* 0x002fca00078e020c */
[----:B------:R1:W-:Y:S02]  /*76db0*/  @P5 STG.E desc[UR58][R24.64], R179 ;  /* 0x000000b318005986 */ /* 0x0003e4000c10193a */
[----:B-1----:R-:W-:-:S05]  /*76dc0*/  IMAD.WIDE R24, R181, 0x4, R18 ;  /* 0x00000004b5187825 */ /* 0x002fca00078e0212 */
[----:B------:R1:W-:Y:S02]  /*76dd0*/  @P4 STG.E desc[UR58][R24.64], R177 ;  /* 0x000000b118004986 */ /* 0x0003e4000c10193a */
[----:B-1----:R-:W-:-:S05]  /*76de0*/  IMAD.WIDE R24, R181, 0x4, R16 ;  /* 0x00000004b5187825 */ /* 0x002fca00078e0210 */
[----:B----4-:R1:W-:Y:S02]  /*76df0*/  @P3 STG.E desc[UR58][R24.64], R176 ;  /* 0x000000b018003986 */ /* 0x0103e4000c10193a */
[----:B-1----:R-:W-:-:S05]  /*76e00*/  IMAD.WIDE R24, R181, 0x4, R14 ;  /* 0x00000004b5187825 */ /* 0x002fca00078e020e */
[----:B--2---:R1:W-:Y:S02]  /*76e10*/  @P2 STG.E desc[UR58][R24.64], R183 ;  /* 0x000000b718002986 */ /* 0x0043e4000c10193a */
[----:B-1----:R-:W-:-:S05]  /*76e20*/  IMAD.WIDE R24, R181, 0x4, R12 ;  /* 0x00000004b5187825 */ /* 0x002fca00078e020c */
[----:B---3--:R1:W-:Y:S02]  /*76e30*/  @P1 STG.E desc[UR58][R24.64], R182 ;  /* 0x000000b618001986 */ /* 0x0083e4000c10193a */
[----:B-1----:R-:W-:-:S05]  /*76e40*/  IMAD.WIDE R24, R178, 0x4, R18 ;  /* 0x00000004b2187825 */ /* 0x002fca00078e0212 */
[----:B------:R1:W-:Y:S04]  /*76e50*/  @P0 STG.E desc[UR58][R24.64], R180 ;  /* 0x000000b418000986 */ /* 0x0003e8000c10193a */
[----:B-1----:R-:W2:Y:S04]  /*76e60*/  LDL.LU R180, [R1+0x428] ;  /* 0x0004280001b47983 */ /* 0x002ea80000300800 */
[----:B------:R-:W3:Y:S04]  /*76e70*/  LDL.LU R177, [R1+0x108] ;  /* 0x0001080001b17983 */ /* 0x000ee80000300800 */
[----:B------:R-:W4:Y:S04]  /*76e80*/  LDL.LU R176, [R1+0xb8] ;  /* 0x0000b80001b07983 */ /* 0x000f280000300800 */
[----:B------:R-:W4:Y:S04]  /*76e90*/  LDL.LU R182, [R1+0xc6c] ;  /* 0x000c6c0001b67983 */ /* 0x000f280000300800 */
[----:B------:R-:W4:Y:S04]  /*76ea0*/  LDL.LU R183, [R1+0xc5c] ;  /* 0x000c5c0001b77983 */ /* 0x000f280000300800 */
[----:B------:R-:W4:Y:S04]  /*76eb0*/  LDL.LU R181, [R1+0xb8c] ;  /* 0x000b8c0001b57983 */ /* 0x000f280000300800 */
[----:B------:R-:W4:Y:S01]  /*76ec0*/  LDL.LU R171, [R1+0x14f8] ;  /* 0x0014f80001ab7983 */ /* 0x000f220000300800 */
[----:B------:R-:W-:Y:S01]  /*76ed0*/  LOP3.LUT P3, RZ, R26, 0x2, RZ, 0xc0, !PT ;  /* 0x000000021aff7812 */ /* 0x000fe2000786c0ff */
[----:B------:R-:W-:Y:S01]  /*76ee0*/  IMAD.WIDE R24, R178, 0x4, R16 ;  /* 0x00000004b2187825 */ /* 0x000fe200078e0210 */
[----:B------:R-:W-:-:S02]  /*76ef0*/  LOP3.LUT P6, RZ, R26, 0x2000, RZ, 0xc0, !PT ;  /* 0x000020001aff7812 */ /* 0x000fc400078cc0ff */
        /* <DEDUP_REMOVED lines=12> */
[----:B------:R-:W-:Y:S01]  /*76fc0*/  LOP3.LUT P6, RZ, R26, 0x200, RZ, 0xc0, !PT ;  /* 0x000002001aff7812 */ /* 0x000fe200078cc0ff */
[----:B--2---:R1:W-:Y:S04]  /*76fd0*/  @P3 STG.E desc[UR58][R24.64], R180 ;  /* 0x000000b418003986 */ /* 0x0043e8000c10193a */
[----:B-1----:R-:W2:Y:S04]  /*76fe0*/  LDL.LU R180, [R1+0x90c] ;  /* 0x00090c0001b47983 */ /* 0x002ea80000300800 */
[----:B------:R-:W2:Y:S01]  /*76ff0*/  LDL.LU R169, [R1+0x4ac] ;  /* 0x0004ac0001a97983 */ /* 0x000ea20000300800 */
[----:B------:R-:W-:-:S03]  /*77000*/  LOP3.LUT R21, R21, 0xffbfffff, RZ, 0xc0, !PT ;  /* 0xffbfffff15157812 */ /* 0x000fc600078ec0ff */
[----:B------:R-:W2:Y:S01]  /*77010*/  LDL.LU R170, [R1+0x42c] ;  /* 0x00042c0001aa7983 */ /* 0x000ea20000300800 */
[----:B------:R-:W-:Y:S01]  /*77020*/  @P6 LOP3.LUT R21, R21, 0x400000, RZ, 0xfc, !PT ;  /* 0x0040000015156812 */ /* 0x000fe200078efcff */
[----:B------:R-:W-:Y:S01]  /*77030*/  IMAD.WIDE R24, R178, 0x4, R14 ;  /* 0x00000004b2187825 */ /* 0x000fe200078e020e */
[----:B------:R-:W-:-:S04]  /*77040*/  LOP3.LUT P6, RZ, R26, 0x100, RZ, 0xc0, !PT ;  /* 0x000001001aff7812 */ /* 0x000fc800078cc0ff */
[----:B---3--:R1:W-:Y:S01]  /*77050*/  @P2 STG.E desc[UR58][R24.64], R177 ;  /* 0x000000b118002986 */ /* 0x0083e2000c10193a */
[----:B------:R-:W-:-:S03]  /*77060*/  LOP3.LUT R21, R21, 0xff7fffff, RZ, 0xc0, !PT ;  /* 0xff7fffff15157812 */ /* 0x000fc600078ec0ff */
[----:B-1----:R-:W3:Y:S04]  /*77070*/  LDL.LU R177, [R1+0x1500] ;  /* 0x0015000001b17983 */ /* 0x002ee80000300800 */
[----:B------:R-:W3:Y:S01]  /*77080*/  LDL.LU R168, [R1+0x10c] ;  /* 0x00010c0001a87983 */ /* 0x000ee20000300800 */
[----:B------:R-:W-:Y:S02]  /*77090*/  @P6 LOP3.LUT R21, R21, 0x800000, RZ, 0xfc, !PT ;  /* 0x0080000015156812 */ /* 0x000fe400078efcff */
[C---:B------:R-:W-:Y:S01]  /*770a0*/  LOP3.LUT P6, RZ, R26.reuse, 0x80, RZ, 0xc0, !PT ;  /* 0x000000801aff7812 */ /* 0x040fe200078cc0ff */
[----:B------:R-:W3:Y:S01]  /*770b0*/  LDL.LU R173, [R1+0xbc] ;  /* 0x0000bc0001ad7983 */ /* 0x000ee20000300800 */
[----:B------:R-:W-:Y:S02]  /*770c0*/  LOP3.LUT R21, R21, 0xfeffffff, RZ, 0xc0, !PT ;  /* 0xfeffffff15157812 */ /* 0x000fe400078ec0ff */
[C---:B------:R-:W-:Y:S01]  /*770d0*/  LOP3.LUT P1, RZ, R26.reuse, 0x8, RZ, 0xc0, !PT ;  /* 0x000000081aff7812 */ /* 0x040fe2000782c0ff */
[----:B------:R-:W3:Y:S01]  /*770e0*/  LDL.LU R174, [R1+0xc80] ;  /* 0x000c800001ae7983 */ /* 0x000ee20000300800 */
[----:B------:R-:W-:Y:S01]  /*770f0*/  LOP3.LUT P0, RZ, R26, 0x10, RZ, 0xc0, !PT ;  /* 0x000000101aff7812 */ /* 0x000fe2000780c0ff */
[----:B------:R-:W-:-:S02]  /*77100*/  IMAD.WIDE R24, R178, 0x4, R12 ;  /* 0x00000004b2187825 */ /* 0x000fc400078e020c */
[----:B------:R-:W3:Y:S04]  /*77110*/  LDL.LU R172, [R1+0xc70] ;  /* 0x000c700001ac7983 */ /* 0x000ee80000300800 */
[----:B------:R-:W-:Y:S02]  /*77120*/  @P6 LOP3.LUT R21, R21, 0x1000000, RZ, 0xfc, !PT ;  /* 0x0100000015156812 */ /* 0x000fe400078efcff */
[----:B------:R-:W-:Y:S02]  /*77130*/  LOP3.LUT P6, RZ, R26, 0x40, RZ, 0xc0, !PT ;  /* 0x000000401aff7812 */ /* 0x000fe400078cc0ff */
[----:B------:R-:W-:Y:S01]  /*77140*/  LOP3.LUT R21, R21, 0xfdffffff, RZ, 0xc0, !PT ;  /* 0xfdffffff15157812 */ /* 0x000fe200078ec0ff */
[----:B----4-:R1:W-:Y:S10]  /*77150*/  @P1 STG.E desc[UR58][R24.64], R176 ;  /* 0x000000b018001986 */ /* 0x0103f4000c10193a */
[----:B------:R-:W-:-:S02]  /*77160*/  @P6 LOP3.LUT R21, R21, 0x2000000, RZ, 0xfc, !PT ;  /* 0x0200000015156812 */ /* 0x000fc400078efcff */
[----:B------:R-:W-:Y:S01]  /*77170*/  LOP3.LUT P6, RZ, R26, 0x20, RZ, 0xc0, !PT ;  /* 0x000000201aff7812 */ /* 0x000fe200078cc0ff */
[----:B-1----:R-:W-:-:S05]  /*77180*/  IMAD.WIDE R24, R171, 0x4, R18 ;  /* 0x00000004ab187825 */ /* 0x002fca00078e0212 */
[----:B------:R1:W-:Y:S02]  /*77190*/  @P0 STG.E desc[UR58][R24.64], R182 ;  /* 0x000000b618000986 */ /* 0x0003e4000c10193a */
[----:B-1----:R-:W-:Y:S02]  /*771a0*/  IMAD.WIDE R24, R171, 0x4, R16 ;  /* 0x00000004ab187825 */ /* 0x002fe400078e0210 */
[----:B------:R-:W4:Y:S04]  /*771b0*/  LDL.LU R182, [R1+0x1504] ;  /* 0x0015040001b67983 */ /* 0x000f280000300800 */
[----:B------:R-:W4:Y:S04]  /*771c0*/  LDL.LU R179, [R1+0xa00] ;  /* 0x000a000001b37983 */ /* 0x000f280000300800 */
[----:B------:R1:W-:Y:S01]  /*771d0*/  @P6 STG.E desc[UR58][R24.64], R183 ;  /* 0x000000b718006986 */ /* 0x0003e2000c10193a */
[----:B------:R-:W-:-:S03]  /*771e0*/  LOP3.LUT P6, RZ, R21, 0x2000000, RZ, 0xc0, !PT ;  /* 0x0200000015ff7812 */ /* 0x000fc600078cc0ff */
[----:B------:R-:W4:Y:S04]  /*771f0*/  LDL.LU R178, [R1+0x600] ;  /* 0x0006000001b27983 */ /* 0x000f280000300800 */
[----:B------:R-:W4:Y:S01]  /*77200*/  LDL.LU R176, [R1+0x430] ;  /* 0x0004300001b07983 */ /* 0x000f220000300800 */
[----:B-1----:R-:W-:-:S03]  /*77210*/  IMAD.WIDE R24, R171, 0x4, R14 ;  /* 0x00000004ab187825 */ /* 0x002fc600078e020e */
[----:B------:R-:W4:Y:S04]  /*77220*/  LDL.LU R183, [R1+0x3e0] ;  /* 0x0003e00001b77983 */ /* 0x000f280000300800 */
        /* <DEDUP_REMOVED lines=38> */
[----:B------:R1:W-:Y:S02]  /*77490*/  @P2 STG.E desc[UR58][R24.64], R183 ;  /* 0x000000b718002986 */ /* 0x0003e4000c10193a */
[C---:B-1----:R-:W-:Y:S02]  /*774a0*/  IMAD.WIDE R24, R182.reuse, 0x4, R14 ;  /* 0x00000004b6187825 */ /* 0x042fe400078e020e */
[----:B------:R-:W4:Y:S04]  /*774b0*/  LDL.LU R183, [R1+0xc84] ;  /* 0x000c840001b77983 */ /* 0x000f280000300800 */
[----:B------:R1:W-:Y:S02]  /*774c0*/  @P1 STG.E desc[UR58][R24.64], R181 ;  /* 0x000000b518001986 */ /* 0x0003e4000c10193a */
[----:B-1----:R-:W-:-:S02]  /*774d0*/  IMAD.WIDE R24, R182, 0x4, R12 ;  /* 0x00000004b6187825 */ /* 0x002fc400078e020c */
[----:B------:R-:W3:Y:S04]  /*774e0*/  LDL.LU R181, [R1+0xc74] ;  /* 0x000c740001b57983 */ /* 0x000ee80000300800 */
[----:B------:R-:W3:Y:S04]  /*774f0*/  LDL.LU R182, [R1+0xa04] ;  /* 0x000a040001b67983 */ /* 0x000ee80000300800 */
[----:B--2---:R1:W-:Y:S04]  /*77500*/  @P0 STG.E desc[UR58][R24.64], R180 ;  /* 0x000000b418000986 */ /* 0x0043e8000c10193a */
[----:B-1----:R-:W2:Y:S04]  /*77510*/  LDL.LU R180, [R1+0x1508] ;  /* 0x0015080001b47983 */ /* 0x002ea80000300800 */
        /* <DEDUP_REMOVED lines=91> */
[----:B-1----:R-:W-:Y:S02]  /*77ad0*/  IMAD.WIDE R24, R176, 0x4, R12 ;  /* 0x00000004b0187825 */ /* 0x002fe400078e020c */
[----:B------:R-:W4:Y:S04]  /*77ae0*/  LDL.LU R178, [R1+0x60c] ;  /* 0x00060c0001b27983 */ /* 0x000f280000300800 */
[----:B------:R-:W4:Y:S04]  /*77af0*/  LDL.LU R176, [R1+0x43c] ;  /* 0x00043c0001b07983 */ /* 0x000f280000300800 */
[----:B--2---:R1:W-:Y:S04]  /*77b00*/  @P3 STG.E desc[UR58][R24.64], R183 ;  /* 0x000000b718003986 */ /* 0x0043e8000c10193a */
[----:B-1----:R-:W2:Y:S01]  /*77b10*/  LDL.LU R183, [R1+0x3ec] ;  /* 0x0003ec0001b77983 */ /* 0x002ea20000300800 */
[----:B---3--:R-:W-:-:S05]  /*77b20*/  IMAD.WIDE R24, R177, 0x4, R18 ;  /* 0x00000004b1187825 */ /* 0x008fca00078e0212 */
[----:B------:R1:W-:Y:S02]  /*77b30*/  @P2 STG.E desc[UR58][R24.64], R181 ;  /* 0x000000b518002986 */ /* 0x0003e4000c10193a */
[----:B-1----:R-:W-:Y:S02]  /*77b40*/  IMAD.WIDE R24, R177, 0x4, R16 ;  /* 0x00000004b1187825 */ /* 0x002fe400078e0210 */
[----:B------:R-:W3:Y:S04]  /*77b50*/  LDL.LU R181, [R1+0x11c] ;  /* 0x00011c0001b57983 */ /* 0x000ee80000300800 */
[----:B----4-:R1:W-:Y:S04]  /*77b60*/  @P1 STG.E desc[UR58][R24.64], R182 ;  /* 0x000000b618001986 */ /* 0x0103e8000c10193a */
[----:B-1----:R-:W4:Y:S01]  /*77b70*/  LDL.LU R182, [R1+0x151c] ;  /* 0x00151c0001b67983 */ /* 0x002f220000300800 */
[----:B------:R-:W-:Y:S01]  /*77b80*/  LOP3.LUT P0, RZ, R27, 0x40, RZ, 0xc0, !PT ;  /* 0x000000401bff7812 */ /* 0x000fe2000780c0ff */
[----:B------:R-:W-:-:S12]  /*77b90*/  IMAD.WIDE R24, R177, 0x4, R14 ;  /* 0x00000004b1187825 */ /* 0x000fd800078e020e */
[----:B------:R1:W-:Y:S04]  /*77ba0*/  @P0 STG.E desc[UR58][R24.64], R180 ;  /* 0x000000b418000986 */ /* 0x0003e8000c10193a */
[----:B-1----:R-:W3:Y:S04]  /*77bb0*/  LDL.LU R180, [R1+0xac] ;  /* 0x0000ac0001b47983 */ /* 0x002ee80000300800 */
[----:B------:R-:W3:Y:S04]  /*77bc0*/  LDL.LU R169, [R1+0x1520] ;  /* 0x0015200001a97983 */ /* 0x000ee80000300800 */
[----:B------:R-:W3:Y:S04]  /*77bd0*/  LDL.LU R110, [R1+0xca0] ;  /* 0x000ca000016e7983 */ /* 0x000ee80000300800 */
[----:B------:R-:W3:Y:S04]  /*77be0*/  LDL.LU R111, [R1+0xc90] ;  /* 0x000c9000016f7983 */ /* 0x000ee80000300800 */
[----:B------:R-:W3:Y:S01]  /*77bf0*/  LDL.LU R171, [R1+0x9f0] ;  /* 0x0009f00001ab7983 */ /* 0x000ee20000300800 */
        /* <DEDUP_REMOVED lines=10> */
[----:B------:R-:W3:Y:S08]  /*77ca0*/  LDL.LU R173, [R1+0x120] ;  /* 0x0001200001ad7983 */ /* 0x000ef00000300800 */
[----:B------:R-:W-:Y:S02]  /*77cb0*/  @P6 LOP3.LUT R21, R21, 0x8, RZ, 0xfc, !PT ;  /* 0x0000000815156812 */ /* 0x000fe400078efcff */
[----:B------:R-:W-:-:S02]  /*77cc0*/  LOP3.LUT P6, RZ, R27, 0x20000, RZ, 0xc0, !PT ;  /* 0x000200001bff7812 */ /* 0x000fc400078cc0ff */
[----:B------:R-:W-:Y:S02]  /*77cd0*/  LOP3.LUT R21, R21, 0xffffffef, RZ, 0xc0, !PT ;  /* 0xffffffef15157812 */ /* 0x000fe400078ec0ff */
[----:B------:R-:W-:-:S09]  /*77ce0*/  LOP3.LUT P2, RZ, R27, 0x100, RZ, 0xc0, !PT ;  /* 0x000001001bff7812 */ /* 0x000fd2000784c0ff */
[----:B------:R-:W-:Y:S02]  /*77cf0*/  @P6 LOP3.LUT R21, R21, 0x10, RZ, 0xfc, !PT ;  /* 0x0000001015156812 */ /* 0x000fe400078efcff */
[----:B------:R-:W-:Y:S01]  /*77d00*/  LOP3.LUT P6, RZ, R27, 0x10000, RZ, 0xc0, !PT ;  /* 0x000100001bff7812 */ /* 0x000fe200078cc0ff */
[----:B------:R-:W-:Y:S01]  /*77d10*/  IMAD.WIDE R24, R177, 0x4, R12 ;  /* 0x00000004b1187825 */ /* 0x000fe200078e020c */
        /* <DEDUP_REMOVED lines=11> */
[----:B------:R-:W-:Y:S01]  /*77dd0*/  @P6 LOP3.LUT R21, R21, 0x100, RZ, 0xfc, !PT ;  /* 0x0000010015156812 */ /* 0x000fe200078efcff */
[----:B------:R4:W-:Y:S01]  /*77de0*/  @P3 STG.E desc[UR58][R24.64], R178 ;  /* 0x000000b218003986 */ /* 0x0009e2000c10193a */
[C---:B------:R-:W-:Y:S02]  /*77df0*/  LOP3.LUT P6, RZ, R27.reuse, 0x1000, RZ, 0xc0, !PT ;  /* 0x000010001bff7812 */ /* 0x040fe400078cc0ff */
[----:B------:R-:W-:Y:S02]  /*77e00*/  LOP3.LUT P0, RZ, R27, 0x400, RZ, 0xc0, !PT ;  /* 0x000004001bff7812 */ /* 0x000fe4000780c0ff */
[----:B------:R-:W-:-:S09]  /*77e10*/  LOP3.LUT R21, R21, 0xfffffdff, RZ, 0xc0, !PT ;  /* 0xfffffdff15157812 */ /* 0x000fd200078ec0ff */
[----:B------:R-:W-:Y:S02]  /*77e20*/  @P6 LOP3.LUT R21, R21, 0x200, RZ, 0xfc, !PT ;  /* 0x0000020015156812 */ /* 0x000fe400078efcff */
[----:B------:R-:W-:Y:S01]  /*77e30*/  LOP3.LUT P6, RZ, R27, 0x800, RZ, 0xc0, !PT ;  /* 0x000008001bff7812 */ /* 0x000fe200078cc0ff */
[----:B----4-:R-:W-:-:S05]  /*77e40*/  IMAD.WIDE R24, R182, 0x4, R18 ;  /* 0x00000004b6187825 */ /* 0x010fca00078e0212 */
[----:B------:R1:W-:Y:S04]  /*77e50*/  @P2 STG.E desc[UR58][R24.64], R176 ;  /* 0x000000b018002986 */ /* 0x0003e8000c10193a */
[----:B-1----:R-:W4:Y:S04]  /*77e60*/  LDL.LU R176, [R1+0x1528] ;  /* 0x0015280001b07983 */ /* 0x002f280000300800 */
[----:B------:R-:W4:Y:S04]  /*77e70*/  LDL.LU R172, [R1+0x90] ;  /* 0x0000900001ac7983 */ /* 0x000f280000300800 */
[----:B------:R-:W4:Y:S04]  /*77e80*/  LDL.LU R179, [R1+0xca4] ;  /* 0x000ca40001b37983 */ /* 0x000f280000300800 */
[----:B------:R-:W4:Y:S01]  /*77e90*/  LDL.LU R177, [R1+0xc94] ;  /* 0x000c940001b17983 */ /* 0x000f220000300800 */
[----:B------:R-:W-:-:S03]  /*77ea0*/  IMAD.WIDE R24, R182, 0x4, R16 ;  /* 0x00000004b6187825 */ /* 0x000fc600078e0210 */
[----:B------:R-:W4:Y:S04]  /*77eb0*/  LDL.LU R178, [R1+0x9f4] ;  /* 0x0009f40001b27983 */ /* 0x000f280000300800 */
[----:B--2---:R1:W-:Y:S02]  /*77ec0*/  @P1 STG.E desc[UR58][R24.64], R183 ;  /* 0x000000b718001986 */ /* 0x0043e4000c10193a */
[----:B-1----:R-:W-:-:S05]  /*77ed0*/  IMAD.WIDE R24, R182, 0x4, R14 ;  /* 0x00000004b6187825 */ /* 0x002fca00078e020e */
[----:B---3--:R1:W-:Y:S02]  /*77ee0*/  @P0 STG.E desc[UR58][R24.64], R181 ;  /* 0x000000b518000986 */ /* 0x0083e4000c10193a */
[----:B-1----:R-:W-:Y:S02]  /*77ef0*/  IMAD.WIDE R24, R182, 0x4, R12 ;  /* 0x00000004b6187825 */ /* 0x002fe400078e020c */
[----:B------:R-:W2:Y:S04]  /*77f00*/  LDL.LU R181, [R1+0x614] ;  /* 0x0006140001b57983 */ /* 0x000ea80000300800 */
[----:B------:R1:W-:Y:S04]  /*77f10*/  @P6 STG.E desc[UR58][R24.64], R180 ;  /* 0x000000b418006986 */ /* 0x0003e8000c10193a */
[----:B------:R-:W3:Y:S04]  /*77f20*/  LDL.LU R182, [R1+0x3f4] ;  /* 0x0003f40001b67983 */ /* 0x000ee80000300800 */
[----:B-1----:R-:W3:Y:S04]  /*77f30*/  LDL.LU R180, [R1+0x3c4] ;  /* 0x0003c40001b47983 */ /* 0x002ee80000300800 */
[----:B------:R-:W3:Y:S01]  /*77f40*/  LDL.LU R183, [R1+0x152c] ;  /* 0x00152c0001b77983 */ /* 0x000ee20000300800 */
        /* <DEDUP_REMOVED lines=13> */
[C---:B-1----:R-:W-:Y:S01]  /*78020*/  IMAD.WIDE R24, R174.reuse, 0x4, R18 ;  /* 0x00000004ae187825 */ /* 0x042fe200078e0212 */
        /* <DEDUP_REMOVED lines=10> */
[C---:B------:R-:W-:Y:S01]  /*780d0*/  LOP3.LUT P4, RZ, R27.reuse, 0x200000, RZ, 0xc0, !PT ;  /* 0x002000001bff7812 */ /* 0x040fe2000788c0ff */
[----:B-1----:R-:W-:Y:S01]  /*780e0*/  IMAD.WIDE R24, R174, 0x4, R12 ;  /* 0x00000004ae187825 */ /* 0x002fe200078e020c */
[C---:B------:R-:W-:Y:S02]  /*780f0*/  LOP3.LUT P3, RZ, R27.reuse, 0x400000, RZ, 0xc0, !PT ;  /* 0x004000001bff7812 */ /* 0x040fe4000786c0ff */
[C---:B------:R-:W-:Y:S02]  /*78100*/  LOP3.LUT P2, RZ, R27.reuse, 0x800000, RZ, 0xc0, !PT ;  /* 0x008000001bff7812 */ /* 0x040fe4000784c0ff */
[C---:B------:R-:W-:Y:S02]  /*78110*/  LOP3.LUT P1, RZ, R27.reuse, 0x1000000, RZ, 0xc0, !PT ;  /* 0x010000001bff7812 */ /* 0x040fe4000782c0ff */
[----:B------:R-:W-:-:S03]  /*78120*/  LOP3.LUT P0, RZ, R27, 0x2000000, RZ, 0xc0, !PT ;  /* 0x020000001bff7812 */ /* 0x000fc6000780c0ff */
[----:B----4-:R1:W-:Y:S02]  /*78130*/  @P6 STG.E desc[UR58][R24.64], R172 ;  /* 0x000000ac18006986 */ /* 0x0103e4000c10193a */
[----:B-1----:R-:W-:-:S05]  /*78140*/  IMAD.WIDE R24, R176, 0x4, R18 ;  /* 0x00000004b0187825 */ /* 0x002fca00078e0212 */
[----:B------:R1:W-:Y:S02]  /*78150*/  @P5 STG.E desc[UR58][R24.64], R179 ;  /* 0x000000b318005986 */ /* 0x0003e4000c10193a */
[----:B-1----:R-:W-:-:S05]  /*78160*/  IMAD.WIDE R24, R176, 0x4, R16 ;  /* 0x00000004b0187825 */ /* 0x002fca00078e0210 */
[----:B------:R1:W-:Y:S04]  /*78170*/  @P4 STG.E desc[UR58][R24.64], R177 ;  /* 0x000000b118004986 */ /* 0x0003e8000c10193a */
[----:B-1----:R-:W4:Y:S01]  /*78180*/  LDL.LU R177, [R1+0x124] ;  /* 0x0001240001b17983 */ /* 0x002f220000300800 */
[----:B------:R-:W-:-:S05]  /*78190*/  IMAD.WIDE R24, R176, 0x4, R14 ;  /* 0x00000004b0187825 */ /* 0x000fca00078e020e */
[----:B------:R1:W-:Y:S02]  /*781a0*/  @P3 STG.E desc[UR58][R24.64], R178 ;  /* 0x000000b218003986 */ /* 0x0003e4000c10193a */
[----:B-1----:R-:W-:Y:S02]  /*781b0*/  IMAD.WIDE R24, R176, 0x4, R12 ;  /* 0x00000004b0187825 */ /* 0x002fe400078e020c */
[----:B------:R-:W4:Y:S04]  /*781c0*/  LDL.LU R178, [R1+0x94] ;  /* 0x0000940001b27983 */ /* 0x000f280000300800 */
[----:B--2---:R3:W-:Y:S04]  /*781d0*/  @P2 STG.E desc[UR58][R24.64], R181 ;  /* 0x000000b518002986 */ /* 0x0047e8000c10193a */
[----:B------:R-:W2:Y:S01]  /*781e0*/  LDL.LU R176, [R1+0xca8] ;  /* 0x000ca80001b07983 */ /* 0x000ea20000300800 */
[----:B---3--:R-:W-:-:S03]  /*781f0*/  IMAD.WIDE R24, R183, 0x4, R18 ;  /* 0x00000004b7187825 */ /* 0x008fc600078e0212 */
[----:B------:R-:W3:Y:S04]  /*78200*/  LDL.LU R181, [R1+0xc98] ;  /* 0x000c980001b57983 */ /* 0x000ee80000300800 */
[----:B------:R1:W-:Y:S02]  /*78210*/  @P1 STG.E desc[UR58][R24.64], R182 ;  /* 0x000000b618001986 */ /* 0x0003e4000c10193a */
[----:B-1----:R-:W-:Y:S02]  /*78220*/  IMAD.WIDE R24, R183, 0x4, R16 ;  /* 0x00000004b7187825 */ /* 0x002fe400078e0210 */
[----:B------:R-:W3:Y:S04]  /*78230*/  LDL.LU R182, [R1+0x9f8] ;  /* 0x0009f80001b67983 */ /* 0x000ee80000300800 */
[----:B------:R1:W-:Y:S04]  /*78240*/  @P0 STG.E desc[UR58][R24.64], R180 ;  /* 0x000000b418000986 */ /* 0x0003e8000c10193a */
[----:B-1----:R-:W2:Y:S04]  /*78250*/  LDL.LU R180, [R1+0x1530] ;  /* 0x0015300001b47983 */ /* 0x002ea80000300800 */
[----:B------:R-:W3:Y:S01]  /*78260*/  LDL.LU R110, [R1+0x618] ;  /* 0x00061800016e7983 */ /* 0x000ee20000300800 */
[----:B------:R-:W-:-:S03]  /*78270*/  LOP3.LUT P6, RZ, R28, 0x40, RZ, 0xc0, !PT ;  /* 0x000000401cff7812 */ /* 0x000fc600078cc0ff */
[----:B------:R-:W3:Y:S01]  /*78280*/  LDL.LU R111, [R1+0x3f8] ;  /* 0x0003f800016f7983 */ /* 0x000ee20000300800 */
[----:B------:R-:W-:-:S03]  /*78290*/  LOP3.LUT R22, R22, 0xfbffffff, RZ, 0xc0, !PT ;  /* 0xfbffffff16167812 */ /* 0x000fc600078ec0ff */
[----:B------:R-:W3:Y:S01]  /*782a0*/  LDL.LU R171, [R1+0x3c8] ;  /* 0x0003c80001ab7983 */ /* 0x000ee20000300800 */
[----:B------:R-:W-:-:S03]  /*782b0*/  LOP3.LUT P3, RZ, R27, 0x4000000, RZ, 0xc0, !PT ;  /* 0x040000001bff7812 */ /* 0x000fc6000786c0ff */
[----:B------:R-:W3:Y:S02]  /*782c0*/  LDL.LU R169, [R1+0x128] ;  /* 0x0001280001a97983 */ /* 0x000ee40000300800 */
[----:B------:R-:W-:Y:S02]  /*782d0*/  @P6 LOP3.LUT R22, R22, 0x4000000, RZ, 0xfc, !PT ;  /* 0x0400000016166812 */ /* 0x000fe400078efcff */
[----:B------:R-:W-:Y:S01]  /*782e0*/  LOP3.LUT P6, RZ, R28, 0x20, RZ, 0xc0, !PT ;  /* 0x000000201cff7812 */ /* 0x000fe200078cc0ff */
[----:B------:R-:W-:Y:S01]  /*782f0*/  IMAD.WIDE R24, R183, 0x4, R14 ;  /* 0x00000004b7187825 */ /* 0x000fe200078e020e */
[----:B------:R-:W-:Y:S01]  /*78300*/  LOP3.LUT R22, R22, 0xf7ffffff, RZ, 0xc0, !PT ;  /* 0xf7ffffff16167812 */ /* 0x000fe200078ec0ff */
[----:B------:R-:W3:Y:S04]  /*78310*/  LDL.LU R175, [R1+0xcac] ;  /* 0x000cac0001af7983 */ /* 0x000ee80000300800 */
[----:B------:R-:W3:Y:S04]  /*78320*/  LDL.LU R173, [R1+0xc9c] ;  /* 0x000c9c0001ad7983 */ /* 0x000ee80000300800 */
[----:B------:R-:W3:Y:S02]  /*78330*/  LDL.LU R174, [R1+0x9fc] ;  /* 0x0009fc0001ae7983 */ /* 0x000ee40000300800 */
[----:B------:R-:W-:-:S02]  /*78340*/  @P6 LOP3.LUT R22, R22, 0x8000000, RZ, 0xfc, !PT ;  /* 0x0800000016166812 */ /* 0x000fc400078efcff */
[----:B------:R-:W-:Y:S01]  /*78350*/  LOP3.LUT P6, RZ, R28, 0x10, RZ, 0xc0, !PT ;  /* 0x000000101cff7812 */ /* 0x000fe200078cc0ff */
[----:B------:R-:W3:Y:S01]  /*78360*/  LDL.LU R172, [R1+0x1538] ;  /* 0x0015380001ac7983 */ /* 0x000ee20000300800 */
[----:B------:R-:W-:-:S03]  /*78370*/  LOP3.LUT R22, R22, 0xefffffff, RZ, 0xc0, !PT ;  /* 0xefffffff16167812 */ /* 0x000fc600078ec0ff */
[----:B------:R-:W3:Y:S08]  /*78380*/  LDL.LU R179, [R1+0x61c] ;  /* 0x00061c0001b37983 */ /* 0x000ef00000300800 */
[----:B------:R-:W-:Y:S02]  /*78390*/  @P6 LOP3.LUT R22, R22, 0x10000000, RZ, 0xfc, !PT ;  /* 0x1000000016166812 */ /* 0x000fe400078efcff */
[----:B------:R-:W-:-:S02]  /*783a0*/  LOP3.LUT P6, RZ, R28, 0x8, RZ, 0xc0, !PT ;  /* 0x000000081cff7812 */ /* 0x000fc400078cc0ff */
        /* <DEDUP_REMOVED lines=10> */
[----:B------:R-:W-:Y:S02]  /*78450*/  LOP3.LUT R21, R21, 0xfffffffe, RZ, 0xc0, !PT ;  /* 0xfffffffe15157812 */ /* 0x000fe400078ec0ff */
[C---:B------:R-:W-:Y:S02]  /*78460*/  LOP3.LUT P1, RZ, R27.reuse, 0x10000000, RZ, 0xc0, !PT ;  /* 0x100000001bff7812 */ /* 0x040fe4000782c0ff */
[----:B------:R-:W-:-:S07]  /*78470*/  LOP3.LUT P0, RZ, R27, 0x20000000, RZ, 0xc0, !PT ;  /* 0x200000001bff7812 */ /* 0x000fce000780c0ff */
[----:B------:R-:W-:Y:S02]  /*78480*/  @P6 LOP3.LUT R21, R21, 0x1, RZ, 0xfc, !PT ;  /* 0x0000000115156812 */ /* 0x000fe400078efcff */
[----:B------:R-:W-:Y:S02]  /*78490*/  LOP3.LUT P6, RZ, R27, 0x80000000, RZ, 0xc0, !PT ;  /* 0x800000001bff7812 */ /* 0x000fe400078cc0ff */
[----:B------:R-:W-:-:S11]  /*784a0*/  LOP3.LUT R21, R21, 0xfffffffd, RZ, 0xc0, !PT ;  /* 0xfffffffd15157812 */ /* 0x000fd600078ec0ff */
[----:B------:R-:W-:Y:S02]  /*784b0*/  @P6 LOP3.LUT R21, R21, 0x2, RZ, 0xfc, !PT ;  /* 0x0000000215156812 */ /* 0x000fe400078efcff */
[----:B------:R-:W-:Y:S01]  /*784c0*/  LOP3.LUT P6, RZ, R27, 0x40000000, RZ, 0xc0, !PT ;  /* 0x400000001bff7812 */ /* 0x000fe200078cc0ff */
[----:B----4-:R1:W-:Y:S02]  /*784d0*/  @P3 STG.E desc[UR58][R24.64], R177 ;  /* 0x000000b118003986 */ /* 0x0103e4000c10193a */
[----:B-1----:R-:W-:Y:S02]  /*784e0*/  IMAD.WIDE R24, R183, 0x4, R12 ;  /* 0x00000004b7187825 */ /* 0x002fe400078e020c */
[----:B------:R-:W4:Y:S04]  /*784f0*/  LDL.LU R183, [R1+0x153c] ;  /* 0x00153c0001b77983 */ /* 0x000f280000300800 */
[----:B------:R-:W4:Y:S04]  /*78500*/  LDL.LU R168, [R1+0x98] ;  /* 0x0000980001a87983 */ /* 0x000f280000300800 */
[----:B------:R-:W4:Y:S04]  /*78510*/  LDL.LU R177, [R1+0x3fc] ;  /* 0x0003fc0001b17983 */ /* 0x000f280000300800 */
[----:B------:R1:W-:Y:S04]  /*78520*/  @P2 STG.E desc[UR58][R24.64], R178 ;  /* 0x000000b218002986 */ /* 0x0003e8000c10193a */
[----:B-1----:R-:W4:Y:S01]  /*78530*/  LDL.LU R178, [R1+0x3cc] ;  /* 0x0003cc0001b27983 */ /* 0x002f220000300800 */
[----:B--2---:R-:W-:-:S05]  /*78540*/  IMAD.WIDE R24, R180, 0x4, R18 ;  /* 0x00000004b4187825 */ /* 0x004fca00078e0212 */
[----:B------:R1:W-:Y:S04]  /*78550*/  @P1 STG.E desc[UR58][R24.64], R176 ;  /* 0x000000b018001986 */ /* 0x0003e8000c10193a */
[----:B-1----:R-:W2:Y:S01]  /*78560*/  LDL.LU R176, [R1+0x12c] ;  /* 0x00012c0001b07983 */ /* 0x002ea20000300800 */
[----:B------:R-:W-:-:S05]  /*78570*/  IMAD.WIDE R24, R180, 0x4, R16 ;  /* 0x00000004b4187825 */ /* 0x000fca00078e0210 */
[----:B---3--:R1:W-:Y:S04]  /*78580*/  @P0 STG.E desc[UR58][R24.64], R181 ;  /* 0x000000b518000986 */ /* 0x0083e8000c10193a */
[----:B-1----:R-:W3:Y:S01]  /*78590*/  LDL.LU R181, [R1+0x9c] ;  /* 0x00009c0001b57983 */ /* 0x002ee20000300800 */
[----:B------:R-:W-:-:S05]  /*785a0*/  IMAD.WIDE R24, R180, 0x4, R14 ;  /* 0x00000004b4187825 */ /* 0x000fca00078e020e */
[----:B------:R1:W-:Y:S02]  /*785b0*/  @P6 STG.E desc[UR58][R24.64], R182 ;  /* 0x000000b618006986 */ /* 0x0003e4000c10193a */
[----:B-1----:R-:W-:Y:S02]  /*785c0*/  IMAD.WIDE R24, R180, 0x4, R12 ;  /* 0x00000004b4187825 */ /* 0x002fe400078e020c */
[----:B------:R-:W3:Y:S04]  /*785d0*/  LDL.LU R180, [R1+0x9d0] ;  /* 0x0009d00001b47983 */ /* 0x000ee80000300800 */
[----:B------:R-:W3:Y:S01]  /*785e0*/  LDL.LU R182, [R1+0x1540] ;  /* 0x0015400001b67983 */ /* 0x000ee20000300800 */
        /* <DEDUP_REMOVED lines=13> */
[C---:B------:R-:W-:Y:S02]  /*786c0*/  LOP3.LUT P5, RZ, R28.reuse, 0x80, RZ, 0xc0, !PT ;  /* 0x000000801cff7812 */ /* 0x040fe400078ac0ff */
[C---:B------:R-:W-:Y:S02]  /*786d0*/  LOP3.LUT P4, RZ, R28.reuse, 0x100, RZ, 0xc0, !PT ;  /* 0x000001001cff7812 */ /* 0x040fe4000788c0ff */
[C---:B------:R-:W-:Y:S02]  /*786e0*/  LOP3.LUT P3, RZ, R28.reuse, 0x200, RZ, 0xc0, !PT ;  /* 0x000002001cff7812 */ /* 0x040fe4000786c0ff */
[C---:B------:R-:W-:Y:S02]  /*786f0*/  LOP3.LUT P2, RZ, R28.reuse, 0x400, RZ, 0xc0, !PT ;  /* 0x000004001cff7812 */ /* 0x040fe4000784c0ff */
[----:B------:R-:W-:-:S02]  /*78700*/  LOP3.LUT P1, RZ, R28, 0x800, RZ, 0xc0, !PT ;  /* 0x000008001cff7812 */ /* 0x000fc4000782c0ff */
[----:B------:R-:W-:Y:S01]  /*78710*/  LOP3.LUT P0, RZ, R28, 0x1000, RZ, 0xc0, !PT ;  /* 0x000010001cff7812 */ /* 0x000fe2000780c0ff */
[----:B----4-:R1:W-:Y:S01]  /*78720*/  @P6 STG.E desc[UR58][R20.64], R168 ;  /* 0x000000a814006986 */ /* 0x0103e2000c10193a */
[----:B------:R-:W-:Y:S01]  /*78730*/  LOP3.LUT P6, RZ, R22, 0x10000000, RZ, 0xc0, !PT ;  /* 0x1000000016ff7812 */ /* 0x000fe200078cc0ff */
[----:B-1----:R-:W-:-:S12]  /*78740*/  IMAD.WIDE R20, R172, 0x4, R18 ;  /* 0x00000004ac147825 */ /* 0x002fd800078e0212 */
[----:B------:R1:W-:Y:S01]  /*78750*/  @P6 STG.E desc[UR58][R20.64], R175 ;  /* 0x000000af14006986 */ /* 0x0003e2000c10193a */
[----:B------:R-:W-:Y:S01]  /*78760*/  LOP3.LUT P6, RZ, R22, 0x8000000, RZ, 0xc0, !PT ;  /* 0x0800000016ff7812 */ /* 0x000fe200078cc0ff */
[----:B-1----:R-:W-:Y:S02]  /*78770*/  IMAD.WIDE R20, R172, 0x4, R16 ;  /* 0x00000004ac147825 */ /* 0x002fe400078e0210 */
[----:B------:R-:W4:Y:S10]  /*78780*/  LDL.LU R175, [R1+0x1548] ;  /* 0x0015480001af7983 */ /* 0x000f340000300800 */
        /* <DEDUP_REMOVED lines=9> */
[----:B------:R1:W-:Y:S02]  /*78820*/  @P3 STG.E desc[UR58][R20.64], R178 ;  /* 0x000000b214003986 */ /* 0x0003e4000c10193a */
[----:B-1----:R-:W-:-:S05]  /*78830*/  IMAD.WIDE R20, R183, 0x4, R14 ;  /* 0x00000004b7147825 */ /* 0x002fca00078e020e */
[----:B--2---:R1:W-:Y:S02]  /*78840*/  @P2 STG.E desc[UR58][R20.64], R176 ;  /* 0x000000b014002986 */ /* 0x0043e4000c10193a */
[----:B-1----:R-:W-:Y:S02]  /*78850*/  IMAD.WIDE R20, R183, 0x4, R12 ;  /* 0x00000004b7147825 */ /* 0x002fe400078e020c */
[----:B------:R-:W2:Y:S04]  /*78860*/  LDL.LU R183, [R1+0x840] ;  /* 0x0008400001b77983 */ /* 0x000ea80000300800 */
[----:B---3--:R1:W-:Y:S04]  /*78870*/  @P1 STG.E desc[UR58][R20.64], R181 ;  /* 0x000000b514001986 */ /* 0x0083e8000c10193a */
[----:B-1----:R-:W3:Y:S01]  /*78880*/  LDL.LU R181, [R1+0x800] ;  /* 0x0008000001b57983 */ /* 0x002ee20000300800 */
[----:B------:R-:W-:-:S03]  /*78890*/  IMAD.WIDE R20, R182, 0x4, R18 ;  /* 0x00000004b6147825 */ /* 0x000fc600078e0212 */
[----:B------:R-:W4:Y:S04]  /*788a0*/  LDL.LU R108, [R1+0x620] ;  /* 0x00062000016c7983 */ /* 0x000f280000300800 */
[----:B------:R-:W4:Y:S04]  /*788b0*/  LDL.LU R109, [R1+0x3a0] ;  /* 0x0003a000016d7983 */ /* 0x000f280000300800 */
[----:B------:R1:W-:Y:S04]  /*788c0*/  @P0 STG.E desc[UR58][R20.64], R180 ;  /* 0x000000b414000986 */ /* 0x0003e8000c10193a */
[----:B------:R-:W4:Y:S04]  /*788d0*/  LDL.LU R110, [R1+0x220] ;  /* 0x00022000016e7983 */ /* 0x000f280000300800 */
[----:B-1----:R-:W4:Y:S04]  /*788e0*/  LDL.LU R180, [R1+0x1544] ;  /* 0x0015440001b47983 */ /* 0x002f280000300800 */
[----:B------:R-:W4:Y:S01]  /*788f0*/  LDL.LU R111, [R1+0x130] ;  /* 0x00013000016f7983 */ /* 0x000f220000300800 */
        /* <DEDUP_REMOVED lines=16> */
[----:B------:R-:W4:Y:S01]  /*78a00*/  LDL.LU R177, [R1+0x154c] ;  /* 0x00154c0001b17983 */ /* 0x000f220000300800 */
[C---:B------:R-:W-:Y:S02]  /*78a10*/  LOP3.LUT P3, RZ, R28.reuse, 0x2000, RZ, 0xc0, !PT ;  /* 0x000020001cff7812 */ /* 0x040fe4000786c0ff */
[----:B------:R-:W-:Y:S01]  /*78a20*/  LOP3.LUT P2, RZ, R28, 0x4000, RZ, 0xc0, !PT ;  /* 0x000040001cff7812 */ /* 0x000fe2000784c0ff */
[----:B------:R-:W-:Y:S01]  /*78a30*/  IMAD.WIDE R20, R182, 0x4, R16 ;  /* 0x00000004b6147825 */ /* 0x000fe200078e0210 */
[----:B------:R-:W4:Y:S01]  /*78a40*/  LDL.LU R178, [R1+0x84] ;  /* 0x0000840001b27983 */ /* 0x000f220000300800 */
[----:B------:R-:W-:-:S02]  /*78a50*/  @P6 LOP3.LUT R22, R22, 0x100000, RZ, 0xfc, !PT ;  /* 0x0010000016166812 */ /* 0x000fc400078efcff */
        /* <DEDUP_REMOVED lines=25> */
[----:B------:R-:W2:Y:S04]  /*78bf0*/  LDL.LU R182, [R1+0x1550] ;  /* 0x0015500001b67983 */ /* 0x000ea80000300800 */
[----:B----4-:R1:W-:Y:S02]  /*78c00*/  @P1 STG.E desc[UR58][R20.64], R108 ;  /* 0x0000006c14001986 */ /* 0x0103e4000c10193a */
[----:B-1----:R-:W-:-:S05]  /*78c10*/  IMAD.WIDE R20, R180, 0x4, R18 ;  /* 0x00000004b4147825 */ /* 0x002fca00078e0212 */
        /* <DEDUP_REMOVED lines=27> */
[C---:B------:R-:W-:Y:S01]  /*78dd0*/  LOP3.LUT P4, RZ, R28.reuse, 0x8000000, RZ, 0xc0, !PT ;  /* 0x080000001cff7812 */ /* 0x040fe2000788c0ff */
[C---:B-1----:R-:W-:Y:S01]  /*78de0*/  IMAD.WIDE R20, R177.reuse, 0x4, R16 ;  /* 0x00000004b1147825 */ /* 0x042fe200078e0210 */
[C---:B------:R-:W-:Y:S01]  /*78df0*/  LOP3.LUT P3, RZ, R28.reuse, 0x10000000, RZ, 0xc0, !PT ;  /* 0x100000001cff7812 */ /* 0x040fe2000786c0ff */
[----:B------:R-:W4:Y:S06]  /*78e00*/  LDL.LU R174, [R1+0x155c] ;  /* 0x00155c0001ae7983 */ /* 0x000f2c0000300800 */
[----:B------:R1:W-:Y:S01]  /*78e10*/  @P6 STG.E desc[UR58][R20.64], R172 ;  /* 0x000000ac14006986 */ /* 0x0003e2000c10193a */
[----:B------:R-:W-:Y:S01]  /*78e20*/  LOP3.LUT P2, RZ, R28, 0x20000000, RZ, 0xc0, !PT ;  /* 0x200000001cff7812 */ /* 0x000fe2000784c0ff */
[----:B-1----:R-:W-:-:S05]  /*78e30*/  IMAD.WIDE R20, R177, 0x4, R14 ;  /* 0x00000004b1147825 */ /* 0x002fca00078e020e */
[----:B------:R1:W-:Y:S02]  /*78e40*/  @P5 STG.E desc[UR58][R20.64], R179 ;  /* 0x000000b314005986 */ /* 0x0003e4000c10193a */
[----:B-1----:R-:W-:Y:S02]  /*78e50*/  IMAD.WIDE R20, R177, 0x4, R12 ;  /* 0x00000004b1147825 */ /* 0x002fe400078e020c */
[----:B------:R-:W4:Y:S04]  /*78e60*/  LDL.LU R177, [R1+0x3a8] ;  /* 0x0003a80001b17983 */ /* 0x000f280000300800 */
[----:B------:R1:W-:Y:S04]  /*78e70*/  @P4 STG.E desc[UR58][R20.64], R178 ;  /* 0x000000b214004986 */ /* 0x0003e8000c10193a */
[----:B-1----:R-:W4:Y:S01]  /*78e80*/  LDL.LU R178, [R1+0x228] ;  /* 0x0002280001b27983 */ /* 0x002f220000300800 */
[----:B------:R-:W-:-:S02]  /*78e90*/  LOP3.LUT P1, RZ, R28, 0x40000000, RZ, 0xc0, !PT ;  /* 0x400000001cff7812 */ /* 0x000fc4000782c0ff */
[----:B------:R-:W-:Y:S01]  /*78ea0*/  LOP3.LUT P0, RZ, R28, 0x80000000, RZ, 0xc0, !PT ;  /* 0x800000001cff7812 */ /* 0x000fe2000780c0ff */
[----:B--2---:R-:W-:-:S05]  /*78eb0*/  IMAD.WIDE R20, R182, 0x4, R18 ;  /* 0x00000004b6147825 */ /* 0x004fca00078e0212 */
[----:B------:R1:W-:Y:S02]  /*78ec0*/  @P3 STG.E desc[UR58][R20.64], R176 ;  /* 0x000000b014003986 */ /* 0x0003e4000c10193a */
[C---:B-1----:R-:W-:Y:S02]  /*78ed0*/  IMAD.WIDE R20, R182.reuse, 0x4, R16 ;  /* 0x00000004b6147825 */ /* 0x042fe400078e0210 */
[----:B------:R-:W2:Y:S04]  /*78ee0*/  LDL.LU R176, [R1+0x138] ;  /* 0x0001380001b07983 */ /* 0x000ea80000300800 */
[----:B------:R1:W-:Y:S04]  /*78ef0*/  @P2 STG.E desc[UR58][R20.64], R183 ;  /* 0x000000b714002986 */ /* 0x0003e8000c10193a */
[----:B-1----:R-:W2:Y:S01]  /*78f00*/  LDL.LU R183, [R1+0x1554] ;  /* 0x0015540001b77983 */ /* 0x002ea20000300800 */
[----:B------:R-:W-:-:S05]  /*78f10*/  IMAD.WIDE R20, R182, 0x4, R14 ;  /* 0x00000004b6147825 */ /* 0x000fca00078e020e */
[----:B---3--:R1:W-:Y:S02]  /*78f20*/  @P1 STG.E desc[UR58][R20.64], R181 ;  /* 0x000000b514001986 */ /* 0x0083e4000c10193a */
[----:B-1----:R-:W-:Y:S02]  /*78f30*/  IMAD.WIDE R20, R182, 0x4, R12 ;  /* 0x00000004b6147825 */ /* 0x002fe400078e020c */
[----:B------:R-:W3:Y:S04]  /*78f40*/  LDL.LU R181, [R1+0x88] ;  /* 0x0000880001b57983 */ /* 0x000ee80000300800 */
[----:B------:R-:W3:Y:S04]  /*78f50*/  LDL.LU R182, [R1+0x9dc] ;  /* 0x0009dc0001b67983 */ /* 0x000ee80000300800 */
[----:B----4-:R1:W-:Y:S04]  /*78f60*/  @P0 STG.E desc[UR58][R20.64], R180 ;  /* 0x000000b414000986 */ /* 0x0103e8000c10193a */
        /* <DEDUP_REMOVED lines=8> */
[C---:B------:R-:W-:Y:S01]  /*78ff0*/  LOP3.LUT P6, RZ, R29.reuse, 0x800, RZ, 0xc0, !PT ;  /* 0x000008001dff7812 */ /* 0x040fe200078cc0ff */
[----:B------:R-:W4:Y:S01]  /*79000*/  LDL.LU R175, [R1+0x22c] ;  /* 0x00022c0001af7983 */ /* 0x000f220000300800 */
[----:B------:R-:W-:Y:S02]  /*79010*/  LOP3.LUT R22, R22, 0xfffff7ff, RZ, 0xc0, !PT ;  /* 0xfffff7ff16167812 */ /* 0x000fe400078ec0ff */
[C---:B------:R-:W-:Y:S01]  /*79020*/  LOP3.LUT P3, RZ, R29.reuse, 0x1, RZ, 0xc0, !PT ;  /* 0x000000011dff7812 */ /* 0x040fe2000786c0ff */
[----:B------:R-:W4:Y:S01]  /*79030*/  LDL.LU R173, [R1+0x13c] ;  /* 0x00013c0001ad7983 */ /* 0x000f220000300800 */
[C---:B------:R-:W-:Y:S02]  /*79040*/  LOP3.LUT P2, RZ, R29.reuse, 0x2, RZ, 0xc0, !PT ;  /* 0x000000021dff7812 */ /* 0x040fe4000784c0ff */
[C---:B------:R-:W-:Y:S01]  /*79050*/  LOP3.LUT P1, RZ, R29.reuse, 0x4, RZ, 0xc0, !PT ;  /* 0x000000041dff7812 */ /* 0x040fe2000782c0ff */
[----:B------:R-:W4:Y:S04]  /*79060*/  LDL.LU R172, [R1+0x8c] ;  /* 0x00008c0001ac7983 */ /* 0x000f280000300800 */
[----:B------:R-:W-:Y:S01]  /*79070*/  @P6 LOP3.LUT R22, R22, 0x800, RZ, 0xfc, !PT ;  /* 0x0000080016166812 */ /* 0x000fe200078efcff */
[----:B------:R-:W4:Y:S01]  /*79080*/  LDL.LU R179, [R1+0x9c0] ;  /* 0x0009c00001b37983 */ /* 0x000f220000300800 */
        /* <DEDUP_REMOVED lines=23> */
[----:B------:R1:W-:Y:S02]  /*79200*/  @P2 STG.E desc[UR58][R20.64], R178 ;  /* 0x000000b214002986 */ /* 0x0003e4000c10193a */
[----:B-1----:R-:W-:-:S05]  /*79210*/  IMAD.WIDE R20, R183, 0x4, R14 ;  /* 0x00000004b7147825 */ /* 0x002fca00078e020e */
[----:B------:R1:W-:Y:S04]  /*79220*/  @P1 STG.E desc[UR58][R20.64], R176 ;  /* 0x000000b014001986 */ /* 0x0003e8000c10193a */
[----:B-1----:R-:W2:Y:S01]  /*79230*/  LDL.LU R176, [R1+0x1560] ;  /* 0x0015600001b07983 */ /* 0x002ea20000300800 */
[----:B------:R-:W-:-:S03]  /*79240*/  IMAD.WIDE R20, R183, 0x4, R12 ;  /* 0x00000004b7147825 */ /* 0x000fc600078e020c */
[----:B------:R-:W2:Y:S04]  /*79250*/  LDL.LU R177, [R1+0x7b0] ;  /* 0x0007b00001b17983 */ /* 0x000ea80000300800 */
[----:B---3--:R4:W-:Y:S04]  /*79260*/  @P0 STG.E desc[UR58][R20.64], R181 ;  /* 0x000000b514000986 */ /* 0x0089e8000c10193a */
[----:B------:R-:W3:Y:S04]  /*79270*/  LDL.LU R178, [R1+0x7a0] ;  /* 0x0007a00001b27983 */ /* 0x000ee80000300800 */
[----:B------:R-:W3:Y:S01]  /*79280*/  LDL.LU R183, [R1+0x630] ;  /* 0x0006300001b77983 */ /* 0x000ee20000300800 */
[----:B----4-:R-:W-:-:S03]  /*79290*/  IMAD.WIDE R20, R169, 0x4, R18 ;  /* 0x00000004a9147825 */ /* 0x010fc600078e0212 */
[----:B------:R-:W4:Y:S04]  /*792a0*/  LDL.LU R181, [R1+0x1564] ;  /* 0x0015640001b57983 */ /* 0x000f280000300800 */
[----:B------:R1:W-:Y:S01]  /*792b0*/  @P6 STG.E desc[UR58][R20.64], R182 ;  /* 0x000000b614006986 */ /* 0x0003e2000c10193a */
[C---:B------:R-:W-:Y:S01]  /*792c0*/  LOP3.LUT P6, RZ, R22.reuse, 0x20000, RZ, 0xc0, !PT ;  /* 0x0002000016ff7812 */ /* 0x040fe200078cc0ff */
[C---:B-1----:R-:W-:Y:S02]  /*792d0*/  IMAD.WIDE R20, R169.reuse, 0x4, R16 ;  /* 0x00000004a9147825 */ /* 0x042fe400078e0210 */
[----:B------:R-:W4:Y:S10]  /*792e0*/  LDL.LU R182, [R1+0x380] ;  /* 0x0003800001b67983 */ /* 0x000f340000300800 */
[----:B------:R1:W-:Y:S04]  /*792f0*/  @P6 STG.E desc[UR58][R20.64], R180 ;  /* 0x000000b414006986 */ /* 0x0003e8000c10193a */
[----:B-1----:R-:W4:Y:S01]  /*79300*/  LDL.LU R180, [R1+0x1f0] ;  /* 0x0001f00001b47983 */ /* 0x002f220000300800 */
        /* <DEDUP_REMOVED lines=22> */
[C---:B------:R-:W-:Y:S02]  /*79470*/  LOP3.LUT P3, RZ, R29.reuse, 0x8000, RZ, 0xc0, !PT ;  /* 0x000080001dff7812 */ /* 0x040fe4000786c0ff */
        /* <DEDUP_REMOVED lines=9> */
[----:B-1----:R-:W-:-:S05]  /*79510*/  IMAD.WIDE R20, R176, 0x4, R12 ;  /* 0x00000004b0147825 */ /* 0x002fca00078e020c */
[----:B------:R4:W-:Y:S02]  /*79520*/  @P3 STG.E desc[UR58][R20.64], R183 ;  /* 0x000000b714003986 */ /* 0x0009e4000c10193a */
[----:B----4-:R-:W-:-:S05]  /*79530*/  IMAD.WIDE R20, R181, 0x4, R18 ;  /* 0x00000004b5147825 */ /* 0x010fca00078e0212 */
[----:B------:R1:W-:Y:S02]  /*79540*/  @P2 STG.E desc[UR58][R20.64], R182 ;  /* 0x000000b614002986 */ /* 0x0003e4000c10193a */
[----:B-1----:R-:W-:-:S05]  /*79550*/  IMAD.WIDE R20, R181, 0x4, R16 ;  /* 0x00000004b5147825 */ /* 0x002fca00078e0210 */
[----:B------:R1:W-:Y:S02]  /*79560*/  @P1 STG.E desc[UR58][R20.64], R180 ;  /* 0x000000b414001986 */ /* 0x0003e4000c10193a */
[----:B-1----:R-:W-:-:S05]  /*79570*/  IMAD.WIDE R20, R181, 0x4, R14 ;  /* 0x00000004b5147825 */ /* 0x002fca00078e020e */
[----:B------:R1:W-:Y:S04]  /*79580*/  @P0 STG.E desc[UR58][R20.64], R2 ;  /* 0x0000000214000986 */ /* 0x0003e8000c10193a */
[----:B-1----:R-:W2:Y:S04]  /*79590*/  LDL.LU R2, [R1+0x2434] ;  /* 0x0024340001027983 */ /* 0x002ea80000300800 */
[----:B------:R-:W3:Y:S04]  /*795a0*/  LDL.LU R178, [R1+0x70] ;  /* 0x0000700001b27983 */ /* 0x000ee80000300800 */
[----:B------:R-:W4:Y:S04]  /*795b0*/  LDL.LU R176, [R1+0x9c4] ;  /* 0x0009c40001b07983 */ /* 0x000f280000300800 */
[----:B------:R-:W2:Y:S04]  /*795c0*/  LDL.LU R183, [R1+0x7b4] ;  /* 0x0007b40001b77983 */ /* 0x000ea80000300800 */
[----:B------:R-:W2:Y:S04]  /*795d0*/  LDL.LU R182, [R1+0x7a4] ;  /* 0x0007a40001b67983 */ /* 0x000ea80000300800 */
[----:B------:R-:W4:Y:S04]  /*795e0*/  LDL.LU R180, [R1+0x1568] ;  /* 0x0015680001b47983 */ /* 0x000f280000300800 */
[----:B------:R-:W2:Y:S04]  /*795f0*/  LDL.LU R110, [R1+0x634] ;  /* 0x00063400016e7983 */ /* 0x000ea80000300800 */
[----:B------:R-:W2:Y:S01]  /*79600*/  LDL.LU R111, [R1+0x384] ;  /* 0x00038400016f7983 */ /* 0x000ea20000300800 */
[----:B------:R-:W-:-:S03]  /*79610*/  IMAD.WIDE R20, R181, 0x4, R12 ;  /* 0x00000004b5147825 */ /* 0x000fc600078e020c */
        /* <DEDUP_REMOVED lines=8> */
[----:B------:R-:W-:-:S02]  /*796a0*/  LOP3.LUT P3, RZ, R29, 0x80000, RZ, 0xc0, !PT ;  /* 0x000800001dff7812 */ /* 0x000fc4000786c0ff */
[C---:B------:R-:W-:Y:S01]  /*796b0*/  LOP3.LUT P1, RZ, R29.reuse, 0x100000, RZ, 0xc0, !PT ;  /* 0x001000001dff7812 */ /* 0x040fe2000782c0ff */
[----:B------:R-:W2:Y:S01]  /*796c0*/  LDL.LU R179, [R1+0x638] ;  /* 0x0006380001b37983 */ /* 0x000ea20000300800 */
[C---:B------:R-:W-:Y:S02]  /*796d0*/  LOP3.LUT P2, RZ, R29.reuse, 0x200000, RZ, 0xc0, !PT ;  /* 0x002000001dff7812 */ /* 0x040fe4000784c0ff */
        /* <DEDUP_REMOVED lines=20> */
[----:B---3--:R1:W-:Y:S04]  /*79820*/  @P3 STG.E desc[UR58][R20.64], R178 ;  /* 0x000000b214003986 */ /* 0x0083e8000c10193a */
[----:B-1----:R-:W3:Y:S01]  /*79830*/  LDL.LU R178, [R1+0x388] ;  /* 0x0003880001b27983 */ /* 0x002ee20000300800 */
[----:B----4-:R-:W-:-:S05]  /*79840*/  IMAD.WIDE R20, R180, 0x4, R18 ;  /* 0x00000004b4147825 */ /* 0x010fca00078e0212 */
[----:B------:R1:W-:Y:S02]  /*79850*/  @P1 STG.E desc[UR58][R20.64], R176 ;  /* 0x000000b014001986 */ /* 0x0003e4000c10193a */
[C---:B-1----:R-:W-:Y:S02]  /*79860*/  IMAD.WIDE R20, R180.reuse, 0x4, R16 ;  /* 0x00000004b4147825 */ /* 0x042fe400078e0210 */
[----:B------:R-:W4:Y:S04]  /*79870*/  LDL.LU R176, [R1+0x1f8] ;  /* 0x0001f80001b07983 */ /* 0x000f280000300800 */
[----:B--2---:R1:W-:Y:S04]  /*79880*/  @P2 STG.E desc[UR58][R20.64], R183 ;  /* 0x000000b714002986 */ /* 0x0043e8000c10193a */
[----:B-1----:R-:W2:Y:S01]  /*79890*/  LDL.LU R183, [R1+0x148] ;  /* 0x0001480001b77983 */ /* 0x002ea20000300800 */
[----:B------:R-:W-:-:S05]  /*798a0*/  IMAD.WIDE R20, R180, 0x4, R14 ;  /* 0x00000004b4147825 */ /* 0x000fca00078e020e */
[----:B------:R1:W-:Y:S02]  /*798b0*/  @P0 STG.E desc[UR58][R20.64], R182 ;  /* 0x000000b614000986 */ /* 0x0003e4000c10193a */
[----:B-1----:R-:W-:Y:S02]  /*798c0*/  IMAD.WIDE R20, R180, 0x4, R12 ;  /* 0x00000004b4147825 */ /* 0x002fe400078e020c */
[----:B------:R-:W2:Y:S04]  /*798d0*/  LDL.LU R182, [R1+0x9cc] ;  /* 0x0009cc0001b67983 */ /* 0x000ea80000300800 */
[----:B------:R-:W2:Y:S04]  /*798e0*/  LDL.LU R180, [R1+0x7bc] ;  /* 0x0007bc0001b47983 */ /* 0x000ea80000300800 */
[----:B------:R-:W2:Y:S01]  /*798f0*/  LDL.LU R177, [R1+0x157c] ;  /* 0x00157c0001b17983 */ /* 0x000ea20000300800 */
[----:B------:R-:W-:-:S04]  /*79900*/  LOP3.LUT R22, R22, 0xfffffeff, RZ, 0xc0, !PT ;  /* 0xfffffeff16167812 */ /* 0x000fc800078ec0ff */
        /* <DEDUP_REMOVED lines=32> */
[C---:B------:R-:W-:Y:S01]  /*79b10*/  LOP3.LUT P3, RZ, R2.reuse, 0x4, RZ, 0xc0, !PT ;  /* 0x0000000402ff7812 */ /* 0x040fe2000786c0ff */
[----:B-1----:R-:W-:Y:S01]  /*79b20*/  IMAD.WIDE R20, R181, 0x4, R18 ;  /* 0x00000004b5147825 */ /* 0x002fe200078e0212 */
[----:B------:R-:W-:-:S04]  /*79b30*/  LOP3.LUT P1, RZ, R2, 0x8, RZ, 0xc0, !PT ;  /* 0x0000000802ff7812 */ /* 0x000fc8000782c0ff */
[----:B---3--:R1:W-:Y:S02]  /*79b40*/  @P5 STG.E desc[UR58][R20.64], R178 ;  /* 0x000000b214005986 */ /* 0x0083e4000c10193a */
[----:B-1----:R-:W-:-:S05]  /*79b50*/  IMAD.WIDE R20, R181, 0x4, R16 ;  /* 0x00000004b5147825 */ /* 0x002fca00078e0210 */
[----:B----4-:R1:W-:Y:S02]  /*79b60*/  @P4 STG.E desc[UR58][R20.64], R176 ;  /* 0x000000b014004986 */ /* 0x0103e4000c10193a */
[----:B-1----:R-:W-:-:S05]  /*79b70*/  IMAD.WIDE R20, R181, 0x4, R14 ;  /* 0x00000004b5147825 */ /* 0x002fca00078e020e */
[----:B--2---:R1:W-:Y:S02]  /*79b80*/  @P3 STG.E desc[UR58][R20.64], R183 ;  /* 0x000000b714003986 */ /* 0x0043e4000c10193a */
[----:B-1----:R-:W-:-:S05]  /*79b90*/  IMAD.WIDE R20, R181, 0x4, R12 ;  /* 0x00000004b5147825 */ /* 0x002fca00078e020c */
[----:B------:R1:W-:Y:S04]  /*79ba0*/  @P1 STG.E desc[UR58][R20.64], R3 ;  /* 0x0000000314001986 */ /* 0x0003e8000c10193a */
[----:B-1----:R-:W2:Y:S04]  /*79bb0*/  LDL.LU R3, [R1+0x2430] ;  /* 0x0024300001037983 */ /* 0x002ea80000300800 */
[----:B------:R-:W3:Y:S01]  /*79bc0*/  LDL.LU R179, [R1+0x7ac] ;  /* 0x0007ac0001b37983 */ /* 0x000ee20000300800 */
[----:B------:R-:W-:Y:S01]  /*79bd0*/  LOP3.LUT P2, RZ, R2, 0x10, RZ, 0xc0, !PT ;  /* 0x0000001002ff7812 */ /* 0x000fe2000784c0ff */
[----:B------:R-:W-:-:S02]  /*79be0*/  IMAD.WIDE R20, R177, 0x4, R18 ;  /* 0x00000004b1147825 */ /* 0x000fc400078e0212 */
[----:B------:R-:W4:Y:S04]  /*79bf0*/  LDL.LU R178, [R1+0x63c] ;  /* 0x00063c0001b27983 */ /* 0x000f280000300800 */
[----:B------:R-:W2:Y:S04]  /*79c00*/  LDL.LU R176, [R1+0x38c] ;  /* 0x00038c0001b07983 */ /* 0x000ea80000300800 */
[----:B------:R-:W2:Y:S04]  /*79c10*/  LDL.LU R183, [R1+0x1fc] ;  /* 0x0001fc0001b77983 */ /* 0x000ea80000300800 */
[----:B------:R1:W-:Y:S04]  /*79c20*/  @P2 STG.E desc[UR58][R20.64], R182 ;  /* 0x000000b614002986 */ /* 0x0003e8000c10193a */
[----:B------:R-:W2:Y:S04]  /*79c30*/  LDL.LU R181, [R1+0x14c] ;  /* 0x00014c0001b57983 */ /* 0x000ea80000300800 */
[----:B-1----:R-:W2:Y:S01]  /*79c40*/  LDL.LU R182, [R1+0x1580] ;  /* 0x0015800001b67983 */ /* 0x002ea20000300800 */
[----:B------:R-:W-:Y:S01]  /*79c50*/  LOP3.LUT P0, RZ, R2, 0x20, RZ, 0xc0, !PT ;  /* 0x0000002002ff7812 */ /* 0x000fe2000780c0ff */
[----:B------:R-:W-:-:S12]  /*79c60*/  IMAD.WIDE R20, R177, 0x4, R16 ;  /* 0x00000004b1147825 */ /* 0x000fd800078e0210 */
[----:B------:R1:W-:Y:S04]  /*79c70*/  @P0 STG.E desc[UR58][R20.64], R180 ;  /* 0x000000b414000986 */ /* 0x0003e8000c10193a */
[----:B-1----:R-:W2:Y:S04]  /*79c80*/  LDL.LU R180, [R1+0x7c] ;  /* 0x00007c0001b47983 */ /* 0x002ea80000300800 */
[----:B------:R-:W2:Y:S01]  /*79c90*/  LDL.LU R170, [R1+0x1584] ;  /* 0x0015840001aa7983 */ /* 0x000ea20000300800 */
[----:B------:R-:W-:-:S03]  /*79ca0*/  LOP3.LUT P1, RZ, R2, 0x40, RZ, 0xc0, !PT ;  /* 0x0000004002ff7812 */ /* 0x000fc6000782c0ff */
[----:B------:R-:W2:Y:S01]  /*79cb0*/  LDL.LU R175, [R1+0xcf0] ;  /* 0x000cf00001af7983 */ /* 0x000ea20000300800 */
[----:B------:R-:W-:Y:S01]  /*79cc0*/  IMAD.WIDE R20, R177, 0x4, R14 ;  /* 0x00000004b1147825 */ /* 0x000fe200078e020e */
[C---:B------:R-:W-:Y:S02]  /*79cd0*/  LOP3.LUT P6, RZ, R2.reuse, 0x400, RZ, 0xc0, !PT ;  /* 0x0000040002ff7812 */ /* 0x040fe400078cc0ff */
[C---:B------:R-:W-:Y:S02]  /*79ce0*/  LOP3.LUT P3, RZ, R2.reuse, 0x80, RZ, 0xc0, !PT ;  /* 0x0000008002ff7812 */ /* 0x040fe4000786c0ff */
[----:B------:R-:W-:Y:S02]  /*79cf0*/  LOP3.LUT P2, RZ, R2, 0x100, RZ, 0xc0, !PT ;  /* 0x0000010002ff7812 */ /* 0x000fe4000784c0ff */
[----:B------:R-:W-:-:S07]  /*79d00*/  LOP3.LUT R22, R22, 0xfffffffd, RZ, 0xc0, !PT ;  /* 0xfffffffd16167812 */ /* 0x000fce00078ec0ff */
[----:B------:R-:W-:Y:S02]  /*79d10*/  @P6 LOP3.LUT R22, R22, 0x2, RZ, 0xfc, !PT ;  /* 0x0000000216166812 */ /* 0x000fe400078efcff */
[C---:B------:R-:W-:Y:S02]  /*79d20*/  LOP3.LUT P6, RZ, R2.reuse, 0x200, RZ, 0xc0, !PT ;  /* 0x0000020002ff7812 */ /* 0x040fe400078cc0ff */
[C---:B------:R-:W-:Y:S02]  /*79d30*/  LOP3.LUT P5, RZ, R2.reuse, 0x10000, RZ, 0xc0, !PT ;  /* 0x0001000002ff7812 */ /* 0x040fe400078ac0ff */
[----:B------:R-:W-:-:S11]  /*79d40*/  LOP3.LUT R2, R2, 0xefffffff, RZ, 0xc0, !PT ;  /* 0xefffffff02027812 */ /* 0x000fd600078ec0ff */
[----:B------:R-:W-:-:S04]  /*79d50*/  @P5 LOP3.LUT R2, R2, 0x10000000, RZ, 0xfc, !PT ;  /* 0x1000000002025812 */ /* 0x000fc800078efcff */
[C---:B------:R-:W-:Y:S02]  /*79d60*/  LOP3.LUT P5, RZ, R2.reuse, 0x8000, RZ, 0xc0, !PT ;  /* 0x0000800002ff7812 */ /* 0x040fe400078ac0ff */
[----:B------:R-:W-:Y:S01]  /*79d70*/  LOP3.LUT R2, R2, 0xdfffffff, RZ, 0xc0, !PT ;  /* 0xdfffffff02027812 */ /* 0x000fe200078ec0ff */
[----:B---3--:R1:W-:Y:S02]  /*79d80*/  @P1 STG.E desc[UR58][R20.64], R179 ;  /* 0x000000b314001986 */ /* 0x0083e4000c10193a */
[----:B-1----:R-:W-:Y:S02]  /*79d90*/  IMAD.WIDE R20, R177, 0x4, R12 ;  /* 0x00000004b1147825 */ /* 0x002fe400078e020c */
[----:B------:R-:W3:Y:S04]  /*79da0*/  LDL.LU R177, [R1+0xce0] ;  /* 0x000ce00001b17983 */ /* 0x000ee80000300800 */
[----:B------:R-:W3:Y:S04]  /*79db0*/  LDL.LU R174, [R1+0xcd0] ;  /* 0x000cd00001ae7983 */ /* 0x000ee80000300800 */
[----:B------:R-:W3:Y:S04]  /*79dc0*/  LDL.LU R173, [R1+0xcc0] ;  /* 0x000cc00001ad7983 */ /* 0x000ee80000300800 */
[----:B----4-:R2:W-:Y:S02]  /*79dd0*/  @P3 STG.E desc[UR58][R20.64], R178 ;  /* 0x000000b214003986 */ /* 0x0105e4000c10193a */
[----:B--2---:R-:W-:-:S05]  /*79de0*/  IMAD.WIDE R20, R182, 0x4, R18 ;  /* 0x00000004b6147825 */ /* 0x004fca00078e0212 */
[----:B------:R1:W-:Y:S02]  /*79df0*/  @P2 STG.E desc[UR58][R20.64], R176 ;  /* 0x000000b014002986 */ /* 0x0003e4000c10193a */
[----:B-1----:R-:W-:-:S05]  /*79e00*/  IMAD.WIDE R20, R182, 0x4, R16 ;  /* 0x00000004b6147825 */ /* 0x002fca00078e0210 */
[----:B------:R1:W-:Y:S04]  /*79e10*/  @P6 STG.E desc[UR58][R20.64], R183 ;  /* 0x000000b714006986 */ /* 0x0003e8000c10193a */
[----:B-1----:R-:W2:Y:S04]  /*79e20*/  LDL.LU R183, [R1+0x1588] ;  /* 0x0015880001b77983 */ /* 0x002ea80000300800 */
[----:B------:R-:W4:Y:S01]  /*79e30*/  LDL.LU R179, [R1+0xcb0] ;  /* 0x000cb00001b37983 */ /* 0x000f220000300800 */
[----:B------:R-:W-:-:S03]  /*79e40*/  @P5 LOP3.LUT R2, R2, 0x20000000, RZ, 0xfc, !PT ;  /* 0x2000000002025812 */ /* 0x000fc600078efcff */
[----:B------:R-:W4:Y:S01]  /*79e50*/  LDL.LU R178, [R1+0x680] ;  /* 0x0006800001b27983 */ /* 0x000f220000300800 */
[C---:B------:R-:W-:Y:S02]  /*79e60*/  LOP3.LUT P5, RZ, R2.reuse, 0x4000, RZ, 0xc0, !PT ;  /* 0x0000400002ff7812 */ /* 0x040fe400078ac0ff */
[----:B------:R-:W-:Y:S01]  /*79e70*/  LOP3.LUT R2, R2, 0xbfffffff, RZ, 0xc0, !PT ;  /* 0xbfffffff02027812 */ /* 0x000fe200078ec0ff */
[----:B------:R-:W4:Y:S01]  /*79e80*/  LDL.LU R168, [R1+0x670] ;  /* 0x0006700001a87983 */ /* 0x000f220000300800 */
[----:B------:R-:W-:Y:S01]  /*79e90*/  LOP3.LUT R22, R22, 0xfffffffe, RZ, 0xc0, !PT ;  /* 0xfffffffe16167812 */ /* 0x000fe200078ec0ff */
[----:B------:R-:W-:Y:S02]  /*79ea0*/  IMAD.WIDE R20, R182, 0x4, R14 ;  /* 0x00000004b6147825 */ /* 0x000fe400078e020e */
[----:B------:R-:W4:Y:S04]  /*79eb0*/  LDL.LU R172, [R1+0x158c] ;  /* 0x00158c0001ac7983 */ /* 0x000f280000300800 */
[----:B------:R-:W4:Y:S02]  /*79ec0*/  LDL.LU R176, [R1+0x17a0] ;  /* 0x0017a00001b07983 */ /* 0x000f240000300800 */
[----:B------:R-:W-:-:S04]  /*79ed0*/  @P5 LOP3.LUT R2, R2, 0x40000000, RZ, 0xfc, !PT ;  /* 0x4000000002025812 */ /* 0x000fc800078efcff */
[C---:B------:R-:W-:Y:S02]  /*79ee0*/  LOP3.LUT P5, RZ, R2.reuse, 0x2000, RZ, 0xc0, !PT ;  /* 0x0000200002ff7812 */ /* 0x040fe400078ac0ff */
[----:B------:R-:W-:-:S11]  /*79ef0*/  LOP3.LUT R2, R2, 0x7fffffff, RZ, 0xc0, !PT ;  /* 0x7fffffff02027812 */ /* 0x000fd600078ec0ff */
[----:B------:R-:W-:-:S04]  /*79f00*/  @P5 LOP3.LUT R2, R2, 0x80000000, RZ, 0xfc, !PT ;  /* 0x8000000002025812 */ /* 0x000fc800078efcff */
[----:B------:R-:W-:-:S13]  /*79f10*/  LOP3.LUT P5, RZ, R2, 0x1000, RZ, 0xc0, !PT ;  /* 0x0000100002ff7812 */ /* 0x000fda00078ac0ff */
[----:B------:R-:W-:-:S04]  /*79f20*/  @P5 LOP3.LUT R22, R22, 0x1, RZ, 0xfc, !PT ;  /* 0x0000000116165812 */ /* 0x000fc800078efcff */
[----:B------:R-:W-:Y:S02]  /*79f30*/  LOP3.LUT P6, RZ, R22, 0x2, RZ, 0xc0, !PT ;  /* 0x0000000216ff7812 */ /* 0x000fe400078cc0ff */
[C---:B------:R-:W-:Y:S02]  /*79f40*/  LOP3.LUT P5, RZ, R2.reuse, 0x800, RZ, 0xc0, !PT ;  /* 0x0000080002ff7812 */ /* 0x040fe400078ac0ff */
[----:B------:R-:W-:-:S09]  /*79f50*/  LOP3.LUT P0, RZ, R2, 0x40000, RZ, 0xc0, !PT ;  /* 0x0004000002ff7812 */ /* 0x000fd2000780c0ff */
[----:B------:R1:W-:Y:S02]  /*79f60*/  @P6 STG.E desc[UR58][R20.64], R181 ;  /* 0x000000b514006986 */ /* 0x0003e4000c10193a */
[----:B-1----:R-:W-:Y:S02]  /*79f70*/  IMAD.WIDE R20, R182, 0x4, R12 ;  /* 0x00000004b6147825 */ /* 0x002fe400078e020c */
[----:B------:R-:W4:Y:S04]  /*79f80*/  LDL.LU R181, [R1+0x17a4] ;  /* 0x0017a40001b57983 */ /* 0x000f280000300800 */
[----:B------:R1:W-:Y:S01]  /*79f90*/  @P5 STG.E desc[UR58][R20.64], R180 ;  /* 0x000000b414005986 */ /* 0x0003e2000c10193a */
[----:B------:R-:W-:Y:S02]  /*79fa0*/  LOP3.LUT P5, RZ, R22, 0x1, RZ, 0xc0, !PT ;  /* 0x0000000116ff7812 */ /* 0x000fe400078ac0ff */
[----:B------:R-:W-:Y:S01]  /*79fb0*/  LOP3.LUT R2, R2, 0xf7ffffff, RZ, 0xc0, !PT ;  /* 0xf7ffffff02027812 */ /* 0x000fe200078ec0ff */
[----:B------:R-:W4:Y:S03]  /*79fc0*/  LDL.LU R182, [R1+0x17a8] ;  /* 0x0017a80001b67983 */ /* 0x000f260000300800 */
[----:B------:R-:W-:Y:S01]  /*79fd0*/  @P0 LOP3.LUT R2, R2, 0x8000000, RZ, 0xfc, !PT ;  /* 0x0800000002020812 */ /* 0x000fe200078efcff */
[----:B-1----:R-:W4:Y:S01]  /*79fe0*/  LDL.LU R180, [R1+0x17ac] ;  /* 0x0017ac0001b47983 */ /* 0x002f220000300800 */
[----:B------:R-:W-:-:S03]  /*79ff0*/  IMAD.WIDE R20, R170, 0x4, R18 ;  /* 0x00000004aa147825 */ /* 0x000fc600078e0212 */
[----:B------:R-:W4:Y:S04]  /*7a000*/  LDL.LU R169, [R1+0x370] ;  /* 0x0003700001a97983 */ /* 0x000f280000300800 */
[----:B------:R1:W-:Y:S01]  /*7a010*/  @P5 STG.E desc[UR58][R20.64], R175 ;  /* 0x000000af14005986 */ /* 0x0003e2000c10193a */
[----:B------:R-:W-:-:S03]  /*7a020*/  LOP3.LUT P5, RZ, R2, 0x80000000, RZ, 0xc0, !PT ;  /* 0x8000000002ff7812 */ /* 0x000fc600078ac0ff */
[----:B-1----:R-:W4:Y:S01]  /*7a030*/  LDL.LU R175, [R1+0xcf4] ;  /* 0x000cf40001af7983 */ /* 0x002f220000300800 */
[----:B------:R-:W-:-:S09]  /*7a040*/  IMAD.WIDE R20, R170, 0x4, R16 ;  /* 0x00000004aa147825 */ /* 0x000fd200078e0210 */
[----:B---3--:R1:W-:Y:S01]  /*7a050*/  @P5 STG.E desc[UR58][R20.64], R177 ;  /* 0x000000b114005986 */ /* 0x0083e2000c10193a */
[----:B------:R-:W-:-:S03]  /*7a060*/  LOP3.LUT P5, RZ, R2, 0x40000000, RZ, 0xc0, !PT ;  /* 0x4000000002ff7812 */ /* 0x000fc600078ac0ff */
[----:B-1----:R-:W3:Y:S04]  /*7a070*/  LDL.LU R177, [R1+0xce4] ;  /* 0x000ce40001b17983 */ /* 0x002ee80000300800 */
[----:B------:R-:W3:Y:S01]  /*7a080*/  LDL.LU R11, [R1+0x23d0] ;  /* 0x0023d000010b7983 */ /* 0x000ee20000300800 */
[----:B------:R-:W-:-:S05]  /*7a090*/  IMAD.WIDE R20, R170, 0x4, R14 ;  /* 0x00000004aa147825 */ /* 0x000fca00078e020e */
[----:B------:R1:W-:Y:S01]  /*7a0a0*/  @P5 STG.E desc[UR58][R20.64], R174 ;  /* 0x000000ae14005986 */ /* 0x0003e2000c10193a */
[----:B------:R-:W-:-:S03]  /*7a0b0*/  LOP3.LUT P5, RZ, R2, 0x20000000, RZ, 0xc0, !PT ;  /* 0x2000000002ff7812 */ /* 0x000fc600078ac0ff */
[----:B-1----:R-:W3:Y:S01]  /*7a0c0*/  LDL.LU R174, [R1+0xcd4] ;  /* 0x000cd40001ae7983 */ /* 0x002ee20000300800 */
[----:B------:R-:W-:-:S03]  /*7a0d0*/  IMAD.WIDE R20, R170, 0x4, R12 ;  /* 0x00000004aa147825 */ /* 0x000fc600078e020c */
[----:B------:R-:W3:Y:S06]  /*7a0e0*/  LDL.LU R170, [R1+0x1590] ;  /* 0x0015900001aa7983 */ /* 0x000eec0000300800 */
[----:B------:R1:W-:Y:S04]  /*7a0f0*/  @P5 STG.E desc[UR58][R20.64], R173 ;  /* 0x000000ad14005986 */ /* 0x0003e8000c10193a */
[----:B-1----:R-:W3:Y:S01]  /*7a100*/  LDL.LU R173, [R1+0xcc4] ;  /* 0x000cc40001ad7983 */ /* 0x002ee20000300800 */
[----:B------:R-:W-:Y:S01]  /*7a110*/  LOP3.LUT P5, RZ, R2, 0x10000000, RZ, 0xc0, !PT ;  /* 0x1000000002ff7812 */ /* 0x000fe200078ac0ff */
[----:B--2---:R-:W-:-:S12]  /*7a120*/  IMAD.WIDE R20, R183, 0x4, R18 ;  /* 0x00000004b7147825 */ /* 0x004fd800078e0212 */
[----:B----4-:R1:W-:Y:S04]  /*7a130*/  @P5 STG.E desc[UR58][R20.64], R179 ;  /* 0x000000b314005986 */ /* 0x0103e8000c10193a */
[----:B-1----:R-:W2:Y:S01]  /*7a140*/  LDL.LU R179, [R1+0xcb4] ;  /* 0x000cb40001b37983 */ /* 0x002ea20000300800 */
[----:B------:R-:W-:Y:S01]  /*7a150*/  LOP3.LUT P0, RZ, R2, 0x20000, RZ, 0xc0, !PT ;  /* 0x0002000002ff7812 */ /* 0x000fe2000780c0ff */
[----:B------:R-:W-:-:S12]  /*7a160*/  IMAD.WIDE R20, R183, 0x4, R16 ;  /* 0x00000004b7147825 */ /* 0x000fd800078e0210 */
[----:B------:R1:W-:Y:S04]  /*7a170*/  @P0 STG.E desc[UR58][R20.64], R178 ;  /* 0x000000b214000986 */ /* 0x0003e8000c10193a */
[----:B-1----:R-:W4:Y:S01]  /*7a180*/  LDL.LU R178, [R1+0x684] ;  /* 0x0006840001b27983 */ /* 0x002f220000300800 */
[C---:B------:R-:W-:Y:S01]  /*7a190*/  LOP3.LUT P0, RZ, R2.reuse, 0x8000000, RZ, 0xc0, !PT ;  /* 0x0800000002ff7812 */ /* 0x040fe2000780c0ff */
[----:B------:R-:W-:Y:S01]  /*7a1a0*/  IMAD.WIDE R20, R183, 0x4, R14 ;  /* 0x00000004b7147825 */ /* 0x000fe200078e020e */
[----:B------:R-:W-:-:S11]  /*7a1b0*/  LOP3.LUT P1, RZ, R2, 0x80000, RZ, 0xc0, !PT ;  /* 0x0008000002ff7812 */ /* 0x000fd6000782c0ff */
[----:B------:R1:W-:Y:S04]  /*7a1c0*/  @P0 STG.E desc[UR58][R20.64], R168 ;  /* 0x000000a814000986 */ /* 0x0003e8000c10193a */
[----:B-1----:R-:W4:Y:S01]  /*7a1d0*/  LDL.LU R168, [R1+0x674] ;  /* 0x0006740001a87983 */ /* 0x002f220000300800 */
[----:B------:R-:W-:Y:S01]  /*7a1e0*/  LOP3.LUT P4, RZ, R3, 0x800000, RZ, 0xc0, !PT ;  /* 0x0080000003ff7812 */ /* 0x000fe2000788c0ff */
[----:B------:R-:W-:Y:S01]  /*7a1f0*/  IMAD.WIDE R20, R183, 0x4, R12 ;  /* 0x00000004b7147825 */ /* 0x000fe200078e020c */
[C---:B------:R-:W-:Y:S01]  /*7a200*/  LOP3.LUT P3, RZ, R3.reuse, 0x2000000, RZ, 0xc0, !PT ;  /* 0x0200000003ff7812 */ /* 0x040fe2000786c0ff */
[----:B------:R-:W4:Y:S01]  /*7a210*/  LDL.LU R183, [R1+0x1594] ;  /* 0x0015940001b77983 */ /* 0x000f220000300800 */
[----:B------:R-:W-:-:S03]  /*7a220*/  LOP3.LUT P2, RZ, R3, 0x10, RZ, 0xc0, !PT ;  /* 0x0000001003ff7812 */ /* 0x000fc6000784c0ff */
[----:B------:R1:W-:Y:S02]  /*7a230*/  @P1 STG.E desc[UR58][R20.64], R169 ;  /* 0x000000a914001986 */ /* 0x0003e4000c10193a */
[----:B-1----:R-:W-:-:S05]  /*7a240*/  IMAD.WIDE R20, R172, 0x4, R18 ;  /* 0x00000004ac147825 */ /* 0x002fca00078e0212 */
[----:B------:R1:W-:Y:S04]  /*7a250*/  @P4 STG.E desc[UR58][R20.64], R175 ;  /* 0x000000af14004986 */ /* 0x0003e8000c10193a */
[----:B-1----:R-:W4:Y:S01]  /*7a260*/  LDL.LU R175, [R1+0x374] ;  /* 0x0003740001af7983 */ /* 0x002f220000300800 */
[----:B------:R-:W-:Y:S01]  /*7a270*/  IMAD.WIDE R20, R172, 0x4, R16 ;  /* 0x00000004ac147825 */ /* 0x000fe200078e0210 */
[----:B------:R-:W-:-:S04]  /*7a280*/  LOP3.LUT P6, RZ, R3, 0x8, RZ, 0xc0, !PT ;  /* 0x0000000803ff7812 */ /* 0x000fc800078cc0ff */
[----:B---3--:R1:W-:Y:S01]  /*7a290*/  @P3 STG.E desc[UR58][R20.64], R177 ;  /* 0x000000b114003986 */ /* 0x0083e2000c10193a */
[----:B------:R-:W-:-:S03]  /*7a2a0*/  ISETP.LT.AND P4, PT, R182, R11, !P2 ;  /* 0x0000000bb600720c */ /* 0x000fc60005781270 */
[----:B-1----:R-:W3:Y:S01]  /*7a2b0*/  LDL.LU R177, [R1+0xcf8] ;  /* 0x000cf80001b17983 */ /* 0x002ee20000300800 */
[----:B------:R-:W-:Y:S01]  /*7a2c0*/  IMAD.WIDE R20, R172, 0x4, R14 ;  /* 0x00000004ac147825 */ /* 0x000fe200078e020e */
[----:B------:R-:W-:-:S08]  /*7a2d0*/  ISETP.LT.AND P2, PT, R180, UR4, !P2 ;  /* 0x00000004b4007c0c */ /* 0x000fd0000d741270 */
[----:B------:R1:W-:Y:S04]  /*7a2e0*/  @P4 STG.E desc[UR58][R20.64], R174 ;  /* 0x000000ae14004986 */ /* 0x0003e8000c10193a */
[----:B-1----:R-:W3:Y:S01]  /*7a2f0*/  LDL.LU R174, [R1+0xce8] ;  /* 0x000ce80001ae7983 */ /* 0x002ee20000300800 */
[----:B------:R-:W-:-:S03]  /*7a300*/  IMAD.WIDE R20, R172, 0x4, R12 ;  /* 0x00000004ac147825 */ /* 0x000fc600078e020c */
[----:B------:R-:W3:Y:S04]  /*7a310*/  LDL.LU R172, [R1+0x1598] ;  /* 0x0015980001ac7983 */ /* 0x000ee80000300800 */
[----:B------:R1:W-:Y:S04]  /*7a320*/  @P2 STG.E desc[UR58][R20.64], R173 ;  /* 0x000000ad14002986 */ /* 0x0003e8000c10193a */
[----:B-1----:R-:W3:Y:S01]  /*7a330*/  LDL.LU R173, [R1+0xcd8] ;  /* 0x000cd80001ad7983 */ /* 0x002ee20000300800 */
[----:B------:R-:W-:Y:S01]  /*7a340*/  ISETP.LT.AND P2, PT, R176, UR4, !P6 ;  /* 0x00000004b0007c0c */ /* 0x000fe2000f741270 */
[----:B------:R-:W-:-:S12]  /*7a350*/  IMAD.WIDE R20, R170, 0x4, R18 ;  /* 0x00000004aa147825 */ /* 0x000fd800078e0212 */
[----:B--2---:R1:W-:Y:S04]  /*7a360*/  @P2 STG.E desc[UR58][R20.64], R179 ;  /* 0x000000b314002986 */ /* 0x0043e8000c10193a */
[----:B-1----:R-:W2:Y:S01]  /*7a370*/  LDL.LU R179, [R1+0xcc8] ;  /* 0x000cc80001b37983 */ /* 0x002ea20000300800 */
[----:B------:R-:W-:Y:S01]  /*7a380*/  ISETP.LT.AND P2, PT, R181, UR4, !P6 ;  /* 0x00000004b5007c0c */ /* 0x000fe2000f741270 */
[----:B------:R-:W-:-:S12]  /*7a390*/  IMAD.WIDE R20, R170, 0x4, R16 ;  /* 0x00000004aa147825 */ /* 0x000fd800078e0210 */
[----:B----4-:R1:W-:Y:S04]  /*7a3a0*/  @P2 STG.E desc[UR58][R20.64], R178 ;  /* 0x000000b214002986 */ /* 0x0103e8000c10193a */
[----:B-1----:R-:W4:Y:S01]  /*7a3b0*/  LDL.LU R178, [R1+0xcb8] ;  /* 0x000cb80001b27983 */ /* 0x002f220000300800 */
[----:B------:R-:W-:-:S03]  /*7a3c0*/  ISETP.LT.AND P2, PT, R182, UR4, !P6 ;  /* 0x00000004b6007c0c */ /* 0x000fc6000f741270 */
[----:B------:R-:W4:Y:S01]  /*7a3d0*/  LDL.LU R169, [R1+0x688] ;  /* 0x0006880001a97983 */ /* 0x000f220000300800 */
[----:B------:R-:W-:-:S09]  /*7a3e0*/  IMAD.WIDE R20, R170, 0x4, R14 ;  /* 0x00000004aa147825 */ /* 0x000fd200078e020e */
[----:B------:R1:W-:Y:S04]  /*7a3f0*/  @P2 STG.E desc[UR58][R20.64], R168 ;  /* 0x000000a814002986 */ /* 0x0003e8000c10193a */
[----:B-1----:R-:W4:Y:S01]  /*7a400*/  LDL.LU R168, [R1+0x678] ;  /* 0x0006780001a87983 */ /* 0x002f220000300800 */
[----:B------:R-:W-:Y:S01]  /*7a410*/  ISETP.LT.AND P6, PT, R180, UR4, !P6 ;  /* 0x00000004b4007c0c */ /* 0x000fe2000f7c1270 */
[----:B------:R-:W-:Y:S01]  /*7a420*/  IMAD.WIDE R20, R170, 0x4, R12 ;  /* 0x00000004aa147825 */ /* 0x000fe200078e020c */
[----:B------:R-:W-:Y:S01]  /*7a430*/  LOP3.LUT P5, RZ, R3, 0x4, RZ, 0xc0, !PT ;  /* 0x0000000403ff7812 */ /* 0x000fe200078ac0ff */
[----:B------:R-:W4:Y:S10]  /*7a440*/  LDL.LU R170, [R1+0x159c] ;  /* 0x00159c0001aa7983 */ /* 0x000f340000300800 */
[----:B------:R1:W-:Y:S01]  /*7a450*/  @P6 STG.E desc[UR58][R20.64], R175 ;  /* 0x000000af14006986 */ /* 0x0003e2000c10193a */
[----:B------:R-:W-:-:S03]  /*7a460*/  ISETP.LT.AND P6, PT, R176, UR4, !P5 ;  /* 0x00000004b0007c0c */ /* 0x000fc6000efc1270 */
[----:B-1----:R-:W4:Y:S01]  /*7a470*/  LDL.LU R175, [R1+0x378] ;  /* 0x0003780001af7983 */ /* 0x002f220000300800 */
[----:B------:R-:W-:-:S09]  /*7a480*/  IMAD.WIDE R20, R183, 0x4, R18 ;  /* 0x00000004b7147825 */ /* 0x000fd200078e0212 */
[----:B---3--:R1:W-:Y:S01]  /*7a490*/  @P6 STG.E desc[UR58][R20.64], R177 ;  /* 0x000000b114006986 */ /* 0x0083e2000c10193a */
[----:B------:R-:W-:-:S03]  /*7a4a0*/  ISETP.LT.AND P6, PT, R181, UR4, !P5 ;  /* 0x00000004b5007c0c */ /* 0x000fc6000efc1270 */
[----:B-1----:R-:W3:Y:S01]  /*7a4b0*/  LDL.LU R177, [R1+0xcfc] ;  /* 0x000cfc0001b17983 */ /* 0x002ee20000300800 */
[----:B------:R-:W-:-:S09]  /*7a4c0*/  IMAD.WIDE R20, R183, 0x4, R16 ;  /* 0x00000004b7147825 */ /* 0x000fd200078e0210 */
[----:B------:R1:W-:Y:S01]  /*7a4d0*/  @P6 STG.E desc[UR58][R20.64], R174 ;  /* 0x000000ae14006986 */ /* 0x0003e2000c10193a */
[----:B------:R-:W-:-:S03]  /*7a4e0*/  ISETP.LT.AND P6, PT, R182, UR4, !P5 ;  /* 0x00000004b6007c0c */ /* 0x000fc6000efc1270 */
[----:B-1----:R-:W3:Y:S01]  /*7a4f0*/  LDL.LU R174, [R1+0xcec] ;  /* 0x000cec0001ae7983 */ /* 0x002ee20000300800 */
[----:B------:R-:W-:-:S09]  /*7a500*/  IMAD.WIDE R20, R183, 0x4, R14 ;  /* 0x00000004b7147825 */ /* 0x000fd200078e020e */
[----:B------:R1:W-:Y:S02]  /*7a510*/  @P6 STG.E desc[UR58][R20.64], R173 ;  /* 0x000000ad14006986 */ /* 0x0003e4000c10193a */
[----:B-1----:R-:W-:Y:S02]  /*7a520*/  IMAD.WIDE R20, R183, 0x4, R12 ;  /* 0x00000004b7147825 */ /* 0x002fe400078e020c */
[----:B------:R-:W3:Y:S01]  /*7a530*/  LDL.LU R183, [R1+0xcdc] ;  /* 0x000cdc0001b77983 */ /* 0x000ee20000300800 */
[----:B------:R-:W-:-:S03]  /*7a540*/  ISETP.LT.AND P5, PT, R180, UR4, !P5 ;  /* 0x00000004b4007c0c */ /* 0x000fc6000efa1270 */
[----:B------:R-:W3:Y:S10]  /*7a550*/  LDL.LU R173, [R1+0x15a0] ;  /* 0x0015a00001ad7983 */ /* 0x000ef40000300800 */
[----:B--2---:R1:W-:Y:S04]  /*7a560*/  @P5 STG.E desc[UR58][R20.64], R179 ;  /* 0x000000b314005986 */ /* 0x0043e8000c10193a */
[----:B-1----:R-:W2:Y:S01]  /*7a570*/  LDL.LU R179, [R1+0xccc] ;  /* 0x000ccc0001b37983 */ /* 0x002ea20000300800 */
[----:B------:R-:W-:-:S04]  /*7a580*/  LOP3.LUT P3, RZ, R3, 0x2, RZ, 0xc0, !PT ;  /* 0x0000000203ff7812 */ /* 0x000fc8000786c0ff */
[----:B------:R-:W-:Y:S01]  /*7a590*/  ISETP.LT.AND P5, PT, R176, UR4, !P3 ;  /* 0x00000004b0007c0c */ /* 0x000fe2000dfa1270 */
[----:B------:R-:W-:-:S12]  /*7a5a0*/  IMAD.WIDE R20, R172, 0x4, R18 ;  /* 0x00000004ac147825 */ /* 0x000fd800078e0212 */
[----:B----4-:R1:W-:Y:S01]  /*7a5b0*/  @P5 STG.E desc[UR58][R20.64], R178 ;  /* 0x000000b214005986 */ /* 0x0103e2000c10193a */
[----:B------:R-:W-:Y:S01]  /*7a5c0*/  ISETP.LT.AND P5, PT, R181, UR4, !P3 ;  /* 0x00000004b5007c0c */ /* 0x000fe2000dfa1270 */
[----:B-1----:R-:W-:Y:S02]  /*7a5d0*/  IMAD.WIDE R20, R172, 0x4, R16 ;  /* 0x00000004ac147825 */ /* 0x002fe400078e0210 */
[----:B------:R-:W4:Y:S10]  /*7a5e0*/  LDL.LU R178, [R1+0xcbc] ;  /* 0x000cbc0001b27983 */ /* 0x000f340000300800 */
[----:B------:R1:W-:Y:S01]  /*7a5f0*/  @P5 STG.E desc[UR58][R20.64], R169 ;  /* 0x000000a914005986 */ /* 0x0003e2000c10193a */
[----:B------:R-:W-:Y:S01]  /*7a600*/  ISETP.LT.AND P5, PT, R182, UR4, !P3 ;  /* 0x00000004b6007c0c */ /* 0x000fe2000dfa1270 */
[----:B-1----:R-:W-:-:S12]  /*7a610*/  IMAD.WIDE R20, R172, 0x4, R14 ;  /* 0x00000004ac147825 */ /* 0x002fd800078e020e */
[----:B------:R1:W-:Y:S04]  /*7a620*/  @P5 STG.E desc[UR58][R20.64], R168 ;  /* 0x000000a814005986 */ /* 0x0003e8000c10193a */
[----:B-1----:R-:W4:Y:S01]  /*7a630*/  LDL.LU R168, [R1+0x68c] ;  /* 0x00068c0001a87983 */ /* 0x002f220000300800 */
[----:B------:R-:W-:Y:S01]  /*7a640*/  ISETP.LT.AND P5, PT, R180, UR4, !P3 ;  /* 0x00000004b4007c0c */ /* 0x000fe2000dfa1270 */
[----:B------:R-:W-:Y:S02]  /*7a650*/  IMAD.WIDE R20, R172, 0x4, R12 ;  /* 0x00000004ac147825 */ /* 0x000fe400078e020c */
[----:B------:R-:W4:Y:S01]  /*7a660*/  LDL.LU R172, [R1+0x67c] ;  /* 0x00067c0001ac7983 */ /* 0x000f220000300800 */
[----:B------:R-:W-:-:S09]  /*7a670*/  LOP3.LUT P4, RZ, R3, 0x1, RZ, 0xc0, !PT ;  /* 0x0000000103ff7812 */ /* 0x000fd2000788c0ff */
[----:B------:R1:W-:Y:S01]  /*7a680*/  @P5 STG.E desc[UR58][R20.64], R175 ;  /* 0x000000af14005986 */ /* 0x0003e2000c10193a */
[----:B------:R-:W-:Y:S01]  /*7a690*/  ISETP.LT.AND P5, PT, R176, UR4, !P4 ;  /* 0x00000004b0007c0c */ /* 0x000fe2000e7a1270 */
[----:B-1----:R-:W-:-:S12]  /*7a6a0*/  IMAD.WIDE R20, R170, 0x4, R18 ;  /* 0x00000004aa147825 */ /* 0x002fd800078e0212 */
[----:B---3--:R1:W-:Y:S01]  /*7a6b0*/  @P5 STG.E desc[UR58][R20.64], R177 ;  /* 0x000000b114005986 */ /* 0x0083e2000c10193a */
[----:B------:R-:W-:-:S03]  /*7a6c0*/  ISETP.LT.AND P5, PT, R181, UR4, !P4 ;  /* 0x00000004b5007c0c */ /* 0x000fc6000e7a1270 */
[----:B-1----:R-:W3:Y:S01]  /*7a6d0*/  LDL.LU R177, [R1+0x37c] ;  /* 0x00037c0001b17983 */ /* 0x002ee20000300800 */
[----:B------:R-:W-:-:S03]  /*7a6e0*/  IMAD.WIDE R20, R170, 0x4, R16 ;  /* 0x00000004aa147825 */ /* 0x000fc600078e0210 */
[----:B------:R-:W3:Y:S06]  /*7a6f0*/  LDL.LU R175, [R1+0x15a4] ;  /* 0x0015a40001af7983 */ /* 0x000eec0000300800 */
[----:B------:R1:W-:Y:S01]  /*7a700*/  @P5 STG.E desc[UR58][R20.64], R174 ;  /* 0x000000ae14005986 */ /* 0x0003e2000c10193a */
[----:B------:R-:W-:-:S03]  /*7a710*/  ISETP.LT.AND P5, PT, R182, UR4, !P4 ;  /* 0x00000004b6007c0c */ /* 0x000fc6000e7a1270 */
[----:B-1----:R-:W3:Y:S01]  /*7a720*/  LDL.LU R174, [R1+0xd30] ;  /* 0x000d300001ae7983 */ /* 0x002ee20000300800 */
[----:B------:R-:W-:-:S09]  /*7a730*/  IMAD.WIDE R20, R170, 0x4, R14 ;  /* 0x00000004aa147825 */ /* 0x000fd200078e020e */
[----:B------:R1:W-:Y:S04]  /*7a740*/  @P5 STG.E desc[UR58][R20.64], R183 ;  /* 0x000000b714005986 */ /* 0x0003e8000c10193a */
[----:B-1----:R-:W3:Y:S01]  /*7a750*/  LDL.LU R183, [R1+0xd20] ;  /* 0x000d200001b77983 */ /* 0x002ee20000300800 */
[----:B------:R-:W-:Y:S01]  /*7a760*/  ISETP.LT.AND P4, PT, R180, UR4, !P4 ;  /* 0x00000004b4007c0c */ /* 0x000fe2000e781270 */
[----:B------:R-:W-:-:S12]  /*7a770*/  IMAD.WIDE R20, R170, 0x4, R12 ;  /* 0x00000004aa147825 */ /* 0x000fd800078e020c */
[----:B--2---:R1:W-:Y:S04]  /*7a780*/  @P4 STG.E desc[UR58][R20.64], R179 ;  /* 0x000000b314004986 */ /* 0x0043e8000c10193a */
[----:B-1----:R-:W2:Y:S01]  /*7a790*/  LDL.LU R179, [R1+0xd10] ;  /* 0x000d100001b37983 */ /* 0x002ea20000300800 */
[----:B------:R-:W-:Y:S01]  /*7a7a0*/  LOP3.LUT P0, RZ, R2, 0x4000000, RZ, 0xc0, !PT ;  /* 0x0400000002ff7812 */ /* 0x000fe2000780c0ff */
[----:B------:R-:W-:Y:S02]  /*7a7b0*/  IMAD.WIDE R20, R173, 0x4, R18 ;  /* 0x00000004ad147825 */ /* 0x000fe400078e0212 */
[----:B------:R-:W2:Y:S01]  /*7a7c0*/  LDL.LU R169, [R1+0xd00] ;  /* 0x000d000001a97983 */ /* 0x000ea20000300800 */
[----:B------:R-:W-:-:S13]  /*7a7d0*/  ISETP.LT.AND P4, PT, R176, UR4, !P0 ;  /* 0x00000004b0007c0c */ /* 0x000fda000c781270 */
[----:B----4-:R1:W-:Y:S01]  /*7a7e0*/  @P4 STG.E desc[UR58][R20.64], R178 ;  /* 0x000000b214004986 */ /* 0x0103e2000c10193a */
[----:B------:R-:W-:Y:S01]  /*7a7f0*/  ISETP.LT.AND P4, PT, R181, UR4, !P0 ;  /* 0x00000004b5007c0c */ /* 0x000fe2000c781270 */
[C---:B-1----:R-:W-:Y:S02]  /*7a800*/  IMAD.WIDE R20, R173.reuse, 0x4, R16 ;  /* 0x00000004ad147825 */ /* 0x042fe400078e0210 */
[----:B------:R-:W4:Y:S04]  /*7a810*/  LDL.LU R178, [R1+0x15a8] ;  /* 0x0015a80001b27983 */ /* 0x000f280000300800 */
[----:B------:R-:W4:Y:S06]  /*7a820*/  LDL.LU R170, [R1+0x9b0] ;  /* 0x0009b00001aa7983 */ /* 0x000f2c0000300800 */
[----:B------:R1:W-:Y:S01]  /*7a830*/  @P4 STG.E desc[UR58][R20.64], R168 ;  /* 0x000000a814004986 */ /* 0x0003e2000c10193a */
[----:B------:R-:W-:Y:S01]  /*7a840*/  ISETP.LT.AND P4, PT, R182, UR4, !P0 ;  /* 0x00000004b6007c0c */ /* 0x000fe2000c781270 */
[----:B-1----:R-:W-:-:S12]  /*7a850*/  IMAD.WIDE R20, R173, 0x4, R14 ;  /* 0x00000004ad147825 */ /* 0x002fd800078e020e */
[----:B------:R1:W-:Y:S04]  /*7a860*/  @P4 STG.E desc[UR58][R20.64], R172 ;  /* 0x000000ac14004986 */ /* 0x0003e8000c10193a */
[----:B-1----:R-:W4:Y:S01]  /*7a870*/  LDL.LU R172, [R1+0x690] ;  /* 0x0006900001ac7983 */ /* 0x002f220000300800 */
[----:B------:R-:W-:-:S03]  /*7a880*/  ISETP.LT.AND P0, PT, R180, UR4, !P0 ;  /* 0x00000004b4007c0c */ /* 0x000fc6000c701270 */
[----:B------:R-:W4:Y:S01]  /*7a890*/  LDL.LU R168, [R1+0x360] ;  /* 0x0003600001a87983 */ /* 0x000f220000300800 */
[----:B------:R-:W-:Y:S01]  /*7a8a0*/  IMAD.WIDE R20, R173, 0x4, R12 ;  /* 0x00000004ad147825 */ /* 0x000fe200078e020c */
[----:B------:R-:W-:-:S08]  /*7a8b0*/  LOP3.LUT P3, RZ, R3, 0x40, RZ, 0xc0, !PT ;  /* 0x0000004003ff7812 */ /* 0x000fd0000786c0ff */
[----:B---3--:R1:W-:Y:S01]  /*7a8c0*/  @P0 STG.E desc[UR58][R20.64], R177 ;  /* 0x000000b114000986 */ /* 0x0083e2000c10193a */
[----:B------:R-:W-:-:S03]  /*7a8d0*/  ISETP.LT.AND P0, PT, R176, UR4, !P3 ;  /* 0x00000004b0007c0c */ /* 0x000fc6000df01270 */
[----:B-1----:R-:W3:Y:S04]  /*7a8e0*/  LDL.LU R177, [R1+0x15ac] ;  /* 0x0015ac0001b17983 */ /* 0x002ee80000300800 */
[----:B------:R-:W3:Y:S01]  /*7a8f0*/  LDL.LU R173, [R1+0x160] ;  /* 0x0001600001ad7983 */ /* 0x000ee20000300800 */
[----:B------:R-:W-:-:S05]  /*7a900*/  IMAD.WIDE R20, R175, 0x4, R18 ;  /* 0x00000004af147825 */ /* 0x000fca00078e0212 */
        /* <DEDUP_REMOVED lines=10> */
[----:B------:R-:W-:Y:S01]  /*7a9b0*/  ISETP.LT.AND P0, PT, R180, UR4, !P3 ;  /* 0x00000004b4007c0c */ /* 0x000fe2000df01270 */
[----:B------:R-:W-:Y:S01]  /*7a9c0*/  IMAD.WIDE R20, R175, 0x4, R12 ;  /* 0x00000004af147825 */ /* 0x000fe200078e020c */
[----:B------:R-:W-:Y:S01]  /*7a9d0*/  LOP3.LUT P6, RZ, R3, 0x80, RZ, 0xc0, !PT ;  /* 0x0000008003ff7812 */ /* 0x000fe200078cc0ff */
[----:B------:R-:W2:Y:S10]  /*7a9e0*/  LDL.LU R175, [R1+0x15b0] ;  /* 0x0015b00001af7983 */ /* 0x000eb40000300800 */
[----:B------:R1:W-:Y:S01]  /*7a9f0*/  @P0 STG.E desc[UR58][R20.64], R169 ;  /* 0x000000a914000986 */ /* 0x0003e2000c10193a */
[----:B------:R-:W-:-:S03]  /*7aa00*/  ISETP.LT.AND P0, PT, R176, UR4, !P6 ;  /* 0x00000004b0007c0c */ /* 0x000fc6000f701270 */
[----:B-1----:R-:W2:Y:S01]  /*7aa10*/  LDL.LU R169, [R1+0xd04] ;  /* 0x000d040001a97983 */ /* 0x002ea20000300800 */
[----:B----4-:R-:W-:-:S09]  /*7aa20*/  IMAD.WIDE R20, R178, 0x4, R18 ;  /* 0x00000004b2147825 */ /* 0x010fd200078e0212 */
[----:B------:R1:W-:Y:S01]  /*7aa30*/  @P0 STG.E desc[UR58][R20.64], R170 ;  /* 0x000000aa14000986 */ /* 0x0003e2000c10193a */
[----:B------:R-:W-:-:S03]  /*7aa40*/  ISETP.LT.AND P0, PT, R181, UR4, !P6 ;  /* 0x00000004b5007c0c */ /* 0x000fc6000f701270 */
[----:B-1----:R-:W4:Y:S01]  /*7aa50*/  LDL.LU R170, [R1+0x9b4] ;  /* 0x0009b40001aa7983 */ /* 0x002f220000300800 */
[----:B------:R-:W-:-:S09]  /*7aa60*/  IMAD.WIDE R20, R178, 0x4, R16 ;  /* 0x00000004b2147825 */ /* 0x000fd200078e0210 */
[----:B------:R1:W-:Y:S01]  /*7aa70*/  @P0 STG.E desc[UR58][R20.64], R172 ;  /* 0x000000ac14000986 */ /* 0x0003e2000c10193a */
[----:B------:R-:W-:-:S03]  /*7aa80*/  ISETP.LT.AND P0, PT, R182, UR4, !P6 ;  /* 0x00000004b6007c0c */ /* 0x000fc6000f701270 */
[----:B-1----:R-:W4:Y:S01]  /*7aa90*/  LDL.LU R172, [R1+0x694] ;  /* 0x0006940001ac7983 */ /* 0x002f220000300800 */
[----:B------:R-:W-:-:S09]  /*7aaa0*/  IMAD.WIDE R20, R178, 0x4, R14 ;  /* 0x00000004b2147825 */ /* 0x000fd200078e020e */
[----:B------:R1:W-:Y:S01]  /*7aab0*/  @P0 STG.E desc[UR58][R20.64], R168 ;  /* 0x000000a814000986 */ /* 0x0003e2000c10193a */
[----:B------:R-:W-:-:S03]  /*7aac0*/  ISETP.LT.AND P0, PT, R180, UR4, !P6 ;  /* 0x00000004b4007c0c */ /* 0x000fc6000f701270 */
[----:B-1----:R-:W4:Y:S01]  /*7aad0*/  LDL.LU R168, [R1+0x364] ;  /* 0x0003640001a87983 */ /* 0x002f220000300800 */
[----:B------:R-:W-:Y:S01]  /*7aae0*/  IMAD.WIDE R20, R178, 0x4, R12 ;  /* 0x00000004b2147825 */ /* 0x000fe200078e020c */
[----:B------:R-:W-:Y:S02]  /*7aaf0*/  LOP3.LUT P5, RZ, R3, 0x200, RZ, 0xc0, !PT ;  /* 0x0000020003ff7812 */ /* 0x000fe400078ac0ff */
[----:B------:R-:W4:Y:S06]  /*7ab00*/  LDL.LU R178, [R1+0x15b4] ;  /* 0x0015b40001b27983 */ /* 0x000f2c0000300800 */
[----:B---3--:R1:W-:Y:S01]  /*7ab10*/  @P0 STG.E desc[UR58][R20.64], R173 ;  /* 0x000000ad14000986 */ /* 0x0083e2000c10193a */
[----:B------:R-:W-:Y:S01]  /*7ab20*/  ISETP.LT.AND P0, PT, R176, UR4, !P5 ;  /* 0x00000004b0007c0c */ /* 0x000fe2000ef01270 */
[----:B-1----:R-:W-:-:S02]  /*7ab30*/  IMAD.WIDE R20, R177, 0x4, R18 ;  /* 0x00000004b1147825 */ /* 0x002fc400078e0212 */
[----:B------:R-:W3:Y:S10]  /*7ab40*/  LDL.LU R173, [R1+0x164] ;  /* 0x0001640001ad7983 */ /* 0x000ef40000300800 */
[----:B------:R1:W-:Y:S01]  /*7ab50*/  @P0 STG.E desc[UR58][R20.64], R174 ;  /* 0x000000ae14000986 */ /* 0x0003e2000c10193a */
[----:B------:R-:W-:Y:S01]  /*7ab60*/  ISETP.LT.AND P0, PT, R181, UR4, !P5 ;  /* 0x00000004b5007c0c */ /* 0x000fe2000ef01270 */
[----:B-1----:R-:W-:-:S12]  /*7ab70*/  IMAD.WIDE R20, R177, 0x4, R16 ;  /* 0x00000004b1147825 */ /* 0x002fd800078e0210 */
[----:B------:R1:W-:Y:S04]  /*7ab80*/  @P0 STG.E desc[UR58][R20.64], R183 ;  /* 0x000000b714000986 */ /* 0x0003e8000c10193a */
[----:B-1----:R-:W3:Y:S04]  /*7ab90*/  LDL.LU R183, [R1+0xd38] ;  /* 0x000d380001b77983 */ /* 0x002ee80000300800 */
[----:B------:R-:W3:Y:S01]  /*7aba0*/  LDL.LU R174, [R1+0xd28] ;  /* 0x000d280001ae7983 */ /* 0x000ee20000300800 */
        /* <DEDUP_REMOVED lines=9> */
[----:B------:R-:W-:Y:S01]  /*7ac40*/  ISETP.LT.AND P0, PT, R176, UR4, !P4 ;  /* 0x00000004b0007c0c */ /* 0x000fe2000e701270 */
[----:B-1----:R-:W-:-:S02]  /*7ac50*/  IMAD.WIDE R20, R175, 0x4, R18 ;  /* 0x00000004af147825 */ /* 0x002fc400078e0212 */
[----:B------:R-:W2:Y:S10]  /*7ac60*/  LDL.LU R169, [R1+0xd08] ;  /* 0x000d080001a97983 */ /* 0x000eb40000300800 */
[----:B----4-:R1:W-:Y:S01]  /*7ac70*/  @P0 STG.E desc[UR58][R20.64], R170 ;  /* 0x000000aa14000986 */ /* 0x0103e2000c10193a */
[----:B------:R-:W-:Y:S01]  /*7ac80*/  ISETP.LT.AND P0, PT, R181, UR4, !P4 ;  /* 0x00000004b5007c0c */ /* 0x000fe2000e701270 */
[----:B-1----:R-:W-:-:S12]  /*7ac90*/  IMAD.WIDE R20, R175, 0x4, R16 ;  /* 0x00000004af147825 */ /* 0x002fd800078e0210 */
[----:B------:R1:W-:Y:S01]  /*7aca0*/  @P0 STG.E desc[UR58][R20.64], R172 ;  /* 0x000000ac14000986 */ /* 0x0003e2000c10193a */
[----:B------:R-:W-:-:S03]  /*7acb0*/  ISETP.LT.AND P0, PT, R182, UR4, !P4 ;  /* 0x00000004b6007c0c */ /* 0x000fc6000e701270 */
[----:B-1----:R-:W4:Y:S01]  /*7acc0*/  LDL.LU R172, [R1+0x9b8] ;  /* 0x0009b80001ac7983 */ /* 0x002f220000300800 */
[----:B------:R-:W-:-:S09]  /*7acd0*/  IMAD.WIDE R20, R175, 0x4, R14 ;  /* 0x00000004af147825 */ /* 0x000fd200078e020e */
[----:B------:R1:W-:Y:S04]  /*7ace0*/  @P0 STG.E desc[UR58][R20.64], R168 ;  /* 0x000000a814000986 */ /* 0x0003e8000c10193a */
[----:B-1----:R-:W4:Y:S01]  /*7acf0*/  LDL.LU R168, [R1+0x698] ;  /* 0x0006980001a87983 */ /* 0x002f220000300800 */
[----:B------:R-:W-:Y:S01]  /*7ad00*/  IMAD.WIDE R20, R175, 0x4, R12 ;  /* 0x00000004af147825 */ /* 0x000fe200078e020c */
[----:B------:R-:W-:Y:S02]  /*7ad10*/  ISETP.LT.AND P0, PT, R180, UR4, !P4 ;  /* 0x00000004b4007c0c */ /* 0x000fe4000e701270 */
[----:B------:R-:W4:Y:S01]  /*7ad20*/  LDL.LU R175, [R1+0x368] ;  /* 0x0003680001af7983 */ /* 0x000f220000300800 */
[----:B------:R-:W-:-:S03]  /*7ad30*/  LOP3.LUT P3, RZ, R3, 0x2000, RZ, 0xc0, !PT ;  /* 0x0000200003ff7812 */ /* 0x000fc6000786c0ff */
[----:B------:R-:W4:Y:S07]  /*7ad40*/  LDL.LU R170, [R1+0x15bc] ;  /* 0x0015bc0001aa7983 */ /* 0x000f2e0000300800 */
[----:B---3--:R1:W-:Y:S01]  /*7ad50*/  @P0 STG.E desc[UR58][R20.64], R173 ;  /* 0x000000ad14000986 */ /* 0x0083e2000c10193a */
[----:B------:R-:W-:Y:S01]  /*7ad60*/  ISETP.LT.AND P0, PT, R176, UR4, !P3 ;  /* 0x00000004b0007c0c */ /* 0x000fe2000df01270 */
[----:B-1----:R-:W-:-:S12]  /*7ad70*/  IMAD.WIDE R20, R178, 0x4, R18 ;  /* 0x00000004b2147825 */ /* 0x002fd800078e0212 */
[----:B------:R1:W-:Y:S04]  /*7ad80*/  @P0 STG.E desc[UR58][R20.64], R183 ;  /* 0x000000b714000986 */ /* 0x0003e8000c10193a */
[----:B-1----:R-:W3:Y:S01]  /*7ad90*/  LDL.LU R183, [R1+0x168] ;  /* 0x0001680001b77983 */ /* 0x002ee20000300800 */
[----:B------:R-:W-:-:S03]  /*7ada0*/  ISETP.LT.AND P0, PT, R181, UR4, !P3 ;  /* 0x00000004b5007c0c */ /* 0x000fc6000df01270 */
[----:B------:R-:W3:Y:S01]  /*7adb0*/  LDL.LU R173, [R1+0xd3c] ;  /* 0x000d3c0001ad7983 */ /* 0x000ee20000300800 */
        /* <DEDUP_REMOVED lines=13> */
[----:B-1----:R-:W-:-:S12]  /*7ae90*/  IMAD.WIDE R20, R177, 0x4, R18 ;  /* 0x00000004b1147825 */ /* 0x002fd800078e0212 */
[----:B----4-:R1:W-:Y:S01]  /*7aea0*/  @P0 STG.E desc[UR58][R20.64], R172 ;  /* 0x000000ac14000986 */ /* 0x0103e2000c10193a */
[----:B------:R-:W-:-:S03]  /*7aeb0*/  ISETP.LT.AND P0, PT, R181, UR4, !P5 ;  /* 0x00000004b5007c0c */ /* 0x000fc6000ef01270 */
[----:B-1----:R-:W4:Y:S01]  /*7aec0*/  LDL.LU R172, [R1+0xd0c] ;  /* 0x000d0c0001ac7983 */ /* 0x002f220000300800 */
[----:B------:R-:W-:-:S09]  /*7aed0*/  IMAD.WIDE R20, R177, 0x4, R16 ;  /* 0x00000004b1147825 */ /* 0x000fd200078e0210 */
[----:B------:R1:W-:Y:S01]  /*7aee0*/  @P0 STG.E desc[UR58][R20.64], R168 ;  /* 0x000000a814000986 */ /* 0x0003e2000c10193a */
[----:B------:R-:W-:-:S03]  /*7aef0*/  ISETP.LT.AND P0, PT, R182, UR4, !P5 ;  /* 0x00000004b6007c0c */ /* 0x000fc6000ef01270 */
[----:B-1----:R-:W4:Y:S01]  /*7af00*/  LDL.LU R168, [R1+0x9bc] ;  /* 0x0009bc0001a87983 */ /* 0x002f220000300800 */
[----:B------:R-:W-:-:S09]  /*7af10*/  IMAD.WIDE R20, R177, 0x4, R14 ;  /* 0x00000004b1147825 */ /* 0x000fd200078e020e */
[----:B------:R1:W-:Y:S04]  /*7af20*/  @P0 STG.E desc[UR58][R20.64], R175 ;  /* 0x000000af14000986 */ /* 0x0003e8000c10193a */
[----:B-1----:R-:W4:Y:S01]  /*7af30*/  LDL.LU R175, [R1+0x69c] ;  /* 0x00069c0001af7983 */ /* 0x002f220000300800 */
[----:B------:R-:W-:-:S03]  /*7af40*/  ISETP.LT.AND P0, PT, R180, UR4, !P5 ;  /* 0x00000004b4007c0c */ /* 0x000fc6000ef01270 */
[----:B------:R-:W4:Y:S01]  /*7af50*/  LDL.LU R169, [R1+0x36c] ;  /* 0x00036c0001a97983 */ /* 0x000f220000300800 */
[----:B------:R-:W-:Y:S01]  /*7af60*/  IMAD.WIDE R20, R177, 0x4, R12 ;  /* 0x00000004b1147825 */ /* 0x000fe200078e020c */
[----:B------:R-:W-:Y:S02]  /*7af70*/  LOP3.LUT P4, RZ, R3, 0x20000, RZ, 0xc0, !PT ;  /* 0x0002000003ff7812 */ /* 0x000fe4000788c0ff */
[----:B------:R-:W4:Y:S06]  /*7af80*/  LDL.LU R177, [R1+0x15c4] ;  /* 0x0015c40001b17983 */ /* 0x000f2c0000300800 */
        /* <DEDUP_REMOVED lines=16> */
[----:B------:R-:W-:-:S11]  /*7b090*/  LOP3.LUT P6, RZ, R3, 0x80000, RZ, 0xc0, !PT ;  /* 0x0008000003ff7812 */ /* 0x000fd600078cc0ff */
[----:B----4-:R1:W-:Y:S01]  /*7b0a0*/  @P0 STG.E desc[UR58][R20.64], R172 ;  /* 0x000000ac14000986 */ /* 0x0103e2000c10193a */
[----:B------:R-:W-:-:S03]  /*7b0b0*/  ISETP.LT.AND P0, PT, R176, UR4, !P6 ;  /* 0x00000004b0007c0c */ /* 0x000fc6000f701270 */
[----:B-1----:R-:W4:Y:S04]  /*7b0c0*/  LDL.LU R172, [R1+0x15c8] ;  /* 0x0015c80001ac7983 */ /* 0x002f280000300800 */
[----:B------:R-:W4:Y:S01]  /*7b0d0*/  LDL.LU R170, [R1+0xd40] ;  /* 0x000d400001aa7983 */ /* 0x000f220000300800 */
[----:B------:R-:W-:-:S05]  /*7b0e0*/  IMAD.WIDE R20, R178, 0x4, R18 ;  /* 0x00000004b2147825 */ /* 0x000fca00078e0212 */
        /* <DEDUP_REMOVED lines=9> */
[----:B------:R-:W-:Y:S01]  /*7b180*/  ISETP.LT.AND P0, PT, R180, UR4, !P6 ;  /* 0x00000004b4007c0c */ /* 0x000fe2000f701270 */
[----:B-1----:R-:W-:Y:S02]  /*7b190*/  IMAD.WIDE R20, R178, 0x4, R12 ;  /* 0x00000004b2147825 */ /* 0x002fe400078e020c */
[----:B------:R-:W4:Y:S01]  /*7b1a0*/  LDL.LU R178, [R1+0x350] ;  /* 0x0003500001b27983 */ /* 0x000f220000300800 */
[----:B------:R-:W-:-:S09]  /*7b1b0*/  LOP3.LUT P3, RZ, R3, 0x200000, RZ, 0xc0, !PT ;  /* 0x0020000003ff7812 */ /* 0x000fd2000786c0ff */
        /* <DEDUP_REMOVED lines=19> */
[----:B----4-:R1:W-:Y:S01]  /*7b2f0*/  @P0 STG.E desc[UR58][R20.64], R170 ;  /* 0x000000aa14000986 */ /* 0x0103e2000c10193a */
[----:B------:R-:W-:Y:S01]  /*7b300*/  ISETP.LT.AND P0, PT, R176, UR4, !P5 ;  /* 0x00000004b0007c0c */ /* 0x000fe2000ef01270 */
[----:B-1----:R-:W-:-:S02]  /*7b310*/  IMAD.WIDE R20, R172, 0x4, R18 ;  /* 0x00000004ac147825 */ /* 0x002fc400078e0212 */
[----:B------:R-:W4:Y:S10]  /*7b320*/  LDL.LU R170, [R1+0xd44] ;  /* 0x000d440001aa7983 */ /* 0x000f340000300800 */
[----:B------:R1:W-:Y:S01]  /*7b330*/  @P0 STG.E desc[UR58][R20.64], R168 ;  /* 0x000000a814000986 */ /* 0x0003e2000c10193a */
[----:B------:R-:W-:Y:S01]  /*7b340*/  ISETP.LT.AND P0, PT, R181, UR4, !P5 ;  /* 0x00000004b5007c0c */ /* 0x000fe2000ef01270 */
[----:B-1----:R-:W-:-:S02]  /*7b350*/  IMAD.WIDE R20, R172, 0x4, R16 ;  /* 0x00000004ac147825 */ /* 0x002fc400078e0210 */
[----:B------:R-:W4:Y:S10]  /*7b360*/  LDL.LU R168, [R1+0x9a4] ;  /* 0x0009a40001a87983 */ /* 0x000f340000300800 */
[----:B------:R1:W-:Y:S01]  /*7b370*/  @P0 STG.E desc[UR58][R20.64], R175 ;  /* 0x000000af14000986 */ /* 0x0003e2000c10193a */
[----:B------:R-:W-:Y:S01]  /*7b380*/  ISETP.LT.AND P0, PT, R182, UR4, !P5 ;  /* 0x00000004b6007c0c */ /* 0x000fe2000ef01270 */
[----:B-1----:R-:W-:-:S12]  /*7b390*/  IMAD.WIDE R20, R172, 0x4, R14 ;  /* 0x00000004ac147825 */ /* 0x002fd800078e020e */
[----:B------:R1:W-:Y:S01]  /*7b3a0*/  @P0 STG.E desc[UR58][R20.64], R178 ;  /* 0x000000b214000986 */ /* 0x0003e2000c10193a */
[----:B------:R-:W-:-:S03]  /*7b3b0*/  ISETP.LT.AND P0, PT, R180, UR4, !P5 ;  /* 0x00000004b4007c0c */ /* 0x000fc6000ef01270 */
[----:B-1----:R-:W4:Y:S01]  /*7b3c0*/  LDL.LU R178, [R1+0x6a4] ;  /* 0x0006a40001b27983 */ /* 0x002f220000300800 */
[----:B------:R-:W-:Y:S01]  /*7b3d0*/  IMAD.WIDE R20, R172, 0x4, R12 ;  /* 0x00000004ac147825 */ /* 0x000fe200078e020c */
[----:B------:R-:W-:Y:S02]  /*7b3e0*/  LOP3.LUT P4, RZ, R3, 0x1000000, RZ, 0xc0, !PT ;  /* 0x0100000003ff7812 */ /* 0x000fe4000788c0ff */
[----:B------:R-:W4:Y:S04]  /*7b3f0*/  LDL.LU R172, [R1+0x354] ;  /* 0x0003540001ac7983 */ /* 0x000f280000300800 */
[----:B------:R-:W4:Y:S04]  /*7b400*/  LDL.LU R175, [R1+0x15d4] ;  /* 0x0015d40001af7983 */ /* 0x000f280000300800 */
        /* <DEDUP_REMOVED lines=8> */
[----:B-1----:R-:W3:Y:S01]  /*7b490*/  LDL.LU R174, [R1+0xd78] ;  /* 0x000d780001ae7983 */ /* 0x002ee20000300800 */
[----:B------:R-:W-:-:S03]  /*7b4a0*/  ISETP.LT.AND P0, PT, R182, UR4, !P4 ;  /* 0x00000004b6007c0c */ /* 0x000fc6000e701270 */
[----:B------:R-:W3:Y:S01]  /*7b4b0*/  LDL.LU R173, [R1+0xd68] ;  /* 0x000d680001ad7983 */ /* 0x000ee20000300800 */
[----:B------:R-:W-:-:S09]  /*7b4c0*/  IMAD.WIDE R20, R183, 0x4, R14 ;  /* 0x00000004b7147825 */ /* 0x000fd200078e020e */
        /* <DEDUP_REMOVED lines=16> */
[----:B------:R-:W-:-:S03]  /*7b5d0*/  IMAD.WIDE R20, R177, 0x4, R14 ;  /* 0x00000004b1147825 */ /* 0x000fc600078e020e */
[----:B------:R-:W4:Y:S06]  /*7b5e0*/  LDL.LU R168, [R1+0x6a8] ;  /* 0x0006a80001a87983 */ /* 0x000f2c0000300800 */
[----:B------:R1:W-:Y:S01]  /*7b5f0*/  @P0 STG.E desc[UR58][R20.64], R172 ;  /* 0x000000ac14000986 */ /* 0x0003e2000c10193a */
[----:B------:R-:W-:Y:S02]  /*7b600*/  ISETP.LT.AND P0, PT, R180, UR4, !P3 ;  /* 0x00000004b4007c0c */ /* 0x000fe4000df01270 */
[----:B------:R-:W-:Y:S01]  /*7b610*/  LOP3.LUT P5, RZ, R3, 0x8000000, RZ, 0xc0, !PT ;  /* 0x0800000003ff7812 */ /* 0x000fe200078ac0ff */
[----:B-1----:R-:W-:Y:S01]  /*7b620*/  IMAD.WIDE R20, R177, 0x4, R12 ;  /* 0x00000004b1147825 */ /* 0x002fe200078e020c */
[----:B------:R-:W4:Y:S04]  /*7b630*/  LDL.LU R172, [R1+0x358] ;  /* 0x0003580001ac7983 */ /* 0x000f280000300800 */
[----:B------:R-:W4:Y:S05]  /*7b640*/  LDL.LU R177, [R1+0x15dc] ;  /* 0x0015dc0001b17983 */ /* 0x000f2a0000300800 */
        /* <DEDUP_REMOVED lines=8> */
[----:B------:R1:W-:Y:S01]  /*7b6d0*/  @P0 STG.E desc[UR58][R20.64], R173 ;  /* 0x000000ad14000986 */ /* 0x0003e2000c10193a */
[----:B------:R-:W-:-:S03]  /*7b6e0*/  ISETP.LT.AND P0, PT, R182, UR4, !P5 ;  /* 0x00000004b6007c0c */ /* 0x000fc6000ef01270 */
[----:B-1----:R-:W3:Y:S01]  /*7b6f0*/  LDL.LU R173, [R1+0xd6c] ;  /* 0x000d6c0001ad7983 */ /* 0x002ee20000300800 */
        /* <DEDUP_REMOVED lines=10> */
[----:B------:R-:W4:Y:S01]  /*7b7a0*/  LDL.LU R170, [R1+0xd4c] ;  /* 0x000d4c0001aa7983 */ /* 0x000f220000300800 */
[----:B------:R-:W-:-:S09]  /*7b7b0*/  LOP3.LUT P4, RZ, R3, 0x80000000, RZ, 0xc0, !PT ;  /* 0x8000000003ff7812 */ /* 0x000fd2000788c0ff */
[----:B------:R1:W-:Y:S01]  /*7b7c0*/  @P0 STG.E desc[UR58][R20.64], R178 ;  /* 0x000000b214000986 */ /* 0x0003e2000c10193a */
[----:B------:R-:W-:Y:S01]  /*7b7d0*/  ISETP.LT.AND P0, PT, R181, UR4, !P6 ;  /* 0x00000004b5007c0c */ /* 0x000fe2000f701270 */
[C---:B-1----:R-:W-:Y:S02]  /*7b7e0*/  IMAD.WIDE R20, R183.reuse, 0x4, R16 ;  /* 0x00000004b7147825 */ /* 0x042fe400078e0210 */
[----:B------:R-:W4:Y:S10]  /*7b7f0*/  LDL.LU R178, [R1+0x9ac] ;  /* 0x0009ac0001b27983 */ /* 0x000f340000300800 */
[----:B------:R1:W-:Y:S01]  /*7b800*/  @P0 STG.E desc[UR58][R20.64], R168 ;  /* 0x000000a814000986 */ /* 0x0003e2000c10193a */
[----:B------:R-:W-:Y:S01]  /*7b810*/  ISETP.LT.AND P0, PT, R182, UR4, !P6 ;  /* 0x00000004b6007c0c */ /* 0x000fe2000f701270 */
[----:B-1----:R-:W-:-:S02]  /*7b820*/  IMAD.WIDE R20, R183, 0x4, R14 ;  /* 0x00000004b7147825 */ /* 0x002fc400078e020e */
[----:B------:R-:W4:Y:S10]  /*7b830*/  LDL.LU R168, [R1+0x6ac] ;  /* 0x0006ac0001a87983 */ /* 0x000f340000300800 */
[----:B------:R1:W-:Y:S01]  /*7b840*/  @P0 STG.E desc[UR58][R20.64], R172 ;  /* 0x000000ac14000986 */ /* 0x0003e2000c10193a */
[----:B------:R-:W-:Y:S01]  /*7b850*/  ISETP.LT.AND P0, PT, R180, UR4, !P6 ;  /* 0x00000004b4007c0c */ /* 0x000fe2000f701270 */
[----:B-1----:R-:W-:-:S02]  /*7b860*/  IMAD.WIDE R20, R183, 0x4, R12 ;  /* 0x00000004b7147825 */ /* 0x002fc400078e020c */
[----:B------:R-:W4:Y:S04]  /*7b870*/  LDL.LU R183, [R1+0x35c] ;  /* 0x00035c0001b77983 */ /* 0x000f280000300800 */
        /* <DEDUP_REMOVED lines=8> */
[----:B------:R1:W-:Y:S01]  /*7b900*/  @P0 STG.E desc[UR58][R20.64], R173 ;  /* 0x000000ad14000986 */ /* 0x0003e2000c10193a */
[----:B------:R-:W-:-:S03]  /*7b910*/  ISETP.LT.AND P0, PT, R182, UR4, !P4 ;  /* 0x00000004b6007c0c */ /* 0x000fc6000e701270 */
[----:B-1----:R-:W3:Y:S01]  /*7b920*/  LDL.LU R173, [R1+0xdb0] ;  /* 0x000db00001ad7983 */ /* 0x002ee20000300800 */
[----:B------:R-:W-:-:S09]  /*7b930*/  IMAD.WIDE R20, R177, 0x4, R14 ;  /* 0x00000004b1147825 */ /* 0x000fd200078e020e */
[----:B--2---:R1:W-:Y:S04]  /*7b940*/  @P0 STG.E desc[UR58][R20.64], R179 ;  /* 0x000000b314000986 */ /* 0x0043e8000c10193a */
[----:B-1----:R-:W2:Y:S01]  /*7b950*/  LDL.LU R179, [R1+0xda0] ;  /* 0x000da00001b37983 */ /* 0x002ea20000300800 */
[----:B------:R-:W-:-:S03]  /*7b960*/  IMAD.WIDE R20, R177, 0x4, R12 ;  /* 0x00000004b1147825 */ /* 0x000fc600078e020c */
[----:B------:R-:W2:Y:S01]  /*7b970*/  LDL.LU R177, [R1+0xd90] ;  /* 0x000d900001b17983 */ /* 0x000ea20000300800 */
[----:B------:R-:W-:Y:S02]  /*7b980*/  ISETP.LT.AND P0, PT, R180, UR4, !P4 ;  /* 0x00000004b4007c0c */ /* 0x000fe4000e701270 */
[----:B------:R-:W-:Y:S01]  /*7b990*/  LOP3.LUT P3, RZ, R4, 0x2, RZ, 0xc0, !PT ;  /* 0x0000000204ff7812 */ /* 0x000fe2000786c0ff */
[----:B------:R-:W2:Y:S10]  /*7b9a0*/  LDL.LU R169, [R1+0xd80] ;  /* 0x000d800001a97983 */ /* 0x000eb40000300800 */
[----:B----4-:R1:W-:Y:S01]  /*7b9b0*/  @P0 STG.E desc[UR58][R20.64], R170 ;  /* 0x000000aa14000986 */ /* 0x0103e2000c10193a */
[----:B------:R-:W-:Y:S01]  /*7b9c0*/  ISETP.LT.AND P0, PT, R176, UR4, !P3 ;  /* 0x00000004b0007c0c */ /* 0x000fe2000df01270 */
[----:B-1----:R-:W-:-:S12]  /*7b9d0*/  IMAD.WIDE R20, R175, 0x4, R18 ;  /* 0x00000004af147825 */ /* 0x002fd800078e0212 */
[----:B------:R1:W-:Y:S01]  /*7b9e0*/  @P0 STG.E desc[UR58][R20.64], R178 ;  /* 0x000000b214000986 */ /* 0x0003e2000c10193a */
[----:B------:R-:W-:Y:S01]  /*7b9f0*/  ISETP.LT.AND P0, PT, R181, UR4, !P3 ;  /* 0x00000004b5007c0c */ /* 0x000fe2000df01270 */
[----:B-1----:R-:W-:Y:S02]  /*7ba00*/  IMAD.WIDE R20, R175, 0x4, R16 ;  /* 0x00000004af147825 */ /* 0x002fe400078e0210 */
[----:B------:R-:W4:Y:S10]  /*7ba10*/  LDL.LU R178, [R1+0x15e8] ;  /* 0x0015e80001b27983 */ /* 0x000f340000300800 */
[----:B------:R1:W-:Y:S01]  /*7ba20*/  @P0 STG.E desc[UR58][R20.64], R168 ;  /* 0x000000a814000986 */ /* 0x0003e2000c10193a */
[----:B------:R-:W-:-:S03]  /*7ba30*/  ISETP.LT.AND P0, PT, R182, UR4, !P3 ;  /* 0x00000004b6007c0c */ /* 0x000fc6000df01270 */
[----:B------:R-:W4:Y:S01]  /*7ba40*/  LDL.LU R170, [R1+0x990] ;  /* 0x0009900001aa7983 */ /* 0x000f220000300800 */
[----:B-1----:R-:W-:-:S09]  /*7ba50*/  IMAD.WIDE R20, R175, 0x4, R14 ;  /* 0x00000004af147825 */ /* 0x002fd200078e020e */
        /* <DEDUP_REMOVED lines=9> */
[----:B------:R-:W3:Y:S04]  /*7baf0*/  LDL.LU R174, [R1+0x15ec] ;  /* 0x0015ec0001ae7983 */ /* 0x000ee80000300800 */
[----:B------:R-:W3:Y:S06]  /*7bb00*/  LDL.LU R175, [R1+0x200] ;  /* 0x0002000001af7983 */ /* 0x000eec0000300800 */
[----:B------:R1:W-:Y:S01]  /*7bb10*/  @P0 STG.E desc[UR58][R20.64], R173 ;  /* 0x000000ad14000986 */ /* 0x0003e2000c10193a */
[----:B------:R-:W-:Y:S01]  /*7bb20*/  ISETP.LT.AND P0, PT, R181, UR4, !P5 ;  /* 0x00000004b5007c0c */ /* 0x000fe2000ef01270 */
[----:B-1----:R-:W-:-:S12]  /*7bb30*/  IMAD.WIDE R20, R172, 0x4, R16 ;  /* 0x00000004ac147825 */ /* 0x002fd800078e0210 */
[----:B--2---:R1:W-:Y:S04]  /*7bb40*/  @P0 STG.E desc[UR58][R20.64], R179 ;  /* 0x000000b314000986 */ /* 0x0043e8000c10193a */
[----:B-1----:R-:W2:Y:S01]  /*7bb50*/  LDL.LU R179, [R1+0xdb4] ;  /* 0x000db40001b37983 */ /* 0x002ea20000300800 */
[----:B------:R-:W-:Y:S01]  /*7bb60*/  ISETP.LT.AND P0, PT, R182, UR4, !P5 ;  /* 0x00000004b6007c0c */ /* 0x000fe2000ef01270 */
[----:B------:R-:W-:-:S12]  /*7bb70*/  IMAD.WIDE R20, R172, 0x4, R14 ;  /* 0x00000004ac147825 */ /* 0x000fd800078e020e */
[----:B------:R1:W-:Y:S04]  /*7bb80*/  @P0 STG.E desc[UR58][R20.64], R177 ;  /* 0x000000b114000986 */ /* 0x0003e8000c10193a */
[----:B-1----:R-:W2:Y:S04]  /*7bb90*/  LDL.LU R177, [R1+0xda4] ;  /* 0x000da40001b17983 */ /* 0x002ea80000300800 */
[----:B------:R-:W2:Y:S01]  /*7bba0*/  LDL.LU R173, [R1+0xd94] ;  /* 0x000d940001ad7983 */ /* 0x000ea20000300800 */
        /* <DEDUP_REMOVED lines=25> */
[----:B--2---:R1:W-:Y:S04]  /*7bd40*/  @P0 STG.E desc[UR58][R20.64], R179 ;  /* 0x000000b314000986 */ /* 0x0043e8000c10193a */
[----:B-1----:R-:W2:Y:S01]  /*7bd50*/  LDL.LU R179, [R1+0x204] ;  /* 0x0002040001b37983 */ /* 0x002ea20000300800 */
[----:B------:R-:W-:Y:S01]  /*7bd60*/  ISETP.LT.AND P0, PT, R181, UR4, !P3 ;  /* 0x00000004b5007c0c */ /* 0x000fe2000df01270 */
[----:B------:R-:W-:-:S12]  /*7bd70*/  IMAD.WIDE R20, R174, 0x4, R16 ;  /* 0x00000004ae147825 */ /* 0x000fd800078e0210 */
        /* <DEDUP_REMOVED lines=8> */
[----:B------:R-:W-:Y:S01]  /*7be00*/  IMAD.WIDE R20, R174, 0x4, R12 ;  /* 0x00000004ae147825 */ /* 0x000fe200078e020c */
[----:B------:R-:W-:Y:S01]  /*7be10*/  LOP3.LUT P6, RZ, R4, 0x80, RZ, 0xc0, !PT ;  /* 0x0000008004ff7812 */ /* 0x000fe200078cc0ff */
[----:B------:R-:W3:Y:S10]  /*7be20*/  LDL.LU R174, [R1+0x15f8] ;  /* 0x0015f80001ae7983 */ /* 0x000ef40000300800 */
[----:B------:R1:W-:Y:S01]  /*7be30*/  @P0 STG.E desc[UR58][R20.64], R169 ;  /* 0x000000a914000986 */ /* 0x0003e2000c10193a */
[----:B------:R-:W-:-:S03]  /*7be40*/  ISETP.LT.AND P0, PT, R176, UR4, !P6 ;  /* 0x00000004b0007c0c */ /* 0x000fc6000f701270 */
[----:B-1----:R-:W3:Y:S01]  /*7be50*/  LDL.LU R169, [R1+0xd88] ;  /* 0x000d880001a97983 */ /* 0x002ee20000300800 */
[----:B------:R-:W-:-:S09]  /*7be60*/  IMAD.WIDE R20, R172, 0x4, R18 ;  /* 0x00000004ac147825 */ /* 0x000fd200078e0212 */
        /* <DEDUP_REMOVED lines=11> */
[----:B------:R-:W-:-:S03]  /*7bf20*/  IMAD.WIDE R20, R172, 0x4, R12 ;  /* 0x00000004ac147825 */ /* 0x000fc600078e020c */
[----:B------:R-:W4:Y:S06]  /*7bf30*/  LDL.LU R172, [R1+0x15fc] ;  /* 0x0015fc0001ac7983 */ /* 0x000f2c0000300800 */
[----:B--2---:R1:W-:Y:S04]  /*7bf40*/  @P0 STG.E desc[UR58][R20.64], R179 ;  /* 0x000000b314000986 */ /* 0x0043e8000c10193a */
[----:B-1----:R-:W2:Y:S01]  /*7bf50*/  LDL.LU R179, [R1+0x208] ;  /* 0x0002080001b37983 */ /* 0x002ea20000300800 */
[----:B------:R-:W-:-:S04]  /*7bf60*/  LOP3.LUT P5, RZ, R4, 0x200, RZ, 0xc0, !PT ;  /* 0x0000020004ff7812 */ /* 0x000fc800078ac0ff */
[----:B------:R-:W-:Y:S01]  /*7bf70*/  ISETP.LT.AND P0, PT, R176, UR4, !P5 ;  /* 0x00000004b0007c0c */ /* 0x000fe2000ef01270 */
[----:B------:R-:W-:-:S12]  /*7bf80*/  IMAD.WIDE R20, R178, 0x4, R18 ;  /* 0x00000004b2147825 */ /* 0x000fd800078e0212 */
[----:B---3--:R1:W-:Y:S01]  /*7bf90*/  @P0 STG.E desc[UR58][R20.64], R177 ;  /* 0x000000b114000986 */ /* 0x0083e2000c10193a */
[----:B------:R-:W-:Y:S01]  /*7bfa0*/  ISETP.LT.AND P0, PT, R181, UR4, !P5 ;  /* 0x00000004b5007c0c */ /* 0x000fe2000ef01270 */
[----:B-1----:R-:W-:Y:S02]  /*7bfb0*/  IMAD.WIDE R20, R178, 0x4, R16 ;  /* 0x00000004b2147825 */ /* 0x002fe400078e0210 */
[----:B------:R-:W3:Y:S10]  /*7bfc0*/  LDL.LU R177, [R1+0xdbc] ;  /* 0x000dbc0001b17983 */ /* 0x000ef40000300800 */
[----:B------:R1:W-:Y:S01]  /*7bfd0*/  @P0 STG.E desc[UR58][R20.64], R175 ;  /* 0x000000af14000986 */ /* 0x0003e2000c10193a */
[----:B------:R-:W-:Y:S01]  /*7bfe0*/  ISETP.LT.AND P0, PT, R182, UR4, !P5 ;  /* 0x00000004b6007c0c */ /* 0x000fe2000ef01270 */
[----:B-1----:R-:W-:-:S12]  /*7bff0*/  IMAD.WIDE R20, R178, 0x4, R14 ;  /* 0x00000004b2147825 */ /* 0x002fd800078e020e */
[----:B------:R1:W-:Y:S04]  /*7c000*/  @P0 STG.E desc[UR58][R20.64], R173 ;  /* 0x000000ad14000986 */ /* 0x0003e8000c10193a */
[----:B-1----:R-:W3:Y:S01]  /*7c010*/  LDL.LU R173, [R1+0xdac] ;  /* 0x000dac0001ad7983 */ /* 0x002ee20000300800 */
[----:B------:R-:W-:-:S03]  /*7c020*/  IMAD.WIDE R20, R178, 0x4, R12 ;  /* 0x00000004b2147825 */ /* 0x000fc600078e020c */
[----:B------:R-:W3:Y:S01]  /*7c030*/  LDL.LU R178, [R1+0xd9c] ;  /* 0x000d9c0001b27983 */ /* 0x000ee20000300800 */
[----:B------:R-:W-:Y:S02]  /*7c040*/  ISETP.LT.AND P0, PT, R180, UR4, !P5 ;  /* 0x00000004b4007c0c */ /* 0x000fe4000ef01270 */
[----:B------:R-:W-:Y:S01]  /*7c050*/  LOP3.LUT P4, RZ, R4, 0x800, RZ, 0xc0, !PT ;  /* 0x0000080004ff7812 */ /* 0x000fe2000788c0ff */
[----:B------:R-:W3:Y:S10]  /*7c060*/  LDL.LU R175, [R1+0x1600] ;  /* 0x0016000001af7983 */ /* 0x000ef40000300800 */
        /* <DEDUP_REMOVED lines=15> */
[----:B--2---:R1:W-:Y:S04]  /*7c160*/  @P0 STG.E desc[UR58][R20.64], R179 ;  /* 0x000000b314000986 */ /* 0x0043e8000c10193a */
[----:B-1----:R-:W2:Y:S01]  /*7c170*/  LDL.LU R179, [R1+0x34c] ;  /* 0x00034c0001b37983 */ /* 0x002ea20000300800 */
[----:B------:R-:W-:-:S04]  /*7c180*/  LOP3.LUT P3, RZ, R4, 0x1000, RZ, 0xc0, !PT ;  /* 0x0000100004ff7812 */ /* 0x000fc8000786c0ff */
[----:B------:R-:W-:Y:S01]  /*7c190*/  ISETP.LT.AND P0, PT, R176, UR4, !P3 ;  /* 0x00000004b0007c0c */ /* 0x000fe2000df01270 */
[----:B------:R-:W-:-:S12]  /*7c1a0*/  IMAD.WIDE R20, R172, 0x4, R18 ;  /* 0x00000004ac147825 */ /* 0x000fd800078e0212 */
        /* <DEDUP_REMOVED lines=12> */
[----:B------:R-:W-:Y:S01]  /*7c270*/  IMAD.WIDE R20, R172, 0x4, R12 ;  /* 0x00000004ac147825 */ /* 0x000fe200078e020c */
[----:B------:R-:W-:Y:S01]  /*7c280*/  LOP3.LUT P5, RZ, R4, 0x4000, RZ, 0xc0, !PT ;  /* 0x0000400004ff7812 */ /* 0x000fe200078ac0ff */
[----:B------:R-:W3:Y:S10]  /*7c290*/  LDL.LU R172, [R1+0xdd0] ;  /* 0x000dd00001ac7983 */ /* 0x000ef40000300800 */
[----:B----4-:R1:W-:Y:S01]  /*7c2a0*/  @P0 STG.E desc[UR58][R20.64], R183 ;  /* 0x000000b714000986 */ /* 0x0103e2000c10193a */
[----:B------:R-:W-:Y:S01]  /*7c2b0*/  ISETP.LT.AND P0, PT, R176, UR4, !P5 ;  /* 0x00000004b0007c0c */ /* 0x000fe2000ef01270 */
[----:B-1----:R-:W-:-:S02]  /*7c2c0*/  IMAD.WIDE R20, R175, 0x4, R18 ;  /* 0x00000004af147825 */ /* 0x002fc400078e0212 */
[----:B------:R-:W4:Y:S04]  /*7c2d0*/  LDL.LU R183, [R1+0x1608] ;  /* 0x0016080001b77983 */ /* 0x000f280000300800 */
[----:B------:R-:W4:Y:S06]  /*7c2e0*/  LDL.LU R169, [R1+0xdc0] ;  /* 0x000dc00001a97983 */ /* 0x000f2c0000300800 */
[----:B------:R1:W-:Y:S01]  /*7c2f0*/  @P0 STG.E desc[UR58][R20.64], R170 ;  /* 0x000000aa14000986 */ /* 0x0003e2000c10193a */
[----:B------:R-:W-:Y:S01]  /*7c300*/  ISETP.LT.AND P0, PT, R181, UR4, !P5 ;  /* 0x00000004b5007c0c */ /* 0x000fe2000ef01270 */
[----:B-1----:R-:W-:-:S12]  /*7c310*/  IMAD.WIDE R20, R175, 0x4, R16 ;  /* 0x00000004af147825 */ /* 0x002fd800078e0210 */
[----:B------:R1:W-:Y:S01]  /*7c320*/  @P0 STG.E desc[UR58][R20.64], R168 ;  /* 0x000000a814000986 */ /* 0x0003e2000c10193a */
[----:B------:R-:W-:-:S03]  /*7c330*/  ISETP.LT.AND P0, PT, R182, UR4, !P5 ;  /* 0x00000004b6007c0c */ /* 0x000fc6000ef01270 */
[----:B-1----:R-:W4:Y:S01]  /*7c340*/  LDL.LU R168, [R1+0x980] ;  /* 0x0009800001a87983 */ /* 0x002f220000300800 */
[----:B------:R-:W-:-:S09]  /*7c350*/  IMAD.WIDE R20, R175, 0x4, R14 ;  /* 0x00000004af147825 */ /* 0x000fd200078e020e */
[----:B--2---:R1:W-:Y:S04]  /*7c360*/  @P0 STG.E desc[UR58][R20.64], R179 ;  /* 0x000000b314000986 */ /* 0x0043e8000c10193a */
[----:B-1----:R-:W2:Y:S01]  /*7c370*/  LDL.LU R179, [R1+0x6c0] ;  /* 0x0006c00001b37983 */ /* 0x002ea20000300800 */
[----:B------:R-:W-:-:S03]  /*7c380*/  IMAD.WIDE R20, R175, 0x4, R12 ;  /* 0x00000004af147825 */ /* 0x000fc600078e020c */
[----:B------:R-:W2:Y:S01]  /*7c390*/  LDL.LU R175, [R1+0x330] ;  /* 0x0003300001af7983 */ /* 0x000ea20000300800 */
[----:B------:R-:W-:Y:S02]  /*7c3a0*/  ISETP.LT.AND P0, PT, R180, UR4, !P5 ;  /* 0x00000004b4007c0c */ /* 0x000fe4000ef01270 */
[----:B------:R-:W-:-:S11]  /*7c3b0*/  LOP3.LUT P4, RZ, R4, 0x10000, RZ, 0xc0, !PT ;  /* 0x0001000004ff7812 */ /* 0x000fd6000788c0ff */
        /* <DEDUP_REMOVED lines=13> */
[----:B------:R1:W-:Y:S01]  /*7c490*/  @P0 STG.E desc[UR58][R20.64], R172 ;  /* 0x000000ac14000986 */ /* 0x0003e2000c10193a */
[----:B------:R-:W-:-:S03]  /*7c4a0*/  ISETP.LT.AND P0, PT, R180, UR4, !P4 ;  /* 0x00000004b4007c0c */ /* 0x000fc6000e701270 */
[----:B-1----:R-:W3:Y:S01]  /*7c4b0*/  LDL.LU R172, [R1+0xdd4] ;  /* 0x000dd40001ac7983 */ /* 0x002ee20000300800 */
[----:B------:R-:W-:Y:S01]  /*7c4c0*/  IMAD.WIDE R20, R174, 0x4, R12 ;  /* 0x00000004ae147825 */ /* 0x000fe200078e020c */
[----:B------:R-:W-:Y:S02]  /*7c4d0*/  LOP3.LUT P6, RZ, R4, 0x40000, RZ, 0xc0, !PT ;  /* 0x0004000004ff7812 */ /* 0x000fe400078cc0ff */
[----:B------:R-:W3:Y:S06]  /*7c4e0*/  LDL.LU R174, [R1+0x1610] ;  /* 0x0016100001ae7983 */ /* 0x000eec0000300800 */
        /* <DEDUP_REMOVED lines=8> */
[----:B--2---:R1:W-:Y:S01]  /*7c570*/  @P0 STG.E desc[UR58][R20.64], R179 ;  /* 0x000000b314000986 */ /* 0x0043e2000c10193a */
[----:B------:R-:W-:-:S03]  /*7c580*/  ISETP.LT.AND P0, PT, R182, UR4, !P6 ;  /* 0x00000004b6007c0c */ /* 0x000fc6000f701270 */
[----:B-1----:R-:W2:Y:S01]  /*7c590*/  LDL.LU R179, [R1+0x6c4] ;  /* 0x0006c40001b37983 */ /* 0x002ea20000300800 */
[----:B------:R-:W-:-:S09]  /*7c5a0*/  IMAD.WIDE R20, R183, 0x4, R14 ;  /* 0x00000004b7147825 */ /* 0x000fd200078e020e */
[----:B------:R1:W-:Y:S04]  /*7c5b0*/  @P0 STG.E desc[UR58][R20.64], R175 ;  /* 0x000000af14000986 */ /* 0x0003e8000c10193a */
[----:B-1----:R-:W2:Y:S01]  /*7c5c0*/  LDL.LU R175, [R1+0x334] ;  /* 0x0003340001af7983 */ /* 0x002ea20000300800 */
[----:B------:R-:W-:Y:S01]  /*7c5d0*/  ISETP.LT.AND P0, PT, R180, UR4, !P6 ;  /* 0x00000004b4007c0c */ /* 0x000fe2000f701270 */
[----:B------:R-:W-:Y:S01]  /*7c5e0*/  IMAD.WIDE R20, R183, 0x4, R12 ;  /* 0x00000004b7147825 */ /* 0x000fe200078e020c */
[----:B------:R-:W-:Y:S01]  /*7c5f0*/  LOP3.LUT P3, RZ, R4, 0x100000, RZ, 0xc0, !PT ;  /* 0x0010000004ff7812 */ /* 0x000fe2000786c0ff */
[----:B------:R-:W2:Y:S10]  /*7c600*/  LDL.LU R183, [R1+0x1614] ;  /* 0x0016140001b77983 */ /* 0x000eb40000300800 */
        /* <DEDUP_REMOVED lines=15> */
[----:B------:R-:W-:Y:S01]  /*7c700*/  IMAD.WIDE R20, R177, 0x4, R12 ;  /* 0x00000004b1147825 */ /* 0x000fe200078e020c */
[----:B------:R-:W-:Y:S02]  /*7c710*/  LOP3.LUT P5, RZ, R4, 0x200000, RZ, 0xc0, !PT ;  /* 0x0020000004ff7812 */ /* 0x000fe400078ac0ff */
[----:B------:R-:W3:Y:S06]  /*7c720*/  LDL.LU R177, [R1+0x1618] ;  /* 0x0016180001b17983 */ /* 0x000eec0000300800 */
[----:B----4-:R1:W-:Y:S01]  /*7c730*/  @P0 STG.E desc[UR58][R20.64], R169 ;  /* 0x000000a914000986 */ /* 0x0103e2000c10193a */
[----:B------:R-:W-:Y:S01]  /*7c740*/  ISETP.LT.AND P0, PT, R176, UR4, !P5 ;  /* 0x00000004b0007c0c */ /* 0x000fe2000ef01270 */
[----:B-1----:R-:W-:-:S02]  /*7c750*/  IMAD.WIDE R20, R174, 0x4, R18 ;  /* 0x00000004ae147825 */ /* 0x002fc400078e0212 */
[----:B------:R-:W4:Y:S10]  /*7c760*/  LDL.LU R169, [R1+0xdc8] ;  /* 0x000dc80001a97983 */ /* 0x000f340000300800 */
[----:B------:R1:W-:Y:S01]  /*7c770*/  @P0 STG.E desc[UR58][R20.64], R168 ;  /* 0x000000a814000986 */ /* 0x0003e2000c10193a */
[----:B------:R-:W-:Y:S01]  /*7c780*/  ISETP.LT.AND P0, PT, R181, UR4, !P5 ;  /* 0x00000004b5007c0c */ /* 0x000fe2000ef01270 */
[----:B-1----:R-:W-:-:S12]  /*7c790*/  IMAD.WIDE R20, R174, 0x4, R16 ;  /* 0x00000004ae147825 */ /* 0x002fd800078e0210 */
[----:B--2---:R1:W-:Y:S01]  /*7c7a0*/  @P0 STG.E desc[UR58][R20.64], R179 ;  /* 0x000000b314000986 */ /* 0x0043e2000c10193a */
[----:B------:R-:W-:-:S03]  /*7c7b0*/  ISETP.LT.AND P0, PT, R182, UR4, !P5 ;  /* 0x00000004b6007c0c */ /* 0x000fc6000ef01270 */
[----:B-1----:R-:W2:Y:S01]  /*7c7c0*/  LDL.LU R179, [R1+0x988] ;  /* 0x0009880001b37983 */ /* 0x002ea20000300800 */
[----:B------:R-:W-:-:S09]  /*7c7d0*/  IMAD.WIDE R20, R174, 0x4, R14 ;  /* 0x00000004ae147825 */ /* 0x000fd200078e020e */
[----:B------:R1:W-:Y:S04]  /*7c7e0*/  @P0 STG.E desc[UR58][R20.64], R175 ;  /* 0x000000af14000986 */ /* 0x0003e8000c10193a */
[----:B-1----:R-:W2:Y:S01]  /*7c7f0*/  LDL.LU R175, [R1+0x6c8] ;  /* 0x0006c80001af7983 */ /* 0x002ea20000300800 */
[----:B------:R-:W-:-:S03]  /*7c800*/  IMAD.WIDE R20, R174, 0x4, R12 ;  /* 0x00000004ae147825 */ /* 0x000fc600078e020c */
[----:B------:R-:W2:Y:S01]  /*7c810*/  LDL.LU R174, [R1+0x338] ;  /* 0x0003380001ae7983 */ /* 0x000ea20000300800 */
[----:B------:R-:W-:Y:S02]  /*7c820*/  ISETP.LT.AND P0, PT, R180, UR4, !P5 ;  /* 0x00000004b4007c0c */ /* 0x000fe4000ef01270 */
[----:B------:R-:W-:Y:S01]  /*7c830*/  LOP3.LUT P4, RZ, R4, 0x800000, RZ, 0xc0, !PT ;  /* 0x0080000004ff7812 */ /* 0x000fe2000788c0ff */
[----:B------:R-:W2:Y:S10]  /*7c840*/  LDL.LU R168, [R1+0x161c] ;  /* 0x00161c0001a87983 */ /* 0x000eb40000300800 */
        /* <DEDUP_REMOVED lines=15> */
[----:B------:R-:W-:Y:S02]  /*7c940*/  ISETP.LT.AND P0, PT, R180, UR4, !P4 ;  /* 0x00000004b4007c0c */ /* 0x000fe4000e701270 */
[----:B------:R-:W-:Y:S01]  /*7c950*/  LOP3.LUT P3, RZ, R4, 0x2000000, RZ, 0xc0, !PT ;  /* 0x0200000004ff7812 */ /* 0x000fe2000786c0ff */
[----:B------:R-:W3:Y:S10]  /*7c960*/  LDL.LU R172, [R1+0x1620] ;  /* 0x0016200001ac7983 */ /* 0x000ef40000300800 */
[----:B----4-:R1:W-:Y:S01]  /*7c970*/  @P0 STG.E desc[UR58][R20.64], R169 ;  /* 0x000000a914000986 */ /* 0x0103e2000c10193a */
[----:B------:R-:W-:Y:S01]  /*7c980*/  ISETP.LT.AND P0, PT, R176, UR4, !P3 ;  /* 0x00000004b0007c0c */ /* 0x000fe2000df01270 */
[----:B-1----:R-:W-:-:S12]  /*7c990*/  IMAD.WIDE R20, R177, 0x4, R18 ;  /* 0x00000004b1147825 */ /* 0x002fd800078e0212 */
[----:B--2---:R1:W-:Y:S01]  /*7c9a0*/  @P0 STG.E desc[UR58][R20.64], R179 ;  /* 0x000000b314000986 */ /* 0x0043e2000c10193a */
[----:B------:R-:W-:-:S03]  /*7c9b0*/  ISETP.LT.AND P0, PT, R181, UR4, !P3 ;  /* 0x00000004b5007c0c */ /* 0x000fc6000df01270 */
[----:B-1----:R-:W2:Y:S01]  /*7c9c0*/  LDL.LU R179, [R1+0xdcc] ;  /* 0x000dcc0001b37983 */ /* 0x002ea20000300800 */
[----:B------:R-:W-:-:S09]  /*7c9d0*/  IMAD.WIDE R20, R177, 0x4, R16 ;  /* 0x00000004b1147825 */ /* 0x000fd200078e0210 */
[----:B------:R1:W-:Y:S01]  /*7c9e0*/  @P0 STG.E desc[UR58][R20.64], R175 ;  /* 0x000000af14000986 */ /* 0x0003e2000c10193a */
[----:B------:R-:W-:-:S03]  /*7c9f0*/  ISETP.LT.AND P0, PT, R182, UR4, !P3 ;  /* 0x00000004b6007c0c */ /* 0x000fc6000df01270 */
[----:B-1----:R-:W4:Y:S01]  /*7ca00*/  LDL.LU R175, [R1+0x98c] ;  /* 0x00098c0001af7983 */ /* 0x002f220000300800 */
[----:B------:R-:W-:-:S09]  /*7ca10*/  IMAD.WIDE R20, R177, 0x4, R14 ;  /* 0x00000004b1147825 */ /* 0x000fd200078e020e */
[----:B------:R1:W-:Y:S04]  /*7ca20*/  @P0 STG.E desc[UR58][R20.64], R174 ;  /* 0x000000ae14000986 */ /* 0x0003e8000c10193a */
[----:B-1----:R-:W4:Y:S04]  /*7ca30*/  LDL.LU R174, [R1+0x6cc] ;  /* 0x0006cc0001ae7983 */ /* 0x002f280000300800 */
[----:B------:R-:W4:Y:S01]  /*7ca40*/  LDL.LU R169, [R1+0x33c] ;  /* 0x00033c0001a97983 */ /* 0x000f220000300800 */
[----:B------:R-:W-:Y:S01]  /*7ca50*/  ISETP.LT.AND P0, PT, R180, UR4, !P3 ;  /* 0x00000004b4007c0c */ /* 0x000fe2000df01270 */
[----:B------:R-:W-:Y:S01]  /*7ca60*/  IMAD.WIDE R20, R177, 0x4, R12 ;  /* 0x00000004b1147825 */ /* 0x000fe200078e020c */
[----:B------:R-:W-:Y:S01]  /*7ca70*/  LOP3.LUT P5, RZ, R4, 0x8000000, RZ, 0xc0, !PT ;  /* 0x0800000004ff7812 */ /* 0x000fe200078ac0ff */
[----:B------:R-:W4:Y:S10]  /*7ca80*/  LDL.LU R177, [R1+0x1624] ;  /* 0x0016240001b17983 */ /* 0x000f340000300800 */
        /* <DEDUP_REMOVED lines=16> */
[----:B------:R-:W-:-:S11]  /*7cb90*/  LOP3.LUT P6, RZ, R4, 0x20000000, RZ, 0xc0, !PT ;  /* 0x2000000004ff7812 */ /* 0x000fd600078cc0ff */
[----:B--2---:R1:W-:Y:S01]  /*7cba0*/  @P0 STG.E desc[UR58][R20.64], R179 ;  /* 0x000000b314000986 */ /* 0x0043e2000c10193a */
[----:B------:R-:W-:-:S03]  /*7cbb0*/  ISETP.LT.AND P0, PT, R176, UR4, !P6 ;  /* 0x00000004b0007c0c */ /* 0x000fc6000f701270 */
[----:B-1----:R-:W2:Y:S04]  /*7cbc0*/  LDL.LU R179, [R1+0x1628] ;  /* 0x0016280001b37983 */ /* 0x002ea80000300800 */
[----:B------:R-:W2:Y:S01]  /*7cbd0*/  LDL.LU R168, [R1+0xe10] ;  /* 0x000e100001a87983 */ /* 0x000ea20000300800 */
[----:B------:R-:W-:-:S05]  /*7cbe0*/  IMAD.WIDE R20, R172, 0x4, R18 ;  /* 0x00000004ac147825 */ /* 0x000fca00078e0212 */
        /* <DEDUP_REMOVED lines=8> */
[----:B------:R1:W-:Y:S02]  /*7cc70*/  @P0 STG.E desc[UR58][R20.64], R169 ;  /* 0x000000a914000986 */ /* 0x0003e4000c10193a */
[----:B-1----:R-:W-:Y:S02]  /*7cc80*/  IMAD.WIDE R20, R172, 0x4, R12 ;  /* 0x00000004ac147825 */ /* 0x002fe400078e020c */
[----:B------:R-:W4:Y:S01]  /*7cc90*/  LDL.LU R172, [R1+0x6d0] ;  /* 0x0006d00001ac7983 */ /* 0x000f220000300800 */
[----:B------:R-:W-:Y:S02]  /*7cca0*/  ISETP.LT.AND P0, PT, R180, UR4, !P6 ;  /* 0x00000004b4007c0c */ /* 0x000fe4000f701270 */
[----:B------:R-:W-:-:S11]  /*7ccb0*/  LOP3.LUT P4, RZ, R4, 0x40000000, RZ, 0xc0, !PT ;  /* 0x4000000004ff7812 */ /* 0x000fd6000788c0ff */
[----:B---3--:R1:W-:Y:S01]  /*7ccc0*/  @P0 STG.E desc[UR58][R20.64], R178 ;  /* 0x000000b214000986 */ /* 0x0083e2000c10193a */
[----:B------:R-:W-:Y:S01]  /*7ccd0*/  ISETP.LT.AND P0, PT, R176, UR4, !P4 ;  /* 0x00000004b0007c0c */ /* 0x000fe2000e701270 */
[----:B-1----:R-:W-:Y:S02]  /*7cce0*/  IMAD.WIDE R20, R177, 0x4, R18 ;  /* 0x00000004b1147825 */ /* 0x002fe400078e0212 */
[----:B------:R-:W3:Y:S10]  /*7ccf0*/  LDL.LU R178, [R1+0x162c] ;  /* 0x00162c0001b27983 */ /* 0x000ef40000300800 */
[----:B------:R1:W-:Y:S01]  /*7cd00*/  @P0 STG.E desc[UR58][R20.64], R170 ;  /* 0x000000aa14000986 */ /* 0x0003e2000c10193a */
[----:B------:R-:W-:-:S03]  /*7cd10*/  ISETP.LT.AND P0, PT, R181, UR4, !P4 ;  /* 0x00000004b5007c0c */ /* 0x000fc6000e701270 */
[----:B------:R-:W3:Y:S01]  /*7cd20*/  LDL.LU R169, [R1+0x320] ;  /* 0x0003200001a97983 */ /* 0x000ee20000300800 */
[----:B-1----:R-:W-:-:S03]  /*7cd30*/  IMAD.WIDE R20, R177, 0x4, R16 ;  /* 0x00000004b1147825 */ /* 0x002fc600078e0210 */
[----:B------:R-:W3:Y:S06]  /*7cd40*/  LDL.LU R170, [R1+0xe44] ;  /* 0x000e440001aa7983 */ /* 0x000eec0000300800 */
[----:B------:R1:W-:Y:S01]  /*7cd50*/  @P0 STG.E desc[UR58][R20.64], R173 ;  /* 0x000000ad14000986 */ /* 0x0003e2000c10193a */
[----:B------:R-:W-:Y:S01]  /*7cd60*/  ISETP.LT.AND P0, PT, R182, UR4, !P4 ;  /* 0x00000004b6007c0c */ /* 0x000fe2000e701270 */
[----:B-1----:R-:W-:-:S12]  /*7cd70*/  IMAD.WIDE R20, R177, 0x4, R14 ;  /* 0x00000004b1147825 */ /* 0x002fd800078e020e */
[----:B------:R1:W-:Y:S04]  /*7cd80*/  @P0 STG.E desc[UR58][R20.64], R183 ;  /* 0x000000b714000986 */ /* 0x0003e8000c10193a */
[----:B-1----:R-:W3:Y:S01]  /*7cd90*/  LDL.LU R183, [R1+0xe34] ;  /* 0x000e340001b77983 */ /* 0x002ee20000300800 */
[----:B------:R-:W-:Y:S01]  /*7cda0*/  ISETP.LT.AND P0, PT, R180, UR4, !P4 ;  /* 0x00000004b4007c0c */ /* 0x000fe2000e701270 */
[----:B------:R-:W-:Y:S01]  /*7cdb0*/  IMAD.WIDE R20, R177, 0x4, R12 ;  /* 0x00000004b1147825 */ /* 0x000fe200078e020c */
[----:B------:R-:W-:Y:S01]  /*7cdc0*/  LOP3.LUT P3, RZ, R4, 0x80000000, RZ, 0xc0, !PT ;  /* 0x8000000004ff7812 */ /* 0x000fe2000786c0ff */
[----:B------:R-:W3:Y:S04]  /*7cdd0*/  LDL.LU R173, [R1+0xe24] ;  /* 0x000e240001ad7983 */ /* 0x000ee80000300800 */
[----:B------:R-:W3:Y:S06]  /*7cde0*/  LDL.LU R177, [R1+0x1630] ;  /* 0x0016300001b17983 */ /* 0x000eec0000300800 */
[----:B--2---:R1:W-:Y:S01]  /*7cdf0*/  @P0 STG.E desc[UR58][R20.64], R168 ;  /* 0x000000a814000986 */ /* 0x0043e2000c10193a */
[----:B------:R-:W-:Y:S01]  /*7ce00*/  ISETP.LT.AND P0, PT, R176, UR4, !P3 ;  /* 0x00000004b0007c0c */ /* 0x000fe2000df01270 */
[----:B-1----:R-:W-:-:S02]  /*7ce10*/  IMAD.WIDE R20, R179, 0x4, R18 ;  /* 0x00000004b3147825 */ /* 0x002fc400078e0212 */
        /* <DEDUP_REMOVED lines=8> */
[----:B------:R1:W-:Y:S04]  /*7cea0*/  @P0 STG.E desc[UR58][R20.64], R172 ;  /* 0x000000ac14000986 */ /* 0x0003e8000c10193a */
[----:B-1----:R-:W4:Y:S01]  /*7ceb0*/  LDL.LU R172, [R1+0x974] ;  /* 0x0009740001ac7983 */ /* 0x002f220000300800 */
[----:B------:R-:W-:-:S03]  /*7cec0*/  IMAD.WIDE R20, R179, 0x4, R12 ;  /* 0x00000004b3147825 */ /* 0x000fc600078e020c */
[----:B------:R-:W4:Y:S01]  /*7ced0*/  LDL.LU R179, [R1+0x6d4] ;  /* 0x0006d40001b37983 */ /* 0x000f220000300800 */
[----:B------:R-:W-:Y:S02]  /*7cee0*/  ISETP.LT.AND P0, PT, R180, UR4, !P3 ;  /* 0x00000004b4007c0c */ /* 0x000fe4000df01270 */
[----:B------:R-:W-:Y:S01]  /*7cef0*/  LOP3.LUT P5, RZ, R5, 0x2, RZ, 0xc0, !PT ;  /* 0x0000000205ff7812 */ /* 0x000fe200078ac0ff */
[----:B------:R-:W4:Y:S10]  /*7cf00*/  LDL.LU R174, [R1+0x1634] ;  /* 0x0016340001ae7983 */ /* 0x000f340000300800 */
        /* <DEDUP_REMOVED lines=18> */
[----:B--2---:R1:W-:Y:S01]  /*7d030*/  @P0 STG.E desc[UR58][R20.64], R168 ;  /* 0x000000a814000986 */ /* 0x0043e2000c10193a */
[----:B------:R-:W-:Y:S01]  /*7d040*/  ISETP.LT.AND P0, PT, R176, UR4, !P4 ;  /* 0x00000004b0007c0c */ /* 0x000fe2000e701270 */
[----:B-1----:R-:W-:-:S02]  /*7d050*/  IMAD.WIDE R20, R177, 0x4, R18 ;  /* 0x00000004b1147825 */ /* 0x002fc400078e0212 */
[----:B------:R-:W2:Y:S10]  /*7d060*/  LDL.LU R168, [R1+0xe18] ;  /* 0x000e180001a87983 */ /* 0x000eb40000300800 */
[----:B----4-:R1:W-:Y:S01]  /*7d070*/  @P0 STG.E desc[UR58][R20.64], R175 ;  /* 0x000000af14000986 */ /* 0x0103e2000c10193a */
[----:B------:R-:W-:Y:S01]  /*7d080*/  ISETP.LT.AND P0, PT, R181, UR4, !P4 ;  /* 0x00000004b5007c0c */ /* 0x000fe2000e701270 */
[----:B-1----:R-:W-:-:S12]  /*7d090*/  IMAD.WIDE R20, R177, 0x4, R16 ;  /* 0x00000004b1147825 */ /* 0x002fd800078e0210 */
[----:B------:R1:W-:Y:S04]  /*7d0a0*/  @P0 STG.E desc[UR58][R20.64], R172 ;  /* 0x000000ac14000986 */ /* 0x0003e8000c10193a */
        /* <DEDUP_REMOVED lines=28> */
[----:B--2---:R1:W-:Y:S01]  /*7d270*/  @P0 STG.E desc[UR58][R20.64], R168 ;  /* 0x000000a814000986 */ /* 0x0043e2000c10193a */
[----:B------:R-:W-:-:S03]  /*7d280*/  ISETP.LT.AND P0, PT, R176, UR4, !P6 ;  /* 0x00000004b0007c0c */ /* 0x000fc6000f701270 */
[----:B-1----:R-:W2:Y:S01]  /*7d290*/  LDL.LU R168, [R1+0xe1c] ;  /* 0x000e1c0001a87983 */ /* 0x002ea20000300800 */
        /* <DEDUP_REMOVED lines=26> */
[----:B------:R1:W-:Y:S04]  /*7d440*/  @P0 STG.E desc[UR58][R20.64], R173 ;  /* 0x000000ad14000986 */ /* 0x0003e8000c10193a */
[----:B-1----:R-:W3:Y:S01]  /*7d450*/  LDL.LU R173, [R1+0xe90] ;  /* 0x000e900001ad7983 */ /* 0x002ee20000300800 */
[----:B------:R-:W-:Y:S01]  /*7d460*/  IMAD.WIDE R20, R177, 0x4, R12 ;  /* 0x00000004b1147825 */ /* 0x000fe200078e020c */
[----:B------:R-:W-:Y:S02]  /*7d470*/  ISETP.LT.AND P0, PT, R180, UR4, !P5 ;  /* 0x00000004b4007c0c */ /* 0x000fe4000ef01270 */
[----:B------:R-:W3:Y:S01]  /*7d480*/  LDL.LU R177, [R1+0xe80] ;  /* 0x000e800001b17983 */ /* 0x000ee20000300800 */
[----:B------:R-:W-:-:S10]  /*7d490*/  LOP3.LUT P4, RZ, R5, 0x200, RZ, 0xc0, !PT ;  /* 0x0000020005ff7812 */ /* 0x000fd4000788c0ff */
[----:B--2---:R1:W-:Y:S01]  /*7d4a0*/  @P0 STG.E desc[UR58][R20.64], R168 ;  /* 0x000000a814000986 */ /* 0x0043e2000c10193a */
[----:B------:R-:W-:Y:S01]  /*7d4b0*/  ISETP.LT.AND P0, PT, R176, UR4, !P4 ;  /* 0x00000004b0007c0c */ /* 0x000fe2000e701270 */
[C---:B-1----:R-:W-:Y:S02]  /*7d4c0*/  IMAD.WIDE R20, R174.reuse, 0x4, R18 ;  /* 0x00000004ae147825 */ /* 0x042fe400078e0212 */
[----:B------:R-:W2:Y:S10]  /*7d4d0*/  LDL.LU R168, [R1+0xe70] ;  /* 0x000e700001a87983 */ /* 0x000eb40000300800 */
[----:B----4-:R1:W-:Y:S01]  /*7d4e0*/  @P0 STG.E desc[UR58][R20.64], R172 ;  /* 0x000000ac14000986 */ /* 0x0103e2000c10193a */
[----:B------:R-:W-:Y:S01]  /*7d4f0*/  ISETP.LT.AND P0, PT, R181, UR4, !P4 ;  /* 0x00000004b5007c0c */ /* 0x000fe2000e701270 */
[----:B-1----:R-:W-:-:S02]  /*7d500*/  IMAD.WIDE R20, R174, 0x4, R16 ;  /* 0x00000004ae147825 */ /* 0x002fc400078e0210 */
[----:B------:R-:W4:Y:S10]  /*7d510*/  LDL.LU R172, [R1+0x1648] ;  /* 0x0016480001ac7983 */ /* 0x000f340000300800 */
[----:B------:R1:W-:Y:S01]  /*7d520*/  @P0 STG.E desc[UR58][R20.64], R175 ;  /* 0x000000af14000986 */ /* 0x0003e2000c10193a */
[----:B------:R-:W-:-:S03]  /*7d530*/  ISETP.LT.AND P0, PT, R182, UR4, !P4 ;  /* 0x00000004b6007c0c */ /* 0x000fc6000e701270 */
[----:B-1----:R-:W4:Y:S01]  /*7d540*/  LDL.LU R175, [R1+0x960] ;  /* 0x0009600001af7983 */ /* 0x002f220000300800 */
[----:B------:R-:W-:-:S09]  /*7d550*/  IMAD.WIDE R20, R174, 0x4, R14 ;  /* 0x00000004ae147825 */ /* 0x000fd200078e020e */
[----:B------:R1:W-:Y:S04]  /*7d560*/  @P0 STG.E desc[UR58][R20.64], R178 ;  /* 0x000000b214000986 */ /* 0x0003e8000c10193a */
[----:B-1----:R-:W4:Y:S01]  /*7d570*/  LDL.LU R178, [R1+0x310] ;  /* 0x0003100001b27983 */ /* 0x002f220000300800 */
[----:B------:R-:W-:-:S03]  /*7d580*/  IMAD.WIDE R20, R174, 0x4, R12 ;  /* 0x00000004ae147825 */ /* 0x000fc600078e020c */
[----:B------:R-:W4:Y:S01]  /*7d590*/  LDL.LU R174, [R1+0x240] ;  /* 0x0002400001ae7983 */ /* 0x000f220000300800 */
[----:B------:R-:W-:Y:S02]  /*7d5a0*/  ISETP.LT.AND P0, PT, R180, UR4, !P4 ;  /* 0x00000004b4007c0c */ /* 0x000fe4000e701270 */
[----:B------:R-:W-:-:S11]  /*7d5b0*/  LOP3.LUT P3, RZ, R5, 0x800, RZ, 0xc0, !PT ;  /* 0x0000080005ff7812 */ /* 0x000fd6000786c0ff */
[----:B---3--:R1:W-:Y:S01]  /*7d5c0*/  @P0 STG.E desc[UR58][R20.64], R183 ;  /* 0x000000b714000986 */ /* 0x0083e2000c10193a */
[----:B------:R-:W-:Y:S01]  /*7d5d0*/  ISETP.LT.AND P0, PT, R176, UR4, !P3 ;  /* 0x00000004b0007c0c */ /* 0x000fe2000df01270 */
[----:B-1----:R-:W-:Y:S02]  /*7d5e0*/  IMAD.WIDE R20, R179, 0x4, R18 ;  /* 0x00000004b3147825 */ /* 0x002fe400078e0212 */
[----:B------:R-:W3:Y:S04]  /*7d5f0*/  LDL.LU R183, [R1+0x164c] ;  /* 0x00164c0001b77983 */ /* 0x000ee80000300800 */
[----:B------:R-:W3:Y:S06]  /*7d600*/  LDL.LU R169, [R1+0x230] ;  /* 0x0002300001a97983 */ /* 0x000eec0000300800 */
[----:B------:R1:W-:Y:S01]  /*7d610*/  @P0 STG.E desc[UR58][R20.64], R170 ;  /* 0x000000aa14000986 */ /* 0x0003e2000c10193a */
        /* <DEDUP_REMOVED lines=14> */
[----:B------:R-:W-:-:S03]  /*7d700*/  ISETP.LT.AND P0, PT, R176, UR4, !P5 ;  /* 0x00000004b0007c0c */ /* 0x000fc6000ef01270 */
[----:B-1----:R-:W2:Y:S01]  /*7d710*/  LDL.LU R168, [R1+0xe74] ;  /* 0x000e740001a87983 */ /* 0x002ea20000300800 */
[----:B----4-:R-:W-:-:S09]  /*7d720*/  IMAD.WIDE R20, R172, 0x4, R18 ;  /* 0x00000004ac147825 */ /* 0x010fd200078e0212 */
[----:B------:R1:W-:Y:S01]  /*7d730*/  @P0 STG.E desc[UR58][R20.64], R175 ;  /* 0x000000af14000986 */ /* 0x0003e2000c10193a */
        /* <DEDUP_REMOVED lines=23> */
[----:B------:R-:W-:Y:S02]  /*7d8b0*/  IMAD.WIDE R20, R183, 0x4, R14 ;  /* 0x00000004b7147825 */ /* 0x000fe400078e020e */
[----:B------:R-:W3:Y:S01]  /*7d8c0*/  LDL.LU R170, [R1+0xe98] ;  /* 0x000e980001aa7983 */ /* 0x000ee20000300800 */
[----:B------:R-:W-:-:S09]  /*7d8d0*/  LOP3.LUT P3, RZ, R5, 0x20000, RZ, 0xc0, !PT ;  /* 0x0002000005ff7812 */ /* 0x000fd2000786c0ff */
[----:B------:R1:W-:Y:S01]  /*7d8e0*/  @P0 STG.E desc[UR58][R20.64], R173 ;  /* 0x000000ad14000986 */ /* 0x0003e2000c10193a */
[----:B------:R-:W-:Y:S02]  /*7d8f0*/  ISETP.LT.AND P0, PT, R180, UR4, !P6 ;  /* 0x00000004b4007c0c */ /* 0x000fe4000f701270 */
[C---:B------:R-:W-:Y:S02]  /*7d900*/  LOP3.LUT P4, RZ, R5.reuse, 0x40000, RZ, 0xc0, !PT ;  /* 0x0004000005ff7812 */ /* 0x040fe4000788c0ff */
[C---:B------:R-:W-:Y:S02]  /*7d910*/  LOP3.LUT P5, RZ, R5.reuse, 0x100000, RZ, 0xc0, !PT ;  /* 0x0010000005ff7812 */ /* 0x040fe400078ac0ff */
[----:B------:R-:W-:Y:S01]  /*7d920*/  LOP3.LUT P6, RZ, R5, 0x400000, RZ, 0xc0, !PT ;  /* 0x0040000005ff7812 */ /* 0x000fe200078cc0ff */
[----:B------:R-:W-:Y:S01]  /*7d930*/  IMAD.WIDE R4, R183, 0x4, R12 ;  /* 0x00000004b7047825 */ /* 0x000fe200078e020c */
[----:B-1----:R-:W3:Y:S04]  /*7d940*/  LDL.LU R173, [R1+0xe88] ;  /* 0x000e880001ad7983 */ /* 0x002ee80000300800 */
[----:B------:R-:W3:Y:S04]  /*7d950*/  LDL.LU R183, [R1+0x1658] ;  /* 0x0016580001b77983 */ /* 0x000ee80000300800 */
[----:B--2---:R1:W-:Y:S01]  /*7d960*/  @P0 STG.E desc[UR58][R4.64], R168 ;  /* 0x000000a804000986 */ /* 0x0043e2000c10193a */
[----:B------:R-:W-:Y:S01]  /*7d970*/  ISETP.LT.AND P0, PT, R176, UR4, !P3 ;  /* 0x00000004b0007c0c */ /* 0x000fe2000df01270 */
[----:B-1----:R-:W-:-:S12]  /*7d980*/  IMAD.WIDE R4, R179, 0x4, R18 ;  /* 0x00000004b3047825 */ /* 0x002fd800078e0212 */
[----:B----4-:R1:W-:Y:S04]  /*7d990*/  @P0 STG.E desc[UR58][R4.64], R178 ;  /* 0x000000b204000986 */ /* 0x0103e8000c10193a */
[----:B-1----:R-:W2:Y:S01]  /*7d9a0*/  LDL.LU R178, [R1+0xe78] ;  /* 0x000e780001b27983 */ /* 0x002ea20000300800 */
[----:B------:R-:W-:-:S03]  /*7d9b0*/  ISETP.LT.AND P0, PT, R181, UR4, !P3 ;  /* 0x00000004b5007c0c */ /* 0x000fc6000df01270 */
[----:B------:R-:W4:Y:S01]  /*7d9c0*/  LDL.LU R168, [R1+0x968] ;  /* 0x0009680001a87983 */ /* 0x000f220000300800 */
        /* <DEDUP_REMOVED lines=8> */
[----:B------:R-:W-:-:S03]  /*7da50*/  ISETP.LT.AND P0, PT, R180, UR4, !P3 ;  /* 0x00000004b4007c0c */ /* 0x000fc6000df01270 */
        /* <DEDUP_REMOVED lines=13> */
[----:B------:R1:W-:Y:S01]  /*7db30*/  @P0 STG.E desc[UR58][R4.64], R173 ;  /* 0x000000ad04000986 */ /* 0x0003e2000c10193a */
[----:B------:R-:W-:Y:S01]  /*7db40*/  ISETP.LT.AND P0, PT, R180, UR4, !P4 ;  /* 0x00000004b4007c0c */ /* 0x000fe2000e701270 */
[----:B-1----:R-:W-:Y:S02]  /*7db50*/  IMAD.WIDE R4, R172, 0x4, R12 ;  /* 0x00000004ac047825 */ /* 0x002fe400078e020c */
        /* <DEDUP_REMOVED lines=14> */
[----:B-1----:R-:W4:Y:S04]  /*7dc40*/  LDL.LU R179, [R1+0x31c] ;  /* 0x00031c0001b37983 */ /* 0x002f280000300800 */
[----:B------:R-:W4:Y:S01]  /*7dc50*/  LDL.LU R175, [R1+0x24c] ;  /* 0x00024c0001af7983 */ /* 0x000f220000300800 */
[----:B------:R-:W-:Y:S01]  /*7dc60*/  ISETP.LT.AND P0, PT, R180, UR4, !P5 ;  /* 0x00000004b4007c0c */ /* 0x000fe2000ef01270 */
[----:B------:R-:W-:-:S02]  /*7dc70*/  IMAD.WIDE R4, R183, 0x4, R12 ;  /* 0x00000004b7047825 */ /* 0x000fc400078e020c */
        /* <DEDUP_REMOVED lines=19> */
[----:B------:R-:W-:Y:S01]  /*7ddb0*/  ISETP.LT.AND P0, PT, R176, UR4, !P1 ;  /* 0x00000004b0007c0c */ /* 0x000fe2000cf01270 */
[----:B-1----:R-:W-:-:S02]  /*7ddc0*/  IMAD.WIDE R4, R173, 0x4, R18 ;  /* 0x00000004ad047825 */ /* 0x002fc400078e0212 */
[----:B------:R-:W2:Y:S10]  /*7ddd0*/  LDL.LU R178, [R1+0x1668] ;  /* 0x0016680001b27983 */ /* 0x000eb40000300800 */
[----:B----4-:R1:W-:Y:S01]  /*7dde0*/  @P0 STG.E desc[UR58][R4.64], R168 ;  /* 0x000000a804000986 */ /* 0x0103e2000c10193a */
[----:B------:R-:W-:-:S03]  /*7ddf0*/  ISETP.LT.AND P0, PT, R181, UR4, !P1 ;  /* 0x00000004b5007c0c */ /* 0x000fc6000cf01270 */
[----:B-1----:R-:W4:Y:S01]  /*7de00*/  LDL.LU R168, [R1+0xeb0] ;  /* 0x000eb00001a87983 */ /* 0x002f220000300800 */
[----:B------:R-:W-:-:S09]  /*7de10*/  IMAD.WIDE R4, R173, 0x4, R16 ;  /* 0x00000004ad047825 */ /* 0x000fd200078e0210 */
[----:B------:R1:W-:Y:S04]  /*7de20*/  @P0 STG.E desc[UR58][R4.64], R179 ;  /* 0x000000b304000986 */ /* 0x0003e8000c10193a */
[----:B-1----:R-:W2:Y:S01]  /*7de30*/  LDL.LU R179, [R1+0x950] ;  /* 0x0009500001b37983 */ /* 0x002ea20000300800 */
[----:B------:R-:W-:Y:S01]  /*7de40*/  ISETP.LT.AND P0, PT, R182, UR4, !P1 ;  /* 0x00000004b6007c0c */ /* 0x000fe2000cf01270 */
[----:B------:R-:W-:-:S12]  /*7de50*/  IMAD.WIDE R4, R173, 0x4, R14 ;  /* 0x00000004ad047825 */ /* 0x000fd800078e020e */
[----:B------:R1:W-:Y:S04]  /*7de60*/  @P0 STG.E desc[UR58][R4.64], R175 ;  /* 0x000000af04000986 */ /* 0x0003e8000c10193a */
[----:B-1----:R-:W2:Y:S01]  /*7de70*/  LDL.LU R175, [R1+0x6f0] ;  /* 0x0006f00001af7983 */ /* 0x002ea20000300800 */
[----:B------:R-:W-:-:S03]  /*7de80*/  IMAD.WIDE R4, R173, 0x4, R12 ;  /* 0x00000004ad047825 */ /* 0x000fc600078e020c */
[----:B------:R-:W2:Y:S01]  /*7de90*/  LDL.LU R173, [R1+0x6e0] ;  /* 0x0006e00001ad7983 */ /* 0x000ea20000300800 */
[----:B------:R-:W-:Y:S02]  /*7dea0*/  ISETP.LT.AND P1, PT, R180, UR4, !P1 ;  /* 0x00000004b4007c0c */ /* 0x000fe4000cf21270 */
[----:B------:R-:W-:-:S04]  /*7deb0*/  LOP3.LUT P2, RZ, R2, 0x1000000, RZ, 0xc0, !PT ;  /* 0x0100000002ff7812 */ /* 0x000fc8000784c0ff */
[----:B------:R-:W-:-:S07]  /*7dec0*/  ISETP.LT.AND P0, PT, R176, UR4, !P2 ;  /* 0x00000004b0007c0c */ /* 0x000fce000d701270 */
[----:B---3--:R1:W-:Y:S04]  /*7ded0*/  @P1 STG.E desc[UR58][R4.64], R177 ;  /* 0x000000b104001986 */ /* 0x0083e8000c10193a */
[----:B-1----:R-:W3:Y:S01]  /*7dee0*/  LDL.LU R177, [R1+0x166c] ;  /* 0x00166c0001b17983 */ /* 0x002ee20000300800 */
[----:B------:R-:W-:-:S03]  /*7def0*/  IMAD.WIDE R4, R183, 0x4, R18 ;  /* 0x00000004b7047825 */ /* 0x000fc600078e0212 */
[----:B------:R-:W3:Y:S04]  /*7df00*/  LDL.LU R169, [R1+0x300] ;  /* 0x0003000001a97983 */ /* 0x000ee80000300800 */
        /* <DEDUP_REMOVED lines=8> */
[----:B------:R-:W-:-:S11]  /*7df90*/  ISETP.LT.AND P2, PT, R180, UR4, !P2 ;  /* 0x00000004b4007c0c */ /* 0x000fd6000d741270 */
[----:B------:R1:W-:Y:S04]  /*7dfa0*/  @P0 STG.E desc[UR58][R4.64], R174 ;  /* 0x000000ae04000986 */ /* 0x0003e8000c10193a */
[----:B-1----:R-:W3:Y:S01]  /*7dfb0*/  LDL.LU R174, [R1+0xec4] ;  /* 0x000ec40001ae7983 */ /* 0x002ee20000300800 */
[----:B------:R-:W-:Y:S01]  /*7dfc0*/  IMAD.WIDE R4, R183, 0x4, R12 ;  /* 0x00000004b7047825 */ /* 0x000fe200078e020c */
[----:B------:R-:W-:Y:S02]  /*7dfd0*/  LOP3.LUT P3, RZ, R2, 0x800000, RZ, 0xc0, !PT ;  /* 0x0080000002ff7812 */ /* 0x000fe4000786c0ff */
[----:B------:R-:W3:Y:S02]  /*7dfe0*/  LDL.LU R183, [R1+0x1670] ;  /* 0x0016700001b77983 */ /* 0x000ee40000300800 */
[----:B------:R-:W-:-:S02]  /*7dff0*/  ISETP.LT.AND P0, PT, R176, UR4, !P3 ;  /* 0x00000004b0007c0c */ /* 0x000fc4000df01270 */
[----:B----4-:R1:W-:Y:S04]  /*7e000*/  @P2 STG.E desc[UR58][R4.64], R168 ;  /* 0x000000a804002986 */ /* 0x0103e8000c10193a */
[----:B-1----:R-:W4:Y:S01]  /*7e010*/  LDL.LU R168, [R1+0xeb4] ;  /* 0x000eb40001a87983 */ /* 0x002f220000300800 */
[----:B--2---:R-:W-:-:S06]  /*7e020*/  IMAD.WIDE R4, R178, 0x4, R18 ;  /* 0x00000004b2047825 */ /* 0x004fcc00078e0212 */
[----:B------:R1:W-:Y:S04]  /*7e030*/  @P0 STG.E desc[UR58][R4.64], R179 ;  /* 0x000000b304000986 */ /* 0x0003e8000c10193a */
[----:B-1----:R-:W2:Y:S01]  /*7e040*/  LDL.LU R179, [R1+0x954] ;  /* 0x0009540001b37983 */ /* 0x002ea20000300800 */
[----:B------:R-:W-:Y:S01]  /*7e050*/  ISETP.LT.AND P0, PT, R181, UR4, !P3 ;  /* 0x00000004b5007c0c */ /* 0x000fe2000df01270 */
[----:B------:R-:W-:-:S12]  /*7e060*/  IMAD.WIDE R4, R178, 0x4, R16 ;  /* 0x00000004b2047825 */ /* 0x000fd800078e0210 */
[----:B------:R1:W-:Y:S01]  /*7e070*/  @P0 STG.E desc[UR58][R4.64], R175 ;  /* 0x000000af04000986 */ /* 0x0003e2000c10193a */
[----:B------:R-:W-:-:S03]  /*7e080*/  ISETP.LT.AND P0, PT, R182, UR4, !P3 ;  /* 0x00000004b6007c0c */ /* 0x000fc6000df01270 */
[----:B-1----:R-:W2:Y:S01]  /*7e090*/  LDL.LU R175, [R1+0x6f4] ;  /* 0x0006f40001af7983 */ /* 0x002ea20000300800 */
[----:B------:R-:W-:-:S09]  /*7e0a0*/  IMAD.WIDE R4, R178, 0x4, R14 ;  /* 0x00000004b2047825 */ /* 0x000fd200078e020e */
[----:B------:R1:W-:Y:S02]  /*7e0b0*/  @P0 STG.E desc[UR58][R4.64], R173 ;  /* 0x000000ad04000986 */ /* 0x0003e4000c10193a */
[----:B-1----:R-:W-:Y:S02]  /*7e0c0*/  IMAD.WIDE R4, R178, 0x4, R12 ;  /* 0x00000004b2047825 */ /* 0x002fe400078e020c */
[----:B------:R-:W2:Y:S01]  /*7e0d0*/  LDL.LU R178, [R1+0x6e4] ;  /* 0x0006e40001b27983 */ /* 0x000ea20000300800 */
[----:B------:R-:W-:Y:S02]  /*7e0e0*/  ISETP.LT.AND P3, PT, R180, UR4, !P3 ;  /* 0x00000004b4007c0c */ /* 0x000fe4000df61270 */
[----:B------:R-:W-:Y:S01]  /*7e0f0*/  LOP3.LUT P1, RZ, R6, 0x800000, RZ, 0xc0, !PT ;  /* 0x0080000006ff7812 */ /* 0x000fe2000782c0ff */
[----:B------:R-:W2:Y:S03]  /*7e100*/  LDL.LU R173, [R1+0x1674] ;  /* 0x0016740001ad7983 */ /* 0x000ea60000300800 */
[----:B------:R-:W-:-:S07]  /*7e110*/  ISETP.LT.AND P0, PT, R176, UR4, !P1 ;  /* 0x00000004b0007c0c */ /* 0x000fce000cf01270 */
[----:B---3--:R1:W-:Y:S02]  /*7e120*/  @P3 STG.E desc[UR58][R4.64], R169 ;  /* 0x000000a904003986 */ /* 0x0083e4000c10193a */
[----:B-1----:R-:W-:Y:S02]  /*7e130*/  IMAD.WIDE R4, R177, 0x4, R18 ;  /* 0x00000004b1047825 */ /* 0x002fe400078e0212 */
[----:B------:R-:W3:Y:S04]  /*7e140*/  LDL.LU R169, [R1+0x304] ;  /* 0x0003040001a97983 */ /* 0x000ee80000300800 */
        /* <DEDUP_REMOVED lines=16> */
[----:B-1----:R-:W-:-:S12]  /*7e250*/  IMAD.WIDE R4, R183, 0x4, R18 ;  /* 0x00000004b7047825 */ /* 0x002fd800078e0212 */
[----:B--2---:R1:W-:Y:S04]  /*7e260*/  @P0 STG.E desc[UR58][R4.64], R179 ;  /* 0x000000b304000986 */ /* 0x0043e8000c10193a */
        /* <DEDUP_REMOVED lines=16> */
[----:B-1----:R-:W-:-:S12]  /*7e370*/  IMAD.WIDE R4, R173, 0x4, R18 ;  /* 0x00000004ad047825 */ /* 0x002fd800078e0212 */
        /* <DEDUP_REMOVED lines=10> */
[----:B------:R-:W-:-:S03]  /*7e420*/  ISETP.LT.AND P0, PT, R180, UR4, !P2 ;  /* 0x00000004b4007c0c */ /* 0x000fc6000d701270 */
[----:B------:R-:W3:Y:S01]  /*7e430*/  LDL.LU R169, [R1+0xecc] ;  /* 0x000ecc0001a97983 */ /* 0x000ee20000300800 */
[----:B------:R-:W-:Y:S01]  /*7e440*/  IMAD.WIDE R4, R173, 0x4, R12 ;  /* 0x00000004ad047825 */ /* 0x000fe200078e020c */
[----:B------:R-:W-:Y:S02]  /*7e450*/  LOP3.LUT P1, RZ, R6, 0x20000000, RZ, 0xc0, !PT ;  /* 0x2000000006ff7812 */ /* 0x000fe4000782c0ff */
[----:B------:R-:W3:Y:S06]  /*7e460*/  LDL.LU R173, [R1+0x1680] ;  /* 0x0016800001ad7983 */ /* 0x000eec0000300800 */
        /* <DEDUP_REMOVED lines=33> */
[----:B------:R-:W3:Y:S01]  /*7e680*/  LDL.LU R178, [R1+0xf00] ;  /* 0x000f000001b27983 */ /* 0x000ee20000300800 */
[----:B------:R-:W-:-:S09]  /*7e690*/  LOP3.LUT P6, RZ, R7, 0x2, RZ, 0xc0, !PT ;  /* 0x0000000207ff7812 */ /* 0x000fd200078cc0ff */
[----:B--2---:R1:W-:Y:S01]  /*7e6a0*/  @P0 STG.E desc[UR58][R4.64], R179 ;  /* 0x000000b304000986 */ /* 0x0043e2000c10193a */
[----:B------:R-:W-:Y:S01]  /*7e6b0*/  ISETP.LT.AND P0, PT, R176, UR4, !P6 ;  /* 0x00000004b0007c0c */ /* 0x000fe2000f701270 */
[----:B-1----:R-:W-:Y:S02]  /*7e6c0*/  IMAD.WIDE R4, R173, 0x4, R18 ;  /* 0x00000004ad047825 */ /* 0x002fe400078e0212 */
[----:B------:R-:W2:Y:S10]  /*7e6d0*/  LDL.LU R179, [R1+0x1688] ;  /* 0x0016880001b37983 */ /* 0x000eb40000300800 */
[----:B----4-:R1:W-:Y:S01]  /*7e6e0*/  @P0 STG.E desc[UR58][R4.64], R168 ;  /* 0x000000a804000986 */ /* 0x0103e2000c10193a */
[----:B------:R-:W-:-:S03]  /*7e6f0*/  ISETP.LT.AND P0, PT, R181, UR4, !P6 ;  /* 0x00000004b5007c0c */ /* 0x000fc6000f701270 */
[----:B-1----:R-:W4:Y:S01]  /*7e700*/  LDL.LU R168, [R1+0xef0] ;  /* 0x000ef00001a87983 */ /* 0x002f220000300800 */
[----:B------:R-:W-:-:S09]  /*7e710*/  IMAD.WIDE R4, R173, 0x4, R16 ;  /* 0x00000004ad047825 */ /* 0x000fd200078e0210 */
[----:B------:R1:W-:Y:S01]  /*7e720*/  @P0 STG.E desc[UR58][R4.64], R175 ;  /* 0x000000af04000986 */ /* 0x0003e2000c10193a */
        /* <DEDUP_REMOVED lines=25> */
[----:B------:R-:W-:Y:S01]  /*7e8c0*/  IMAD.WIDE R4, R177, 0x4, R12 ;  /* 0x00000004b1047825 */ /* 0x000fe200078e020c */
[----:B------:R-:W-:Y:S02]  /*7e8d0*/  LOP3.LUT P1, RZ, R7, 0x20, RZ, 0xc0, !PT ;  /* 0x0000002007ff7812 */ /* 0x000fe4000782c0ff */
[----:B------:R-:W3:Y:S06]  /*7e8e0*/  LDL.LU R177, [R1+0x169c] ;  /* 0x00169c0001b17983 */ /* 0x000eec0000300800 */
[----:B----4-:R2:W-:Y:S01]  /*7e8f0*/  @P0 STG.E desc[UR58][R4.64], R168 ;  /* 0x000000a804000986 */ /* 0x0105e2000c10193a */
[----:B------:R-:W-:Y:S01]  /*7e900*/  ISETP.LT.AND P0, PT, R176, UR4, !P1 ;  /* 0x00000004b0007c0c */ /* 0x000fe2000cf01270 */
[----:B--2---:R-:W-:-:S02]  /*7e910*/  IMAD.WIDE R4, R179, 0x4, R18 ;  /* 0x00000004b3047825 */ /* 0x004fc400078e0212 */
[----:B------:R-:W2:Y:S10]  /*7e920*/  LDL.LU R168, [R1+0xef4] ;  /* 0x000ef40001a87983 */ /* 0x000eb40000300800 */
[----:B------:R1:W-:Y:S01]  /*7e930*/  @P0 STG.E desc[UR58][R4.64], R175 ;  /* 0x000000af04000986 */ /* 0x0003e2000c10193a */
[----:B------:R-:W-:Y:S01]  /*7e940*/  ISETP.LT.AND P0, PT, R181, UR4, !P1 ;  /* 0x00000004b5007c0c */ /* 0x000fe2000cf01270 */
[----:B-1----:R-:W-:-:S12]  /*7e950*/  IMAD.WIDE R4, R179, 0x4, R16 ;  /* 0x00000004b3047825 */ /* 0x002fd800078e0210 */
[----:B------:R1:W-:Y:S04]  /*7e960*/  @P0 STG.E desc[UR58][R4.64], R183 ;  /* 0x000000b704000986 */ /* 0x0003e8000c10193a */
[----:B-1----:R-:W4:Y:S04]  /*7e970*/  LDL.LU R183, [R1+0x944] ;  /* 0x0009440001b77983 */ /* 0x002f280000300800 */
[----:B------:R-:W4:Y:S01]  /*7e980*/  LDL.LU R175, [R1+0x2f4] ;  /* 0x0002f40001af7983 */ /* 0x000f220000300800 */
[----:B------:R-:W-:Y:S01]  /*7e990*/  ISETP.LT.AND P0, PT, R182, UR4, !P1 ;  /* 0x00000004b6007c0c */ /* 0x000fe2000cf01270 */
[----:B------:R-:W-:Y:S01]  /*7e9a0*/  IMAD.WIDE R4, R179, 0x4, R14 ;  /* 0x00000004b3047825 */ /* 0x000fe200078e020e */
[----:B------:R-:W-:-:S11]  /*7e9b0*/  LOP3.LUT P6, RZ, R7, 0x100, RZ, 0xc0, !PT ;  /* 0x0000010007ff7812 */ /* 0x000fd600078cc0ff */
[----:B------:R1:W-:Y:S01]  /*7e9c0*/  @P0 STG.E desc[UR58][R4.64], R173 ;  /* 0x000000ad04000986 */ /* 0x0003e2000c10193a */
[----:B------:R-:W-:Y:S01]  /*7e9d0*/  ISETP.LT.AND P0, PT, R180, UR4, !P1 ;  /* 0x00000004b4007c0c */ /* 0x000fe2000cf01270 */
[----:B-1----:R-:W-:Y:S02]  /*7e9e0*/  IMAD.WIDE R4, R179, 0x4, R12 ;  /* 0x00000004b3047825 */ /* 0x002fe400078e020c */
        /* <DEDUP_REMOVED lines=28> */
[----:B------:R1:W-:Y:S04]  /*7ebb0*/  @P0 STG.E desc[UR58][R4.64], R175 ;  /* 0x000000af04000986 */ /* 0x0003e8000c10193a */
[----:B-1----:R-:W4:Y:S01]  /*7ebc0*/  LDL.LU R175, [R1+0x2f8] ;  /* 0x0002f80001af7983 */ /* 0x002f220000300800 */
[----:B------:R-:W-:Y:S01]  /*7ebd0*/  ISETP.LT.AND P0, PT, R182, UR4, !P2 ;  /* 0x00000004b6007c0c */ /* 0x000fe2000d701270 */
[----:B------:R-:W-:Y:S01]  /*7ebe0*/  IMAD.WIDE R4, R177, 0x4, R14 ;  /* 0x00000004b1047825 */ /* 0x000fe200078e020e */
[----:B------:R-:W-:-:S11]  /*7ebf0*/  LOP3.LUT P3, RZ, R7, 0x1000, RZ, 0xc0, !PT ;  /* 0x0000100007ff7812 */ /* 0x000fd6000786c0ff */
[----:B------:R1:W-:Y:S01]  /*7ec00*/  @P0 STG.E desc[UR58][R4.64], R173 ;  /* 0x000000ad04000986 */ /* 0x0003e2000c10193a */
[----:B------:R-:W-:-:S03]  /*7ec10*/  ISETP.LT.AND P0, PT, R180, UR4, !P2 ;  /* 0x00000004b4007c0c */ /* 0x000fc6000d701270 */
[----:B-1----:R-:W4:Y:S01]  /*7ec20*/  LDL.LU R173, [R1+0x268] ;  /* 0x0002680001ad7983 */ /* 0x002f220000300800 */
[----:B------:R-:W-:-:S03]  /*7ec30*/  IMAD.WIDE R4, R177, 0x4, R12 ;  /* 0x00000004b1047825 */ /* 0x000fc600078e020c */
        /* <DEDUP_REMOVED lines=17> */
[----:B------:R-:W-:-:S03]  /*7ed50*/  LOP3.LUT P1, RZ, R7, 0x8000, RZ, 0xc0, !PT ;  /* 0x0000800007ff7812 */ /* 0x000fc6000782c0ff */
        /* <DEDUP_REMOVED lines=44> */
[----:B------:R1:W-:Y:S04]  /*7f020*/  @P0 STG.E desc[UR58][R4.64], R175 ;  /* 0x000000af04000986 */ /* 0x0003e8000c10193a */
[----:B-1----:R-:W4:Y:S01]  /*7f030*/  LDL.LU R175, [R1+0x10] ;  /* 0x0000100001af7983 */ /* 0x002f220000300800 */
[----:B------:R-:W-:Y:S01]  /*7f040*/  ISETP.LT.AND P0, PT, R182, UR4, !P2 ;  /* 0x00000004b6007c0c */ /* 0x000fe2000d701270 */
[----:B------:R-:W-:-:S12]  /*7f050*/  IMAD.WIDE R4, R170, 0x4, R14 ;  /* 0x00000004aa047825 */ /* 0x000fd800078e020e */
[----:B------:R1:W-:Y:S04]  /*7f060*/  @P0 STG.E desc[UR58][R4.64], R173 ;  /* 0x000000ad04000986 */ /* 0x0003e8000c10193a */
[----:B-1----:R-:W4:Y:S01]  /*7f070*/  LDL.LU R173, [R1] ;  /* 0x0000000001ad7983 */ /* 0x002f220000300800 */
[----:B------:R-:W-:Y:S01]  /*7f080*/  ISETP.LT.AND P0, PT, R180, UR4, !P2 ;  /* 0x00000004b4007c0c */ /* 0x000fe2000d701270 */
[----:B------:R-:W-:Y:S01]  /*7f090*/  IMAD.WIDE R4, R170, 0x4, R12 ;  /* 0x00000004aa047825 */ /* 0x000fe200078e020c */
[----:B------:R-:W-:-:S11]  /*7f0a0*/  LOP3.LUT P1, RZ, R7, 0x200000, RZ, 0xc0, !PT ;  /* 0x0020000007ff7812 */ /* 0x000fd6000782c0ff */
[----:B---3--:R1:W-:Y:S01]  /*7f0b0*/  @P0 STG.E desc[UR58][R4.64], R178 ;  /* 0x000000b204000986 */ /* 0x0083e2000c10193a */
[----:B------:R-:W-:Y:S01]  /*7f0c0*/  ISETP.LT.AND P0, PT, R176, UR4, !P1 ;  /* 0x00000004b0007c0c */ /* 0x000fe2000cf01270 */
[----:B-1----:R-:W-:Y:S02]  /*7f0d0*/  IMAD.WIDE R4, R172, 0x4, R18 ;  /* 0x00000004ac047825 */ /* 0x002fe400078e0212 */
[----:B------:R-:W3:Y:S10]  /*7f0e0*/  LDL.LU R178, [R1+0x16e8] ;  /* 0x0016e80001b27983 */ /* 0x000ef40000300800 */
        /* <DEDUP_REMOVED lines=15> */
[----:B------:R-:W-:-:S03]  /*7f1e0*/  ISETP.LT.AND P0, PT, R176, UR4, !P6 ;  /* 0x00000004b0007c0c */ /* 0x000fc6000f701270 */
[----:B-1----:R-:W2:Y:S01]  /*7f1f0*/  LDL.LU R168, [R1+0x54] ;  /* 0x0000540001a87983 */ /* 0x002ea20000300800 */
[----:B----4-:R-:W-:-:S09]  /*7f200*/  IMAD.WIDE R4, R183, 0x4, R18 ;  /* 0x00000004b7047825 */ /* 0x010fd200078e0212 */
[----:B------:R1:W-:Y:S04]  /*7f210*/  @P0 STG.E desc[UR58][R4.64], R175 ;  /* 0x000000af04000986 */ /* 0x0003e8000c10193a */
[----:B-1----:R-:W4:Y:S01]  /*7f220*/  LDL.LU R175, [R1+0x14] ;  /* 0x0000140001af7983 */ /* 0x002f220000300800 */
[----:B------:R-:W-:Y:S01]  /*7f230*/  ISETP.LT.AND P0, PT, R181, UR4, !P6 ;  /* 0x00000004b5007c0c */ /* 0x000fe2000f701270 */
[----:B------:R-:W-:-:S12]  /*7f240*/  IMAD.WIDE R4, R183, 0x4, R16 ;  /* 0x00000004b7047825 */ /* 0x000fd800078e0210 */
[----:B------:R1:W-:Y:S01]  /*7f250*/  @P0 STG.E desc[UR58][R4.64], R173 ;  /* 0x000000ad04000986 */ /* 0x0003e2000c10193a */
[----:B------:R-:W-:-:S03]  /*7f260*/  ISETP.LT.AND P0, PT, R182, UR4, !P6 ;  /* 0x00000004b6007c0c */ /* 0x000fc6000f701270 */
[----:B-1----:R-:W4:Y:S01]  /*7f270*/  LDL.LU R173, [R1+0x4] ;  /* 0x0000040001ad7983 */ /* 0x002f220000300800 */
[----:B------:R-:W-:-:S09]  /*7f280*/  IMAD.WIDE R4, R183, 0x4, R14 ;  /* 0x00000004b7047825 */ /* 0x000fd200078e020e */
[----:B------:R1:W-:Y:S01]  /*7f290*/  @P0 STG.E desc[UR58][R4.64], R248 ;  /* 0x000000f804000986 */ /* 0x0003e2000c10193a */
[----:B------:R-:W-:Y:S02]  /*7f2a0*/  ISETP.LT.AND P0, PT, R180, UR4, !P6 ;  /* 0x00000004b4007c0c */ /* 0x000fe4000f701270 */
[----:B------:R-:W-:Y:S01]  /*7f2b0*/  LOP3.LUT P3, RZ, R7, 0x1000000, RZ, 0xc0, !PT ;  /* 0x0100000007ff7812 */ /* 0x000fe2000786c0ff */
[----:B-1----:R-:W-:Y:S02]  /*7f2c0*/  IMAD.WIDE R4, R183, 0x4, R12 ;  /* 0x00000004b7047825 */ /* 0x002fe400078e020c */
[----:B------:R-:W4:Y:S08]  /*7f2d0*/  LDL.LU R183, [R1+0x16f8] ;  /* 0x0016f80001b77983 */ /* 0x000f300000300800 */
[----:B------:R3:W-:Y:S01]  /*7f2e0*/  @P0 STG.E desc[UR58][R4.64], R244 ;  /* 0x000000f404000986 */ /* 0x0007e2000c10193a */
[----:B------:R-:W-:Y:S01]  /*7f2f0*/  ISETP.LT.AND P0, PT, R176, UR4, !P3 ;  /* 0x00000004b0007c0c */ /* 0x000fe2000df01270 */
[----:B---3--:R-:W-:-:S12]  /*7f300*/  IMAD.WIDE R4, R178, 0x4, R18 ;  /* 0x00000004b2047825 */ /* 0x008fd800078e0212 */
        /* <DEDUP_REMOVED lines=17> */
[----:B------:R-:W-:-:S09]  /*7f420*/  IMAD.WIDE R4, R172, 0x4, R18 ;  /* 0x00000004ac047825 */ /* 0x000fd200078e0212 */
[----:B----4-:R1:W-:Y:S04]  /*7f430*/  @P0 STG.E desc[UR58][R4.64], R175 ;  /* 0x000000af04000986 */ /* 0x0103e8000c10193a */
[----:B-1----:R-:W4:Y:S01]  /*7f440*/  LDL.LU R175, [R1+0x18] ;  /* 0x0000180001af7983 */ /* 0x002f220000300800 */
[----:B------:R-:W-:Y:S01]  /*7f450*/  ISETP.LT.AND P0, PT, R181, UR4, !P2 ;  /* 0x00000004b5007c0c */ /* 0x000fe2000d701270 */
[----:B------:R-:W-:-:S12]  /*7f460*/  IMAD.WIDE R4, R172, 0x4, R16 ;  /* 0x00000004ac047825 */ /* 0x000fd800078e0210 */
[----:B------:R1:W-:Y:S01]  /*7f470*/  @P0 STG.E desc[UR58][R4.64], R173 ;  /* 0x000000ad04000986 */ /* 0x0003e2000c10193a */
[----:B------:R-:W-:Y:S01]  /*7f480*/  ISETP.LT.AND P0, PT, R182, UR4, !P2 ;  /* 0x00000004b6007c0c */ /* 0x000fe2000d701270 */
[----:B-1----:R-:W-:-:S12]  /*7f490*/  IMAD.WIDE R4, R172, 0x4, R14 ;  /* 0x00000004ac047825 */ /* 0x002fd800078e020e */
[----:B------:R1:W-:Y:S01]  /*7f4a0*/  @P0 STG.E desc[UR58][R4.64], R249 ;  /* 0x000000f904000986 */ /* 0x0003e2000c10193a */
[----:B------:R-:W-:Y:S02]  /*7f4b0*/  ISETP.LT.AND P0, PT, R180, UR4, !P2 ;  /* 0x00000004b4007c0c */ /* 0x000fe4000d701270 */
[C---:B------:R-:W-:Y:S01]  /*7f4c0*/  LOP3.LUT P1, RZ, R7.reuse, 0x40000000, RZ, 0xc0, !PT ;  /* 0x4000000007ff7812 */ /* 0x040fe2000782c0ff */
[----:B-1----:R-:W-:Y:S01]  /*7f4d0*/  IMAD.WIDE R4, R172, 0x4, R12 ;  /* 0x00000004ac047825 */ /* 0x002fe200078e020c */
[----:B------:R-:W-:Y:S01]  /*7f4e0*/  LOP3.LUT P6, RZ, R7, 0x80000000, RZ, 0xc0, !PT ;  /* 0x8000000007ff7812 */ /* 0x000fe200078cc0ff */
[----:B------:R-:W4:Y:S08]  /*7f4f0*/  LDL.LU R172, [R1+0x1708] ;  /* 0x0017080001ac7983 */ /* 0x000f300000300800 */
[----:B------:R1:W-:Y:S01]  /*7f500*/  @P0 STG.E desc[UR58][R4.64], R245 ;  /* 0x000000f504000986 */ /* 0x0003e2000c10193a */
[----:B------:R-:W-:-:S03]  /*7f510*/  ISETP.LT.AND P0, PT, R176, UR4, !P1 ;  /* 0x00000004b0007c0c */ /* 0x000fc6000cf01270 */
[----:B------:R-:W4:Y:S01]  /*7f520*/  LDL.LU R173, [R1+0x70c] ;  /* 0x00070c0001ad7983 */ /* 0x000f220000300800 */
[----:B-1----:R-:W-:-:S09]  /*7f530*/  IMAD.WIDE R4, R183, 0x4, R18 ;  /* 0x00000004b7047825 */ /* 0x002fd200078e0212 */
[----:B---3--:R1:W-:Y:S01]  /*7f540*/  @P0 STG.E desc[UR58][R4.64], R174 ;  /* 0x000000ae04000986 */ /* 0x0083e2000c10193a */
[----:B------:R-:W-:Y:S01]  /*7f550*/  ISETP.LT.AND P0, PT, R181, UR4, !P1 ;  /* 0x00000004b5007c0c */ /* 0x000fe2000cf01270 */
[C---:B-1----:R-:W-:Y:S02]  /*7f560*/  IMAD.WIDE R4, R183.reuse, 0x4, R16 ;  /* 0x00000004b7047825 */ /* 0x042fe400078e0210 */
[----:B------:R-:W3:Y:S10]  /*7f570*/  LDL.LU R174, [R1+0x15c] ;  /* 0x00015c0001ae7983 */ /* 0x000ef40000300800 */
[----:B------:R1:W-:Y:S01]  /*7f580*/  @P0 STG.E desc[UR58][R4.64], R179 ;  /* 0x000000b304000986 */ /* 0x0003e2000c10193a */
[----:B------:R-:W-:Y:S01]  /*7f590*/  ISETP.LT.AND P0, PT, R182, UR4, !P1 ;  /* 0x00000004b6007c0c */ /* 0x000fe2000cf01270 */
[----:B-1----:R-:W-:-:S02]  /*7f5a0*/  IMAD.WIDE R4, R183, 0x4, R14 ;  /* 0x00000004b7047825 */ /* 0x002fc400078e020e */
[----:B------:R-:W3:Y:S10]  /*7f5b0*/  LDL.LU R179, [R1+0x5c] ;  /* 0x00005c0001b37983 */ /* 0x000ef40000300800 */
[----:B------:R1:W-:Y:S01]  /*7f5c0*/  @P0 STG.E desc[UR58][R4.64], R177 ;  /* 0x000000b104000986 */ /* 0x0003e2000c10193a */
[----:B------:R-:W-:Y:S01]  /*7f5d0*/  ISETP.LT.AND P0, PT, R180, UR4, !P1 ;  /* 0x00000004b4007c0c */ /* 0x000fe2000cf01270 */
[----:B-1----:R-:W-:-:S02]  /*7f5e0*/  IMAD.WIDE R4, R183, 0x4, R12 ;  /* 0x00000004b7047825 */ /* 0x002fc400078e020c */
[----:B------:R-:W3:Y:S04]  /*7f5f0*/  LDL.LU R177, [R1+0x1c] ;  /* 0x00001c0001b17983 */ /* 0x000ee80000300800 */
[----:B------:R-:W3:Y:S06]  /*7f600*/  LDL.LU R183, [R1+0x1714] ;  /* 0x0017140001b77983 */ /* 0x000eec0000300800 */
[----:B--2---:R1:W-:Y:S01]  /*7f610*/  @P0 STG.E desc[UR58][R4.64], R168 ;  /* 0x000000a804000986 */ /* 0x0043e2000c10193a */
[----:B------:R-:W-:Y:S01]  /*7f620*/  ISETP.LT.AND P0, PT, R176, UR4, !P6 ;  /* 0x00000004b0007c0c */ /* 0x000fe2000f701270 */
[----:B-1----:R-:W-:-:S12]  /*7f630*/  IMAD.WIDE R4, R178, 0x4, R18 ;  /* 0x00000004b2047825 */ /* 0x002fd800078e0212 */
[----:B----4-:R1:W-:Y:S01]  /*7f640*/  @P0 STG.E desc[UR58][R4.64], R175 ;  /* 0x000000af04000986 */ /* 0x0103e2000c10193a */
[----:B------:R-:W-:Y:S01]  /*7f650*/  ISETP.LT.AND P0, PT, R181, UR4, !P6 ;  /* 0x00000004b5007c0c */ /* 0x000fe2000f701270 */
[----:B-1----:R-:W-:-:S12]  /*7f660*/  IMAD.WIDE R4, R178, 0x4, R16 ;  /* 0x00000004b2047825 */ /* 0x002fd800078e0210 */
[----:B------:R1:W-:Y:S04]  /*7f670*/  @P0 STG.E desc[UR58][R4.64], R252 ;  /* 0x000000fc04000986 */ /* 0x0003e8000c10193a */
[----:B-1----:R-:W2:Y:S01]  /*7f680*/  LDL.LU R252, [R1+0x242c] ;  /* 0x00242c0001fc7983 */ /* 0x002ea20000300800 */
[----:B------:R-:W-:Y:S01]  /*7f690*/  ISETP.LT.AND P0, PT, R182, UR4, !P6 ;  /* 0x00000004b6007c0c */ /* 0x000fe2000f701270 */
[----:B------:R-:W-:-:S12]  /*7f6a0*/  IMAD.WIDE R4, R178, 0x4, R14 ;  /* 0x00000004b2047825 */ /* 0x000fd800078e020e */
[----:B------:R1:W-:Y:S01]  /*7f6b0*/  @P0 STG.E desc[UR58][R4.64], R250 ;  /* 0x000000fa04000986 */ /* 0x0003e2000c10193a */
[----:B------:R-:W-:Y:S01]  /*7f6c0*/  ISETP.LT.AND P0, PT, R180, UR4, !P6 ;  /* 0x00000004b4007c0c */ /* 0x000fe2000f701270 */
[----:B-1----:R-:W-:Y:S02]  /*7f6d0*/  IMAD.WIDE R4, R178, 0x4, R12 ;  /* 0x00000004b2047825 */ /* 0x002fe400078e020c */
[----:B------:R-:W4:Y:S01]  /*7f6e0*/  LDL.LU R178, [R1+0x1720] ;  /* 0x0017200001b27983 */ /* 0x000f220000300800 */
[----:B------:R-:W-:-:S09]  /*7f6f0*/  LOP3.LUT P2, RZ, R8, 0x2, RZ, 0xc0, !PT ;  /* 0x0000000208ff7812 */ /* 0x000fd2000784c0ff */
[----:B------:R1:W-:Y:S01]  /*7f700*/  @P0 STG.E desc[UR58][R4.64], R246 ;  /* 0x000000f604000986 */ /* 0x0003e2000c10193a */
[----:B------:R-:W-:Y:S01]  /*7f710*/  ISETP.LT.AND P0, PT, R176, UR4, !P2 ;  /* 0x00000004b0007c0c */ /* 0x000fe2000d701270 */
[----:B-1----:R-:W-:-:S12]  /*7f720*/  IMAD.WIDE R4, R172, 0x4, R18 ;  /* 0x00000004ac047825 */ /* 0x002fd800078e0212 */
[----:B------:R1:W-:Y:S01]  /*7f730*/  @P0 STG.E desc[UR58][R4.64], R173 ;  /* 0x000000ad04000986 */ /* 0x0003e2000c10193a */
[----:B------:R-:W-:Y:S01]  /*7f740*/  ISETP.LT.AND P0, PT, R181, UR4, !P2 ;  /* 0x00000004b5007c0c */ /* 0x000fe2000d701270 */
[----:B-1----:R-:W-:-:S12]  /*7f750*/  IMAD.WIDE R4, R172, 0x4, R16 ;  /* 0x00000004ac047825 */ /* 0x002fd800078e0210 */
[----:B---3--:R1:W-:Y:S01]  /*7f760*/  @P0 STG.E desc[UR58][R4.64], R174 ;  /* 0x000000ae04000986 */ /* 0x0083e2000c10193a */
[----:B------:R-:W-:Y:S01]  /*7f770*/  ISETP.LT.AND P0, PT, R182, UR4, !P2 ;  /* 0x00000004b6007c0c */ /* 0x000fe2000d701270 */
[----:B-1----:R-:W-:Y:S01]  /*7f780*/  IMAD.WIDE R4, R172, 0x4, R14 ;  /* 0x00000004ac047825 */ /* 0x002fe200078e020e */
[----:B------:R-:W-:-:S11]  /*7f790*/  LOP3.LUT P1, RZ, R8, 0x20, RZ, 0xc0, !PT ;  /* 0x0000002008ff7812 */ /* 0x000fd6000782c0ff */
[----:B--2---:R1:W-:Y:S04]  /*7f7a0*/  @P0 STG.E desc[UR58][R4.64], R252 ;  /* 0x000000fc04000986 */ /* 0x0043e8000c10193a */
[----:B-1----:R-:W2:Y:S01]  /*7f7b0*/  LDL.LU R252, [R1+0x172c] ;  /* 0x00172c0001fc7983 */ /* 0x002ea20000300800 */
[----:B------:R-:W-:Y:S01]  /*7f7c0*/  ISETP.LT.AND P0, PT, R180, UR4, !P2 ;  /* 0x00000004b4007c0c */ /* 0x000fe2000d701270 */
[----:B------:R-:W-:-:S12]  /*7f7d0*/  IMAD.WIDE R4, R172, 0x4, R12 ;  /* 0x00000004ac047825 */ /* 0x000fd800078e020c */
[----:B------:R1:W-:Y:S01]  /*7f7e0*/  @P0 STG.E desc[UR58][R4.64], R179 ;  /* 0x000000b304000986 */ /* 0x0003e2000c10193a */
[----:B------:R-:W-:Y:S01]  /*7f7f0*/  ISETP.LT.AND P0, PT, R176, UR4, !P1 ;  /* 0x00000004b0007c0c */ /* 0x000fe2000cf01270 */
[----:B-1----:R-:W-:-:S12]  /*7f800*/  IMAD.WIDE R4, R183, 0x4, R18 ;  /* 0x00000004b7047825 */ /* 0x002fd800078e0212 */
[----:B------:R1:W-:Y:S01]  /*7f810*/  @P0 STG.E desc[UR58][R4.64], R177 ;  /* 0x000000b104000986 */ /* 0x0003e2000c10193a */
[----:B------:R-:W-:Y:S01]  /*7f820*/  ISETP.LT.AND P0, PT, R181, UR4, !P1 ;  /* 0x00000004b5007c0c */ /* 0x000fe2000cf01270 */
[----:B-1----:R-:W-:-:S12]  /*7f830*/  IMAD.WIDE R4, R183, 0x4, R16 ;  /* 0x00000004b7047825 */ /* 0x002fd800078e0210 */
[----:B------:R1:W-:Y:S04]  /*7f840*/  @P0 STG.E desc[UR58][R4.64], R41 ;  /* 0x0000002904000986 */ /* 0x0003e8000c10193a */
[----:B-1----:R-:W3:Y:S01]  /*7f850*/  LDL.LU R41, [R1+0x1730] ;  /* 0x0017300001297983 */ /* 0x002ee20000300800 */
[----:B------:R-:W-:Y:S01]  /*7f860*/  ISETP.LT.AND P0, PT, R182, UR4, !P1 ;  /* 0x00000004b6007c0c */ /* 0x000fe2000cf01270 */
[----:B------:R-:W-:Y:S01]  /*7f870*/  IMAD.WIDE R4, R183, 0x4, R14 ;  /* 0x00000004b7047825 */ /* 0x000fe200078e020e */
[----:B------:R-:W-:-:S11]  /*7f880*/  LOP3.LUT P6, RZ, R8, 0x40, RZ, 0xc0, !PT ;  /* 0x0000004008ff7812 */ /* 0x000fd600078cc0ff */
[----:B------:R1:W-:Y:S01]  /*7f890*/  @P0 STG.E desc[UR58][R4.64], R251 ;  /* 0x000000fb04000986 */ /* 0x0003e2000c10193a */
[----:B------:R-:W-:Y:S01]  /*7f8a0*/  ISETP.LT.AND P0, PT, R180, UR4, !P1 ;  /* 0x00000004b4007c0c */ /* 0x000fe2000cf01270 */
[----:B-1----:R-:W-:Y:S02]  /*7f8b0*/  IMAD.WIDE R4, R183, 0x4, R12 ;  /* 0x00000004b7047825 */ /* 0x002fe400078e020c */
[----:B------:R-:W3:Y:S10]  /*7f8c0*/  LDL.LU R183, [R1+0x1734] ;  /* 0x0017340001b77983 */ /* 0x000ef40000300800 */
[----:B------:R4:W-:Y:S01]  /*7f8d0*/  @P0 STG.E desc[UR58][R4.64], R247 ;  /* 0x000000f704000986 */ /* 0x0009e2000c10193a */
[----:B------:R-:W-:Y:S01]  /*7f8e0*/  ISETP.LT.AND P0, PT, R176, UR4, !P6 ;  /* 0x00000004b0007c0c */ /* 0x000fe2000f701270 */
[----:B----4-:R-:W-:-:S12]  /*7f8f0*/  IMAD.WIDE R4, R178, 0x4, R18 ;  /* 0x00000004b2047825 */ /* 0x010fd800078e0212 */
[----:B------:R1:W-:Y:S01]  /*7f900*/  @P0 STG.E desc[UR58][R4.64], R240 ;  /* 0x000000f004000986 */ /* 0x0003e2000c10193a */
[----:B------:R-:W-:Y:S01]  /*7f910*/  ISETP.LT.AND P0, PT, R181, UR4, !P6 ;  /* 0x00000004b5007c0c */ /* 0x000fe2000f701270 */
[----:B-1----:R-:W-:-:S12]  /*7f920*/  IMAD.WIDE R4, R178, 0x4, R16 ;  /* 0x00000004b2047825 */ /* 0x002fd800078e0210 */
[----:B------:R1:W-:Y:S01]  /*7f930*/  @P0 STG.E desc[UR58][R4.64], R236 ;  /* 0x000000ec04000986 */ /* 0x0003e2000c10193a */
[----:B------:R-:W-:Y:S01]  /*7f940*/  ISETP.LT.AND P0, PT, R182, UR4, !P6 ;  /* 0x00000004b6007c0c */ /* 0x000fe2000f701270 */
[----:B-1----:R-:W-:-:S12]  /*7f950*/  IMAD.WIDE R4, R178, 0x4, R14 ;  /* 0x00000004b2047825 */ /* 0x002fd800078e020e */
[----:B------:R-:W-:Y:S01]  /*7f960*/  @P0 STG.E desc[UR58][R4.64], R232 ;  /* 0x000000e804000986 */ /* 0x000fe2000c10193a */
[----:B------:R-:W-:Y:S02]  /*7f970*/  ISETP.LT.AND P0, PT, R180, UR4, !P6 ;  /* 0x00000004b4007c0c */ /* 0x000fe4000f701270 */
[C---:B------:R-:W-:Y:S02]  /*7f980*/  LOP3.LUT P4, RZ, R2.reuse, 0x400000, RZ, 0xc0, !PT ;  /* 0x0040000002ff7812 */ /* 0x040fe4000788c0ff */
[C---:B------:R-:W-:Y:S02]  /*7f990*/  LOP3.LUT P5, RZ, R2.reuse, 0x200000, RZ, 0xc0, !PT ;  /* 0x0020000002ff7812 */ /* 0x040fe400078ac0ff */
[----:B------:R-:W-:Y:S01]  /*7f9a0*/  LOP3.LUT P6, RZ, R2, 0x100000, RZ, 0xc0, !PT ;  /* 0x0010000002ff7812 */ /* 0x000fe200078cc0ff */
[----:B------:R-:W-:Y:S01]  /*7f9b0*/  IMAD.WIDE R2, R178, 0x4, R12 ;  /* 0x00000004b2027825 */ /* 0x000fe200078e020c */
[----:B------:R-:W-:Y:S01]  /*7f9c0*/  LOP3.LUT P3, RZ, R8, 0x100, RZ, 0xc0, !PT ;  /* 0x0000010008ff7812 */ /* 0x000fe2000786c0ff */
[----:B------:R-:W4:Y:S04]  /*7f9d0*/  LDL.LU R178, [R1+0x1740] ;  /* 0x0017400001b27983 */ /* 0x000f280000300800 */
[----:B------:R2:W-:Y:S01]  /*7f9e0*/  @P0 STG.E desc[UR58][R2.64], R228 ;  /* 0x000000e402000986 */ /* 0x0005e2000c10193a */
[----:B------:R-:W-:-:S02]  /*7f9f0*/  ISETP.LT.AND P0, PT, R176, UR4, !P3 ;  /* 0x00000004b0007c0c */ /* 0x000fc4000df01270 */
[----:B------:R-:W-:Y:S01]  /*7fa00*/  LOP3.LUT P2, RZ, R8, 0x400, RZ, 0xc0, !PT ;  /* 0x0000040008ff7812 */ /* 0x000fe2000784c0ff */
[----:B--2---:R-:W-:-:S10]  /*7fa10*/  IMAD.WIDE R2, R252, 0x4, R18 ;  /* 0x00000004fc027825 */ /* 0x004fd400078e0212 */
[----:B------:R1:W-:Y:S01]  /*7fa20*/  @P0 STG.E desc[UR58][R2.64], R224 ;  /* 0x000000e002000986 */ /* 0x0003e2000c10193a */
[----:B------:R-:W-:Y:S01]  /*7fa30*/  ISETP.LT.AND P0, PT, R181, UR4, !P3 ;  /* 0x00000004b5007c0c */ /* 0x000fe2000df01270 */
[----:B-1----:R-:W-:-:S12]  /*7fa40*/  IMAD.WIDE R2, R252, 0x4, R16 ;  /* 0x00000004fc027825 */ /* 0x002fd800078e0210 */
[----:B------:R1:W-:Y:S01]  /*7fa50*/  @P0 STG.E desc[UR58][R2.64], R220 ;  /* 0x000000dc02000986 */ /* 0x0003e2000c10193a */
[----:B------:R-:W-:Y:S01]  /*7fa60*/  ISETP.LT.AND P0, PT, R182, UR4, !P3 ;  /* 0x00000004b6007c0c */ /* 0x000fe2000df01270 */
[----:B-1----:R-:W-:-:S12]  /*7fa70*/  IMAD.WIDE R2, R252, 0x4, R14 ;  /* 0x00000004fc027825 */ /* 0x002fd800078e020e */
[----:B------:R1:W-:Y:S02]  /*7fa80*/  @P0 STG.E desc[UR58][R2.64], R216 ;  /* 0x000000d802000986 */ /* 0x0003e4000c10193a */
[----:B-1----:R-:W-:Y:S02]  /*7fa90*/  IMAD.WIDE R2, R252, 0x4, R12 ;  /* 0x00000004fc027825 */ /* 0x002fe400078e020c */
[----:B------:R-:W2:Y:S01]  /*7faa0*/  LDL.LU R252, [R1+0x1750] ;  /* 0x0017500001fc7983 */ /* 0x000ea20000300800 */
[----:B------:R-:W-:-:S13]  /*7fab0*/  ISETP.LT.AND P0, PT, R180, UR4, !P3 ;  /* 0x00000004b4007c0c */ /* 0x000fda000df01270 */
[----:B------:R3:W-:Y:S01]  /*7fac0*/  @P0 STG.E desc[UR58][R2.64], R212 ;  /* 0x000000d402000986 */ /* 0x0007e2000c10193a */
[----:B------:R-:W-:Y:S01]  /*7fad0*/  ISETP.LT.AND P0, PT, R176, UR4, !P2 ;  /* 0x00000004b0007c0c */ /* 0x000fe2000d701270 */
[----:B---3--:R-:W-:-:S12]  /*7fae0*/  IMAD.WIDE R2, R41, 0x4, R18 ;  /* 0x0000000429027825 */ /* 0x008fd800078e0212 */
        /* <DEDUP_REMOVED lines=8> */
[----:B------:R-:W3:Y:S01]  /*7fb70*/  LDL.LU R41, [R1+0x175c] ;  /* 0x00175c0001297983 */ /* 0x000ee20000300800 */
[----:B------:R-:W-:Y:S02]  /*7fb80*/  ISETP.LT.AND P0, PT, R180, UR4, !P2 ;  /* 0x00000004b4007c0c */ /* 0x000fe4000d701270 */
[----:B------:R-:W-:-:S11]  /*7fb90*/  LOP3.LUT P1, RZ, R8, 0x2000, RZ, 0xc0, !PT ;  /* 0x0000200008ff7812 */ /* 0x000fd6000782c0ff */
[----:B------:R1:W-:Y:S01]  /*7fba0*/  @P0 STG.E desc[UR58][R2.64], R229 ;  /* 0x000000e502000986 */ /* 0x0003e2000c10193a */
[----:B------:R-:W-:Y:S01]  /*7fbb0*/  ISETP.LT.AND P0, PT, R176, UR4, !P1 ;  /* 0x00000004b0007c0c */ /* 0x000fe2000cf01270 */
[----:B-1----:R-:W-:-:S12]  /*7fbc0*/  IMAD.WIDE R2, R183, 0x4, R18 ;  /* 0x00000004b7027825 */ /* 0x002fd800078e0212 */
        /* <DEDUP_REMOVED lines=17> */
[----:B------:R-:W-:Y:S02]  /*7fce0*/  ISETP.LT.AND P0, PT, R182, UR4, !P4 ;  /* 0x00000004b6007c0c */ /* 0x000fe4000e701270 */
[----:B------:R-:W-:Y:S01]  /*7fcf0*/  ISETP.LT.AND P4, PT, R180, UR4, !P4 ;  /* 0x00000004b4007c0c */ /* 0x000fe2000e781270 */
[----:B-1----:R-:W-:-:S10]  /*7fd00*/  IMAD.WIDE R2, R178, 0x4, R14 ;  /* 0x00000004b2027825 */ /* 0x002fd400078e020e */
[----:B------:R1:W-:Y:S01]  /*7fd10*/  @P0 STG.E desc[UR58][R2.64], R234 ;  /* 0x000000ea02000986 */ /* 0x0003e2000c10193a */
[----:B------:R-:W-:Y:S01]  /*7fd20*/  ISETP.LT.AND P0, PT, R176, UR4, !P5 ;  /* 0x00000004b0007c0c */ /* 0x000fe2000ef01270 */
[----:B-1----:R-:W-:-:S05]  /*7fd30*/  IMAD.WIDE R2, R178, 0x4, R12 ;  /* 0x00000004b2027825 */ /* 0x002fca00078e020c */
[----:B------:R2:W-:Y:S02]  /*7fd40*/  @P4 STG.E desc[UR58][R2.64], R230 ;  /* 0x000000e602004986 */ /* 0x0005e4000c10193a */
[----:B--2---:R-:W-:-:S05]  /*7fd50*/  IMAD.WIDE R2, R252, 0x4, R18 ;  /* 0x00000004fc027825 */ /* 0x004fca00078e0212 */
        /* <DEDUP_REMOVED lines=8> */
[----:B------:R-:W2:Y:S04]  /*7fde0*/  LDL.LU R252, [R1+0x1768] ;  /* 0x0017680001fc7983 */ /* 0x000ea80000300800 */
[----:B------:R-:W4:Y:S01]  /*7fdf0*/  LDL.LU R178, [R1+0x1770] ;  /* 0x0017700001b27983 */ /* 0x000f220000300800 */
[----:B------:R-:W-:Y:S02]  /*7fe00*/  ISETP.LT.AND P5, PT, R180, UR4, !P5 ;  /* 0x00000004b4007c0c */ /* 0x000fe4000efa1270 */
[----:B------:R-:W-:-:S11]  /*7fe10*/  ISETP.LT.AND P0, PT, R176, UR4, !P6 ;  /* 0x00000004b0007c0c */ /* 0x000fd6000f701270 */
[----:B------:R3:W-:Y:S02]  /*7fe20*/  @P5 STG.E desc[UR58][R2.64], R214 ;  /* 0x000000d602005986 */ /* 0x0007e4000c10193a */
[----:B---3--:R-:W-:-:S05]  /*7fe30*/  IMAD.WIDE R2, R41, 0x4, R18 ;  /* 0x0000000429027825 */ /* 0x008fca00078e0212 */
        /* <DEDUP_REMOVED lines=10> */
[----:B------:R-:W-:-:S04]  /*7fee0*/  LOP3.LUT P1, RZ, R8, 0x200000, RZ, 0xc0, !PT ;  /* 0x0020000008ff7812 */ /* 0x000fc8000782c0ff */
[----:B------:R-:W-:-:S07]  /*7fef0*/  ISETP.LT.AND P0, PT, R176, UR4, !P1 ;  /* 0x00000004b0007c0c */ /* 0x000fce000cf01270 */
[----:B------:R1:W-:Y:S02]  /*7ff00*/  @P6 STG.E desc[UR58][R2.64], R231 ;  /* 0x000000e702006986 */ /* 0x0003e4000c10193a */
[----:B-1----:R-:W-:-:S05]  /*7ff10*/  IMAD.WIDE R2, R183, 0x4, R18 ;  /* 0x00000004b7027825 */ /* 0x002fca00078e0212 */
        /* <DEDUP_REMOVED lines=12> */
[----:B------:R-:W-:Y:S02]  /*7ffe0*/  ISETP.LT.AND P0, PT, R176, UR4, !P2 ;  /* 0x00000004b0007c0c */ /* 0x000fe4000d701270 */
[C---:B------:R-:W-:Y:S02]  /*7fff0*/  LOP3.LUT P3, RZ, R8.reuse, 0x4000000, RZ, 0xc0, !PT ;  /* 0x0400000008ff7812 */ /* 0x040fe4000786c0ff */
[----:B------:R-:W-:Y:S01]  /*80000*/  LOP3.LUT P4, RZ, R8, 0x10000000, RZ, 0xc0, !PT ;  /* 0x1000000008ff7812 */ /* 0x000fe2000788c0ff */
[----:B--2---:R-:W-:-:S08]  /*80010*/  IMAD.WIDE R2, R252, 0x4, R18 ;  /* 0x00000004fc027825 */ /* 0x004fd000078e0212 */
        /* <DEDUP_REMOVED lines=9> */
[----:B------:R-:W2:Y:S10]  /*800b0*/  LDL.LU R252, [R1+0x1774] ;  /* 0x0017740001fc7983 */ /* 0x000eb40000300800 */
        /* <DEDUP_REMOVED lines=37> */
[----:B------:R-:W4:Y:S01]  /*80310*/  LDL.LU R183, [R1+0x1760] ;  /* 0x0017600001b77983 */ /* 0x000f220000300800 */
[----:B------:R-:W-:Y:S02]  /*80320*/  ISETP.LT.AND P0, PT, R180, UR4, !P1 ;  /* 0x00000004b4007c0c */ /* 0x000fe4000cf01270 */
[----:B------:R-:W-:Y:S01]  /*80330*/  LOP3.LUT P2, RZ, R9, 0x2, RZ, 0xc0, !PT ;  /* 0x0000000209ff7812 */ /* 0x000fe2000784c0ff */
[----:B------:R-:W4:Y:S10]  /*80340*/  LDL.LU R178, [R1+0x1758] ;  /* 0x0017580001b27983 */ /* 0x000f340000300800 */
[----:B------:R2:W-:Y:S01]  /*80350*/  @P0 STG.E desc[UR58][R2.64], R165 ;  /* 0x000000a502000986 */ /* 0x0005e2000c10193a */
[----:B------:R-:W-:Y:S01]  /*80360*/  ISETP.LT.AND P0, PT, R176, UR4, !P2 ;  /* 0x00000004b0007c0c */ /* 0x000fe2000d701270 */
[----:B--2---:R-:W-:-:S12]  /*80370*/  IMAD.WIDE R2, R252, 0x4, R18 ;  /* 0x00000004fc027825 */ /* 0x004fd800078e0212 */
        /* <DEDUP_REMOVED lines=9> */
[----:B------:R-:W-:Y:S02]  /*80410*/  ISETP.LT.AND P0, PT, R180, UR4, !P2 ;  /* 0x00000004b4007c0c */ /* 0x000fe4000d701270 */
[----:B------:R-:W-:-:S11]  /*80420*/  LOP3.LUT P3, RZ, R9, 0x8, RZ, 0xc0, !PT ;  /* 0x0000000809ff7812 */ /* 0x000fd6000786c0ff */
        /* <DEDUP_REMOVED lines=24> */
[----:B------:R-:W-:Y:S02]  /*805b0*/  ISETP.LT.AND P0, PT, R180, UR4, !P1 ;  /* 0x00000004b4007c0c */ /* 0x000fe4000cf01270 */
[----:B------:R-:W-:Y:S01]  /*805c0*/  LOP3.LUT P2, RZ, R9, 0x40, RZ, 0xc0, !PT ;  /* 0x0000004009ff7812 */ /* 0x000fe2000784c0ff */
[----:B-1----:R-:W-:Y:S02]  /*805d0*/  IMAD.WIDE R2, R183, 0x4, R12 ;  /* 0x00000004b7027825 */ /* 0x002fe400078e020c */
[----:B------:R-:W4:Y:S08]  /*805e0*/  LDL.LU R183, [R1+0x1748] ;  /* 0x0017480001b77983 */ /* 0x000f300000300800 */
[----:B------:R1:W-:Y:S01]  /*805f0*/  @P0 STG.E desc[UR58][R2.64], R199 ;  /* 0x000000c702000986 */ /* 0x0003e2000c10193a */
[----:B------:R-:W-:Y:S01]  /*80600*/  ISETP.LT.AND P0, PT, R176, UR4, !P2 ;  /* 0x00000004b0007c0c */ /* 0x000fe2000d701270 */
[----:B-1----:R-:W-:-:S12]  /*80610*/  IMAD.WIDE R2, R178, 0x4, R18 ;  /* 0x00000004b2027825 */ /* 0x002fd800078e0212 */
[----:B------:R1:W-:Y:S01]  /*80620*/  @P0 STG.E desc[UR58][R2.64], R195 ;  /* 0x000000c302000986 */ /* 0x0003e2000c10193a */
[----:B------:R-:W-:Y:S01]  /*80630*/  ISETP.LT.AND P0, PT, R181, UR4, !P2 ;  /* 0x00000004b5007c0c */ /* 0x000fe2000d701270 */
[----:B------:R-:W-:-:S12]  /*80640*/  IMAD.WIDE R4, R178, 0x4, R16 ;  /* 0x00000004b2047825 */ /* 0x000fd800078e0210 */
[----:B------:R1:W-:Y:S01]  /*80650*/  @P0 STG.E desc[UR58][R4.64], R191 ;  /* 0x000000bf04000986 */ /* 0x0003e2000c10193a */
[----:B------:R-:W-:Y:S01]  /*80660*/  ISETP.LT.AND P0, PT, R182, UR4, !P2 ;  /* 0x00000004b6007c0c */ /* 0x000fe2000d701270 */
[----:B------:R-:W-:-:S12]  /*80670*/  IMAD.WIDE R20, R178, 0x4, R14 ;  /* 0x00000004b2147825 */ /* 0x000fd800078e020e */
[----:B------:R1:W-:Y:S01]  /*80680*/  @P0 STG.E desc[UR58][R20.64], R187 ;  /* 0x000000bb14000986 */ /* 0x0003e2000c10193a */
[----:B--2---:R-:W-:-:S04]  /*80690*/  IMAD.WIDE R24, R252, 0x4, R18 ;  /* 0x00000004fc187825 */ /* 0x004fc800078e0212 */
[----:B-1----:R-:W-:-:S04]  /*806a0*/  IMAD.WIDE R2, R252, 0x4, R16 ;  /* 0x00000004fc027825 */ /* 0x002fc800078e0210 */
[----:B------:R-:W-:-:S04]  /*806b0*/  IMAD.WIDE R4, R252, 0x4, R14 ;  /* 0x00000004fc047825 */ /* 0x000fc800078e020e */
[--C-:B------:R-:W-:Y:S02]  /*806c0*/  IMAD.WIDE R20, R252, 0x4, R12.reuse ;  /* 0x00000004fc147825 */ /* 0x100fe400078e020c */
[----:B------:R-:W2:Y:S01]  /*806d0*/  LDL.LU R252, [R1+0x1744] ;  /* 0x0017440001fc7983 */ /* 0x000ea20000300800 */
[----:B------:R-:W-:Y:S01]  /*806e0*/  ISETP.LT.AND P0, PT, R180, UR4, !P2 ;  /* 0x00000004b4007c0c */ /* 0x000fe2000d701270 */
[----:B------:R-:W-:Y:S01]  /*806f0*/  IMAD.WIDE R22, R178, 0x4, R12 ;  /* 0x00000004b2167825 */ /* 0x000fe200078e020c */
[----:B------:R-:W-:-:S11]  /*80700*/  LOP3.LUT P4, RZ, R9, 0x200, RZ, 0xc0, !PT ;  /* 0x0000020009ff7812 */ /* 0x000fd6000788c0ff */
[----:B------:R3:W-:Y:S01]  /*80710*/  @P0 STG.E desc[UR58][R22.64], R167 ;  /* 0x000000a716000986 */ /* 0x0007e2000c10193a */
[----:B------:R-:W-:-:S13]  /*80720*/  ISETP.LT.AND P0, PT, R176, UR4, !P4 ;  /* 0x00000004b0007c0c */ /* 0x000fda000e701270 */
[----:B------:R1:W-:Y:S01]  /*80730*/  @P0 STG.E desc[UR58][R24.64], R160 ;  /* 0x000000a018000986 */ /* 0x0003e2000c10193a */
[----:B------:R-:W-:-:S13]  /*80740*/  ISETP.LT.AND P0, PT, R181, UR4, !P4 ;  /* 0x00000004b5007c0c */ /* 0x000fda000e701270 */
[----:B------:R1:W-:Y:S01]  /*80750*/  @P0 STG.E desc[UR58][R2.64], R156 ;  /* 0x0000009c02000986 */ /* 0x0003e2000c10193a */
[----:B------:R-:W-:-:S13]  /*80760*/  ISETP.LT.AND P0, PT, R182, UR4, !P4 ;  /* 0x00000004b6007c0c */ /* 0x000fda000e701270 */
[----:B------:R1:W-:Y:S01]  /*80770*/  @P0 STG.E desc[UR58][R4.64], R152 ;  /* 0x0000009804000986 */ /* 0x0003e2000c10193a */
[----:B---3--:R-:W-:-:S04]  /*80780*/  IMAD.WIDE R22, R41, 0x4, R18 ;  /* 0x0000000429167825 */ /* 0x008fc800078e0212 */
[----:B-1----:R-:W-:-:S04]  /*80790*/  IMAD.WIDE R24, R41, 0x4, R16 ;  /* 0x0000000429187825 */ /* 0x002fc800078e0210 */
[----:B------:R-:W-:-:S04]  /*807a0*/  IMAD.WIDE R2, R41, 0x4, R14 ;  /* 0x0000000429027825 */ /* 0x000fc800078e020e */
[----:B------:R-:W-:Y:S02]  /*807b0*/  IMAD.WIDE R4, R41, 0x4, R12 ;  /* 0x0000000429047825 */ /* 0x000fe400078e020c */
[----:B------:R-:W3:Y:S01]  /*807c0*/  LDL.LU R41, [R1+0x173c] ;  /* 0x00173c0001297983 */ /* 0x000ee20000300800 */
[----:B------:R-:W-:Y:S02]  /*807d0*/  ISETP.LT.AND P0, PT, R180, UR4, !P4 ;  /* 0x00000004b4007c0c */ /* 0x000fe4000e701270 */
[----:B------:R-:W-:Y:S01]  /*807e0*/  LOP3.LUT P3, RZ, R9, 0x800, RZ, 0xc0, !PT ;  /* 0x0000080009ff7812 */ /* 0x000fe2000786c0ff */
[----:B------:R-:W3:Y:S10]  /*807f0*/  LDL.LU R178, [R1+0x1738] ;  /* 0x0017380001b27983 */ /* 0x000ef40000300800 */
[----:B------:R4:W-:Y:S01]  /*80800*/  @P0 STG.E desc[UR58][R20.64], R148 ;  /* 0x0000009414000986 */ /* 0x0009e2000c10193a */
[----:B------:R-:W-:-:S13]  /*80810*/  ISETP.LT.AND P0, PT, R176, UR4, !P3 ;  /* 0x00000004b0007c0c */ /* 0x000fda000df01270 */
[----:B------:R1:W-:Y:S01]  /*80820*/  @P0 STG.E desc[UR58][R22.64], R144 ;  /* 0x0000009016000986 */ /* 0x0003e2000c10193a */
[----:B------:R-:W-:-:S13]  /*80830*/  ISETP.LT.AND P0, PT, R181, UR4, !P3 ;  /* 0x00000004b5007c0c */ /* 0x000fda000df01270 */
[----:B------:R1:W-:Y:S01]  /*80840*/  @P0 STG.E desc[UR58][R24.64], R140 ;  /* 0x0000008c18000986 */ /* 0x0003e2000c10193a */
[----:B------:R-:W-:Y:S02]  /*80850*/  ISETP.LT.AND P0, PT, R182, UR4, !P3 ;  /* 0x00000004b6007c0c */ /* 0x000fe4000df01270 */
[----:B------:R-:W-:-:S11]  /*80860*/  LOP3.LUT P1, RZ, R9, 0x2000, RZ, 0xc0, !PT ;  /* 0x0000200009ff7812 */ /* 0x000fd6000782c0ff */
[----:B------:R1:W-:Y:S01]  /*80870*/  @P0 STG.E desc[UR58][R2.64], R132 ;  /* 0x0000008402000986 */ /* 0x0003e2000c10193a */
[----:B------:R-:W-:-:S13]  /*80880*/  ISETP.LT.AND P0, PT, R180, UR4, !P3 ;  /* 0x00000004b4007c0c */ /* 0x000fda000df01270 */
[----:B------:R2:W-:Y:S01]  /*80890*/  @P0 STG.E desc[UR58][R4.64], R124 ;  /* 0x0000007c04000986 */ /* 0x0005e2000c10193a */
[----:B------:R-:W-:Y:S01]  /*808a0*/  ISETP.LT.AND P0, PT, R176, UR4, !P1 ;  /* 0x00000004b0007c0c */ /* 0x000fe2000cf01270 */
[----:B----4-:R-:W-:-:S04]  /*808b0*/  IMAD.WIDE R20, R183, 0x4, R18 ;  /* 0x00000004b7147825 */ /* 0x010fc800078e0212 */
[----:B-1----:R-:W-:-:S04]  /*808c0*/  IMAD.WIDE R22, R183, 0x4, R16 ;  /* 0x00000004b7167825 */ /* 0x002fc800078e0210 */
[----:B------:R-:W-:-:S04]  /*808d0*/  IMAD.WIDE R24, R183, 0x4, R14 ;  /* 0x00000004b7187825 */ /* 0x000fc800078e020e */
[----:B------:R-:W-:Y:S02]  /*808e0*/  IMAD.WIDE R2, R183, 0x4, R12 ;  /* 0x00000004b7027825 */ /* 0x000fe400078e020c */
[----:B------:R-:W4:Y:S04]  /*808f0*/  LDL.LU R183, [R1+0x1728] ;  /* 0x0017280001b77983 */ /* 0x000f280000300800 */
[----:B------:R1:W-:Y:S01]  /*80900*/  @P0 STG.E desc[UR58][R20.64], R161 ;  /* 0x000000a114000986 */ /* 0x0003e2000c10193a */
[----:B------:R-:W-:-:S13]  /*80910*/  ISETP.LT.AND P0, PT, R181, UR4, !P1 ;  /* 0x00000004b5007c0c */ /* 0x000fda000cf01270 */
[----:B------:R1:W-:Y:S01]  /*80920*/  @P0 STG.E desc[UR58][R22.64], R157 ;  /* 0x0000009d16000986 */ /* 0x0003e2000c10193a */
[----:B------:R-:W-:-:S13]  /*80930*/  ISETP.LT.AND P0, PT, R182, UR4, !P1 ;  /* 0x00000004b6007c0c */ /* 0x000fda000cf01270 */
[----:B------:R-:W-:Y:S01]  /*80940*/  @P0 STG.E desc[UR58][R24.64], R153 ;  /* 0x0000009918000986 */ /* 0x000fe2000c10193a */
[----:B------:R-:W-:-:S13]  /*80950*/  ISETP.LT.AND P0, PT, R180, UR4, !P1 ;  /* 0x00000004b4007c0c */ /* 0x000fda000cf01270 */
[----:B------:R1:W-:Y:S01]  /*80960*/  @P0 STG.E desc[UR58][R2.64], R149 ;  /* 0x0000009502000986 */ /* 0x0003e2000c10193a */
[----:B--2---:R-:W-:-:S04]  /*80970*/  IMAD.WIDE R4, R252, 0x4, R18 ;  /* 0x00000004fc047825 */ /* 0x004fc800078e0212 */
[----:B-1----:R-:W-:-:S04]  /*80980*/  IMAD.WIDE R20, R252, 0x4, R16 ;  /* 0x00000004fc147825 */ /* 0x002fc800078e0210 */
[----:B------:R-:W-:-:S04]  /*80990*/  IMAD.WIDE R22, R252, 0x4, R14 ;  /* 0x00000004fc167825 */ /* 0x000fc800078e020e */
[----:B------:R-:W-:Y:S02]  /*809a0*/  IMAD.WIDE R2, R252, 0x4, R12 ;  /* 0x00000004fc027825 */ /* 0x000fe400078e020c */
[----:B------:R-:W2:Y:S01]  /*809b0*/  LDL.LU R252, [R1+0x1724] ;  /* 0x0017240001fc7983 */ /* 0x000ea20000300800 */
[----:B------:R-:W-:-:S04]  /*809c0*/  LOP3.LUT P2, RZ, R9, 0x8000, RZ, 0xc0, !PT ;  /* 0x0000800009ff7812 */ /* 0x000fc8000784c0ff */
[----:B------:R-:W-:-:S13]  /*809d0*/  ISETP.LT.AND P0, PT, R176, UR4, !P2 ;  /* 0x00000004b0007c0c */ /* 0x000fda000d701270 */
[----:B------:R1:W-:Y:S01]  /*809e0*/  @P0 STG.E desc[UR58][R4.64], R145 ;  /* 0x0000009104000986 */ /* 0x0003e2000c10193a */
[----:B------:R-:W-:-:S13]  /*809f0*/  ISETP.LT.AND P0, PT, R181, UR4, !P2 ;  /* 0x00000004b5007c0c */ /* 0x000fda000d701270 */
[----:B------:R1:W-:Y:S01]  /*80a00*/  @P0 STG.E desc[UR58][R20.64], R141 ;  /* 0x0000008d14000986 */ /* 0x0003e2000c10193a */
[----:B------:R-:W-:-:S13]  /*80a10*/  ISETP.LT.AND P0, PT, R182, UR4, !P2 ;  /* 0x00000004b6007c0c */ /* 0x000fda000d701270 */
[----:B------:R-:W-:Y:S01]  /*80a20*/  @P0 STG.E desc[UR58][R22.64], R133 ;  /* 0x0000008516000986 */ /* 0x000fe2000c10193a */
[----:B------:R-:W-:-:S13]  /*80a30*/  ISETP.LT.AND P0, PT, R180, UR4, !P2 ;  /* 0x00000004b4007c0c */ /* 0x000fda000d701270 */
[----:B------:R1:W-:Y:S01]  /*80a40*/  @P0 STG.E desc[UR58][R2.64], R125 ;  /* 0x0000007d02000986 */ /* 0x0003e2000c10193a */
[----:B------:R-:W-:-:S04]  /*80a50*/  LOP3.LUT P3, RZ, R9, 0x40000, RZ, 0xc0, !PT ;  /* 0x0004000009ff7812 */ /* 0x000fc8000786c0ff */
[----:B------:R-:W-:Y:S01]  /*80a60*/  ISETP.LT.AND P0, PT, R176, UR4, !P3 ;  /* 0x00000004b0007c0c */ /* 0x000fe2000df01270 */
[----:B---3--:R-:W-:-:S04]  /*80a70*/  IMAD.WIDE R24, R41, 0x4, R18 ;  /* 0x0000000429187825 */ /* 0x008fc800078e0212 */
[----:B-1----:R-:W-:-:S04]  /*80a80*/  IMAD.WIDE R4, R41, 0x4, R16 ;  /* 0x0000000429047825 */ /* 0x002fc800078e0210 */
[----:B------:R-:W-:-:S04]  /*80a90*/  IMAD.WIDE R20, R41, 0x4, R14 ;  /* 0x0000000429147825 */ /* 0x000fc800078e020e */
[----:B------:R-:W-:Y:S02]  /*80aa0*/  IMAD.WIDE R2, R41, 0x4, R12 ;  /* 0x0000000429027825 */ /* 0x000fe400078e020c */
[----:B------:R-:W3:Y:S04]  /*80ab0*/  LDL.LU R41, [R1+0x171c] ;  /* 0x00171c0001297983 */ /* 0x000ee80000300800 */
[----:B------:R1:W-:Y:S01]  /*80ac0*/  @P0 STG.E desc[UR58][R24.64], R162 ;  /* 0x000000a218000986 */ /* 0x0003e2000c10193a */
[----:B------:R-:W-:-:S13]  /*80ad0*/  ISETP.LT.AND P0, PT, R181, UR4, !P3 ;  /* 0x00000004b5007c0c */ /* 0x000fda000df01270 */
[----:B------:R1:W-:Y:S01]  /*80ae0*/  @P0 STG.E desc[UR58][R4.64], R158 ;  /* 0x0000009e04000986 */ /* 0x0003e2000c10193a */
[----:B------:R-:W-:Y:S02]  /*80af0*/  ISETP.LT.AND P0, PT, R182, UR4, !P3 ;  /* 0x00000004b6007c0c */ /* 0x000fe4000df01270 */
[----:B------:R-:W-:-:S11]  /*80b00*/  LOP3.LUT P1, RZ, R9, 0x80000, RZ, 0xc0, !PT ;  /* 0x0008000009ff7812 */ /* 0x000fd6000782c0ff */
[----:B------:R-:W-:Y:S01]  /*80b10*/  @P0 STG.E desc[UR58][R20.64], R154 ;  /* 0x0000009a14000986 */ /* 0x000fe2000c10193a */
[----:B------:R-:W-:Y:S01]  /*80b20*/  ISETP.LT.AND P0, PT, R180, UR4, !P3 ;  /* 0x00000004b4007c0c */ /* 0x000fe2000df01270 */
[----:B------:R-:W-:-:S12]  /*80b30*/  IMAD.WIDE R22, R178, 0x4, R18 ;  /* 0x00000004b2167825 */ /* 0x000fd800078e0212 */
        /* <DEDUP_REMOVED lines=8> */
[----:B----4-:R-:W-:Y:S01]  /*80bc0*/  IMAD.WIDE R2, R178, 0x4, R12 ;  /* 0x00000004b2027825 */ /* 0x010fe200078e020c */
[----:B------:R-:W-:Y:S01]  /*80bd0*/  LOP3.LUT P4, RZ, R9, 0x400000, RZ, 0xc0, !PT ;  /* 0x0040000009ff7812 */ /* 0x000fe2000788c0ff */
[----:B------:R-:W4:Y:S10]  /*80be0*/  LDL.LU R178, [R1+0x1718] ;  /* 0x0017180001b27983 */ /* 0x000f340000300800 */
        /* <DEDUP_REMOVED lines=20> */
[----:B------:R-:W-:-:S03]  /*80d30*/  LOP3.LUT P2, RZ, R9, 0x1000000, RZ, 0xc0, !PT ;  /* 0x0100000009ff7812 */ /* 0x000fc6000784c0ff */
[----:B------:R-:W2:Y:S01]  /*80d40*/  LDL.LU R183, [R1+0x170c] ;  /* 0x00170c0001b77983 */ /* 0x000ea20000300800 */
        /* <DEDUP_REMOVED lines=8> */
[----:B---3--:R-:W-:-:S04]  /*80dd0*/  IMAD.WIDE R24, R41, 0x4, R18 ;  /* 0x0000000429187825 */ /* 0x008fc800078e0212 */
[----:B-1----:R-:W-:-:S04]  /*80de0*/  IMAD.WIDE R4, R41, 0x4, R16 ;  /* 0x0000000429047825 */ /* 0x002fc800078e0210 */
[----:B------:R-:W-:-:S04]  /*80df0*/  IMAD.WIDE R20, R41, 0x4, R14 ;  /* 0x0000000429147825 */ /* 0x000fc800078e020e */
[----:B------:R-:W-:Y:S02]  /*80e00*/  IMAD.WIDE R2, R41, 0x4, R12 ;  /* 0x0000000429027825 */ /* 0x000fe400078e020c */
[----:B------:R-:W3:Y:S01]  /*80e10*/  LDL.LU R41, [R1+0x1704] ;  /* 0x0017040001297983 */ /* 0x000ee20000300800 */
[----:B------:R-:W-:-:S04]  /*80e20*/  LOP3.LUT P3, RZ, R9, 0x4000000, RZ, 0xc0, !PT ;  /* 0x0400000009ff7812 */ /* 0x000fc8000786c0ff */
[----:B------:R-:W-:-:S13]  /*80e30*/  ISETP.LT.AND P0, PT, R176, UR4, !P3 ;  /* 0x00000004b0007c0c */ /* 0x000fda000df01270 */
[----:B------:R1:W-:Y:S01]  /*80e40*/  @P0 STG.E desc[UR58][R24.64], R116 ;  /* 0x0000007418000986 */ /* 0x0003e2000c10193a */
[----:B------:R-:W-:-:S13]  /*80e50*/  ISETP.LT.AND P0, PT, R181, UR4, !P3 ;  /* 0x00000004b5007c0c */ /* 0x000fda000df01270 */
[----:B------:R1:W-:Y:S01]  /*80e60*/  @P0 STG.E desc[UR58][R4.64], R36 ;  /* 0x0000002404000986 */ /* 0x0003e2000c10193a */
[----:B------:R-:W-:Y:S02]  /*80e70*/  ISETP.LT.AND P0, PT, R182, UR4, !P3 ;  /* 0x00000004b6007c0c */ /* 0x000fe4000df01270 */
[----:B------:R-:W-:-:S11]  /*80e80*/  LOP3.LUT P1, RZ, R9, 0x20000000, RZ, 0xc0, !PT ;  /* 0x2000000009ff7812 */ /* 0x000fd6000782c0ff */
[----:B------:R-:W-:Y:S01]  /*80e90*/  @P0 STG.E desc[UR58][R20.64], R32 ;  /* 0x0000002014000986 */ /* 0x000fe2000c10193a */
[----:B------:R-:W-:-:S13]  /*80ea0*/  ISETP.LT.AND P0, PT, R180, UR4, !P3 ;  /* 0x00000004b4007c0c */ /* 0x000fda000df01270 */
[----:B------:R1:W-:Y:S01]  /*80eb0*/  @P0 STG.E desc[UR58][R2.64], R44 ;  /* 0x0000002c02000986 */ /* 0x0003e2000c10193a */
[----:B------:R-:W-:Y:S01]  /*80ec0*/  ISETP.LT.AND P0, PT, R176, UR4, !P1 ;  /* 0x00000004b0007c0c */ /* 0x000fe2000cf01270 */
[----:B----4-:R-:W-:-:S12]  /*80ed0*/  IMAD.WIDE R22, R178, 0x4, R18 ;  /* 0x00000004b2167825 */ /* 0x010fd800078e0212 */
[----:B------:R4:W-:Y:S01]  /*80ee0*/  @P0 STG.E desc[UR58][R22.64], R48 ;  /* 0x0000003016000986 */ /* 0x0009e2000c10193a */
[----:B------:R-:W-:Y:S01]  /*80ef0*/  ISETP.LT.AND P0, PT, R181, UR4, !P1 ;  /* 0x00000004b5007c0c */ /* 0x000fe2000cf01270 */
[----:B-1----:R-:W-:-:S12]  /*80f00*/  IMAD.WIDE R24, R178, 0x4, R16 ;  /* 0x00000004b2187825 */ /* 0x002fd800078e0210 */
[----:B------:R-:W-:Y:S01]  /*80f10*/  @P0 STG.E desc[UR58][R24.64], R52 ;  /* 0x0000003418000986 */ /* 0x000fe2000c10193a */
[----:B------:R-:W-:Y:S01]  /*80f20*/  ISETP.LT.AND P0, PT, R182, UR4, !P1 ;  /* 0x00000004b6007c0c */ /* 0x000fe2000cf01270 */
[----:B------:R-:W-:Y:S01]  /*80f30*/  IMAD.WIDE R4, R178, 0x4, R14 ;  /* 0x00000004b2047825 */ /* 0x000fe200078e020e */
[----:B------:R-:W-:-:S11]  /*80f40*/  LOP3.LUT P2, RZ, R9, 0x80000000, RZ, 0xc0, !PT ;  /* 0x8000000009ff7812 */ /* 0x000fd6000784c0ff */
[----:B------:R-:W-:Y:S01]  /*80f50*/  @P0 STG.E desc[UR58][R4.64], R72 ;  /* 0x0000004804000986 */ /* 0x000fe2000c10193a */
[----:B------:R-:W-:Y:S01]  /*80f60*/  ISETP.LT.AND P0, PT, R180, UR4, !P1 ;  /* 0x00000004b4007c0c */ /* 0x000fe2000cf01270 */
[----:B------:R-:W-:Y:S01]  /*80f70*/  IMAD.WIDE R2, R178, 0x4, R12 ;  /* 0x00000004b2027825 */ /* 0x000fe200078e020c */
[C---:B------:R-:W-:Y:S02]  /*80f80*/  LOP3.LUT P3, RZ, R10.reuse, 0x2, RZ, 0xc0, !PT ;  /* 0x000000020aff7812 */ /* 0x040fe4000786c0ff */
[----:B------:R-:W-:-:S09]  /*80f90*/  LOP3.LUT P4, RZ, R10, 0x4, RZ, 0xc0, !PT ;  /* 0x000000040aff7812 */ /* 0x000fd2000788c0ff */
[----:B------:R1:W-:Y:S01]  /*80fa0*/  @P0 STG.E desc[UR58][R2.64], R68 ;  /* 0x0000004402000986 */ /* 0x0003e2000c10193a */
[----:B------:R-:W-:Y:S01]  /*80fb0*/  ISETP.LT.AND P0, PT, R176, UR4, !P2 ;  /* 0x00000004b0007c0c */ /* 0x000fe2000d701270 */
[----:B--2---:R-:W-:-:S12]  /*80fc0*/  IMAD.WIDE R10, R252, 0x4, R18 ;  /* 0x00000004fc0a7825 */ /* 0x004fd800078e0212 */
[----:B------:R2:W-:Y:S01]  /*80fd0*/  @P0 STG.E desc[UR58][R10.64], R117 ;  /* 0x000000750a000986 */ /* 0x0005e2000c10193a */
[----:B------:R-:W-:Y:S01]  /*80fe0*/  ISETP.LT.AND P0, PT, R181, UR4, !P2 ;  /* 0x00000004b5007c0c */ /* 0x000fe2000d701270 */
[----:B------:R-:W-:-:S12]  /*80ff0*/  IMAD.WIDE R20, R252, 0x4, R16 ;  /* 0x00000004fc147825 */ /* 0x000fd800078e0210 */
[----:B------:R2:W-:Y:S01]  /*81000*/  @P0 STG.E desc[UR58][R20.64], R37 ;  /* 0x0000002514000986 */ /* 0x0005e2000c10193a */
[----:B------:R-:W-:Y:S01]  /*81010*/  ISETP.LT.AND P0, PT, R182, UR4, !P2 ;  /* 0x00000004b6007c0c */ /* 0x000fe2000d701270 */
[----:B----4-:R-:W-:-:S12]  /*81020*/  IMAD.WIDE R22, R252, 0x4, R14 ;  /* 0x00000004fc167825 */ /* 0x010fd800078e020e */
[----:B------:R-:W-:Y:S01]  /*81030*/  @P0 STG.E desc[UR58][R22.64], R33 ;  /* 0x0000002116000986 */ /* 0x000fe2000c10193a */
[----:B------:R-:W-:Y:S01]  /*81040*/  ISETP.LT.AND P0, PT, R180, UR4, !P2 ;  /* 0x00000004b4007c0c */ /* 0x000fe2000d701270 */
[----:B-1----:R-:W-:Y:S02]  /*81050*/  IMAD.WIDE R2, R252, 0x4, R12 ;  /* 0x00000004fc027825 */ /* 0x002fe400078e020c */
[----:B------:R-:W4:Y:S02]  /*81060*/  LDL.LU R252, [R1+0x1700] ;  /* 0x0017000001fc7983 */ /* 0x000f240000300800 */
[C---:B------:R-:W-:Y:S02]  /*81070*/  IMAD.WIDE R4, R183.reuse, 0x4, R18 ;  /* 0x00000004b7047825 */ /* 0x040fe400078e0212 */
[----:B------:R-:W4:Y:S06]  /*81080*/  LDL.LU R178, [R1+0x16f4] ;  /* 0x0016f40001b27983 */ /* 0x000f2c0000300800 */
        /* <DEDUP_REMOVED lines=8> */
[----:B-1----:R-:W-:-:S12]  /*81110*/  IMAD.WIDE R2, R183, 0x4, R12 ;  /* 0x00000004b7027825 */ /* 0x002fd800078e020c */
[----:B------:R-:W-:Y:S01]  /*81120*/  @P0 STG.E desc[UR58][R20.64], R73 ;  /* 0x0000004914000986 */ /* 0x000fe2000c10193a */
[----:B------:R-:W-:Y:S02]  /*81130*/  ISETP.LT.AND P0, PT, R180, UR4, !P3 ;  /* 0x00000004b4007c0c */ /* 0x000fe4000df01270 */
[C---:B------:R-:W-:Y:S02]  /*81140*/  LOP3.LUT P1, RZ, R8.reuse, 0x80000, RZ, 0xc0, !PT ;  /* 0x0008000008ff7812 */ /* 0x040fe4000782c0ff */
[C---:B------:R-:W-:Y:S02]  /*81150*/  LOP3.LUT P2, RZ, R8.reuse, 0x20000, RZ, 0xc0, !PT ;  /* 0x0002000008ff7812 */ /* 0x040fe4000784c0ff */
[----:B------:R-:W-:-:S07]  /*81160*/  LOP3.LUT P3, RZ, R8, 0x8000, RZ, 0xc0, !PT ;  /* 0x0000800008ff7812 */ /* 0x000fce000786c0ff */
[----:B------:R1:W-:Y:S01]  /*81170*/  @P0 STG.E desc[UR58][R2.64], R69 ;  /* 0x0000004502000986 */ /* 0x0003e2000c10193a */
[----:B---3--:R-:W-:-:S04]  /*81180*/  IMAD.WIDE R8, R41, 0x4, R18 ;  /* 0x0000000429087825 */ /* 0x008fc800078e0212 */
[----:B--2---:R-:W-:-:S04]  /*81190*/  IMAD.WIDE R4, R41, 0x4, R16 ;  /* 0x0000000429047825 */ /* 0x004fc800078e0210 */
[----:B------:R-:W-:-:S04]  /*811a0*/  IMAD.WIDE R10, R41, 0x4, R14 ;  /* 0x00000004290a7825 */ /* 0x000fc800078e020e */
[----:B-1----:R-:W-:Y:S02]  /*811b0*/  IMAD.WIDE R2, R41, 0x4, R12 ;  /* 0x0000000429027825 */ /* 0x002fe400078e020c */
[----:B------:R-:W2:Y:S01]  /*811c0*/  LDL.LU R41, [R1+0x16ec] ;  /* 0x0016ec0001297983 */ /* 0x000ea20000300800 */
[----:B------:R-:W-:-:S03]  /*811d0*/  ISETP.LT.AND P0, PT, R176, UR4, !P4 ;  /* 0x00000004b0007c0c */ /* 0x000fc6000e701270 */
[----:B------:R-:W3:Y:S10]  /*811e0*/  LDL.LU R183, [R1+0x16e4] ;  /* 0x0016e40001b77983 */ /* 0x000ef40000300800 */
[----:B------:R4:W-:Y:S01]  /*811f0*/  @P0 STG.E desc[UR58][R8.64], R118 ;  /* 0x0000007608000986 */ /* 0x0009e2000c10193a */
[----:B------:R-:W-:-:S13]  /*81200*/  ISETP.LT.AND P0, PT, R181, UR4, !P4 ;  /* 0x00000004b5007c0c */ /* 0x000fda000e701270 */
[----:B------:R1:W-:Y:S01]  /*81210*/  @P0 STG.E desc[UR58][R4.64], R38 ;  /* 0x0000002604000986 */ /* 0x0003e2000c10193a */
[----:B------:R-:W-:-:S13]  /*81220*/  ISETP.LT.AND P0, PT, R182, UR4, !P4 ;  /* 0x00000004b6007c0c */ /* 0x000fda000e701270 */
[----:B------:R1:W-:Y:S01]  /*81230*/  @P0 STG.E desc[UR58][R10.64], R34 ;  /* 0x000000220a000986 */ /* 0x0003e2000c10193a */
[----:B------:R-:W-:-:S13]  /*81240*/  ISETP.LT.AND P0, PT, R180, UR4, !P4 ;  /* 0x00000004b4007c0c */ /* 0x000fda000e701270 */
[----:B------:R1:W-:Y:S01]  /*81250*/  @P0 STG.E desc[UR58][R2.64], R46 ;  /* 0x0000002e02000986 */ /* 0x0003e2000c10193a */
[----:B------:R-:W-:Y:S02]  /*81260*/  ISETP.LT.AND P0, PT, R176, UR4, !P1 ;  /* 0x00000004b0007c0c */ /* 0x000fe4000cf01270 */
[C---:B------:R-:W-:Y:S02]  /*81270*/  LOP3.LUT P4, RZ, R6.reuse, 0x80000, RZ, 0xc0, !PT ;  /* 0x0008000006ff7812 */ /* 0x040fe4000788c0ff */
[C---:B------:R-:W-:Y:S02]  /*81280*/  LOP3.LUT P5, RZ, R6.reuse, 0x40000, RZ, 0xc0, !PT ;  /* 0x0004000006ff7812 */ /* 0x040fe400078ac0ff */
[----:B------:R-:W-:Y:S01]  /*81290*/  LOP3.LUT P6, RZ, R6, 0x10000, RZ, 0xc0, !PT ;  /* 0x0001000006ff7812 */ /* 0x000fe200078cc0ff */
[----:B----4-:R-:W-:-:S06]  /*812a0*/  IMAD.WIDE R8, R252, 0x4, R18 ;  /* 0x00000004fc087825 */ /* 0x010fcc00078e0212 */
[----:B------:R-:W-:Y:S01]  /*812b0*/  @P0 STG.E desc[UR58][R8.64], R50 ;  /* 0x0000003208000986 */ /* 0x000fe2000c10193a */
[----:B------:R-:W-:Y:S01]  /*812c0*/  ISETP.LT.AND P0, PT, R181, UR4, !P1 ;  /* 0x00000004b5007c0c */ /* 0x000fe2000cf01270 */
[----:B-1----:R-:W-:-:S12]  /*812d0*/  IMAD.WIDE R4, R252, 0x4, R16 ;  /* 0x00000004fc047825 */ /* 0x002fd800078e0210 */
[----:B------:R1:W-:Y:S01]  /*812e0*/  @P0 STG.E desc[UR58][R4.64], R54 ;  /* 0x0000003604000986 */ /* 0x0003e2000c10193a */
[----:B------:R-:W-:Y:S01]  /*812f0*/  ISETP.LT.AND P0, PT, R182, UR4, !P1 ;  /* 0x00000004b6007c0c */ /* 0x000fe2000cf01270 */
[----:B------:R-:W-:Y:S01]  /*81300*/  IMAD.WIDE R10, R252, 0x4, R14 ;  /* 0x00000004fc0a7825 */ /* 0x000fe200078e020e */
[----:B------:R-:W-:-:S03]  /*81310*/  ISETP.LT.AND P1, PT, R180, UR4, !P1 ;  /* 0x00000004b4007c0c */ /* 0x000fc6000cf21270 */
[----:B------:R-:W-:Y:S02]  /*81320*/  IMAD.WIDE R2, R252, 0x4, R12 ;  /* 0x00000004fc027825 */ /* 0x000fe400078e020c */
[----:B------:R-:W4:Y:S04]  /*81330*/  LDL.LU R252, [R1+0x16e0] ;  /* 0x0016e00001fc7983 */ /* 0x000f280000300800 */
[----:B------:R-:W4:Y:S04]  /*81340*/  LDL.LU R22, [R1+0x2414] ;  /* 0x0024140001167983 */ /* 0x000f280000300800 */
[----:B------:R-:W-:Y:S01]  /*81350*/  @P0 STG.E desc[UR58][R10.64], R74 ;  /* 0x0000004a0a000986 */ /* 0x000fe2000c10193a */
[----:B------:R-:W-:Y:S01]  /*81360*/  ISETP.LT.AND P0, PT, R176, UR4, !P2 ;  /* 0x00000004b0007c0c */ /* 0x000fe2000d701270 */
[----:B------:R-:W-:-:S02]  /*81370*/  IMAD.WIDE R20, R178, 0x4, R18 ;  /* 0x00000004b2147825 */ /* 0x000fc400078e0212 */
[----:B------:R2:W-:Y:S01]  /*81380*/  @P1 STG.E desc[UR58][R2.64], R70 ;  /* 0x0000004602001986 */ /* 0x0005e2000c10193a */
[----:B------:R-:W-:Y:S01]  /*81390*/  ISETP.LT.AND P1, PT, R181, UR4, !P2 ;  /* 0x00000004b5007c0c */ /* 0x000fe2000d721270 */
[----:B-1----:R-:W-:-:S08]  /*813a0*/  IMAD.WIDE R4, R178, 0x4, R16 ;  /* 0x00000004b2047825 */ /* 0x002fd000078e0210 */
[----:B------:R-:W-:Y:S01]  /*813b0*/  @P0 STG.E desc[UR58][R20.64], R119 ;  /* 0x0000007714000986 */ /* 0x000fe2000c10193a */
[----:B------:R-:W-:Y:S01]  /*813c0*/  ISETP.LT.AND P0, PT, R182, UR4, !P2 ;  /* 0x00000004b6007c0c */ /* 0x000fe2000d701270 */
[----:B------:R-:W-:Y:S02]  /*813d0*/  IMAD.WIDE R6, R178, 0x4, R14 ;  /* 0x00000004b2067825 */ /* 0x000fe400078e020e */
[----:B------:R1:W-:Y:S10]  /*813e0*/  @P1 STG.E desc[UR58][R4.64], R39 ;  /* 0x0000002704001986 */ /* 0x0003f4000c10193a */
[----:B------:R1:W-:Y:S01]  /*813f0*/  @P0 STG.E desc[UR58][R6.64], R35 ;  /* 0x0000002306000986 */ /* 0x0003e2000c10193a */
[----:B--2---:R-:W-:-:S04]  /*81400*/  IMAD.WIDE R2, R41, 0x4, R18 ;  /* 0x0000000429027825 */ /* 0x004fc800078e0212 */
[----:B------:R-:W-:-:S04]  /*81410*/  IMAD.WIDE R10, R41, 0x4, R16 ;  /* 0x00000004290a7825 */ /* 0x000fc800078e0210 */
[----:B-1----:R-:W-:-:S04]  /*81420*/  IMAD.WIDE R4, R41, 0x4, R14 ;  /* 0x0000000429047825 */ /* 0x002fc800078e020e */
[--C-:B------:R-:W-:Y:S02]  /*81430*/  IMAD.WIDE R6, R41, 0x4, R12.reuse ;  /* 0x0000000429067825 */ /* 0x100fe400078e020c */
[----:B------:R-:W2:Y:S01]  /*81440*/  LDL.LU R41, [R1+0x16d8] ;  /* 0x0016d80001297983 */ /* 0x000ea20000300800 */
[----:B------:R-:W-:Y:S01]  /*81450*/  ISETP.LT.AND P2, PT, R180, UR4, !P2 ;  /* 0x00000004b4007c0c */ /* 0x000fe2000d741270 */
[----:B------:R-:W-:Y:S01]  /*81460*/  IMAD.WIDE R8, R178, 0x4, R12 ;  /* 0x00000004b2087825 */ /* 0x000fe200078e020c */
[----:B------:R-:W-:Y:S01]  /*81470*/  ISETP.LT.AND P0, PT, R176, UR4, !P3 ;  /* 0x00000004b0007c0c */ /* 0x000fe2000df01270 */
[----:B------:R-:W2:Y:S01]  /*81480*/  LDL.LU R24, [R1+0x2410] ;  /* 0x0024100001187983 */ /* 0x000ea20000300800 */
[----:B------:R-:W-:Y:S01]  /*81490*/  ISETP.LT.AND P1, PT, R181, UR4, !P3 ;  /* 0x00000004b5007c0c */ /* 0x000fe2000df21270 */
[----:B---3--:R-:W-:Y:S02]  /*814a0*/  IMAD.WIDE R20, R183, 0x4, R16 ;  /* 0x00000004b7147825 */ /* 0x008fe400078e0210 */
[----:B------:R-:W3:Y:S04]  /*814b0*/  LDL.LU R178, [R1+0x16d4] ;  /* 0x0016d40001b27983 */ /* 0x000ee80000300800 */
[----:B------:R-:W3:Y:S04]  /*814c0*/  LDL.LU R23, [R1+0x240c] ;  /* 0x00240c0001177983 */ /* 0x000ee80000300800 */
[----:B------:R1:W-:Y:S01]  /*814d0*/  @P2 STG.E desc[UR58][R8.64], R47 ;  /* 0x0000002f08002986 */ /* 0x0003e2000c10193a */
[----:B------:R-:W-:-:S02]  /*814e0*/  ISETP.LT.AND P2, PT, R182, UR4, !P3 ;  /* 0x00000004b6007c0c */ /* 0x000fc4000df41270 */
[----:B------:R-:W-:Y:S01]  /*814f0*/  ISETP.LT.AND P3, PT, R180, UR4, !P3 ;  /* 0x00000004b4007c0c */ /* 0x000fe2000df61270 */
[----:B------:R1:W-:Y:S01]  /*81500*/  @P0 STG.E desc[UR58][R2.64], R51 ;  /* 0x0000003302000986 */ /* 0x0003e2000c10193a */
[----:B------:R-:W-:-:S03]  /*81510*/  ISETP.LT.AND P0, PT, R176, UR4, !P4 ;  /* 0x00000004b0007c0c */ /* 0x000fc6000e701270 */
[----:B------:R1:W-:Y:S01]  /*81520*/  @P1 STG.E desc[UR58][R10.64], R55 ;  /* 0x000000370a001986 */ /* 0x0003e2000c10193a */
[----:B------:R-:W-:-:S05]  /*81530*/  ISETP.LT.AND P1, PT, R181, UR4, !P4 ;  /* 0x00000004b5007c0c */ /* 0x000fca000e721270 */
[----:B------:R4:W-:Y:S01]  /*81540*/  @P2 STG.E desc[UR58][R4.64], R75 ;  /* 0x0000004b04002986 */ /* 0x0009e2000c10193a */
[----:B------:R-:W-:-:S03]  /*81550*/  ISETP.LT.AND P2, PT, R180, UR4, !P4 ;  /* 0x00000004b4007c0c */ /* 0x000fc6000e741270 */
[----:B------:R4:W-:Y:S01]  /*81560*/  @P3 STG.E desc[UR58][R6.64], R71 ;  /* 0x0000004706003986 */ /* 0x0009e2000c10193a */
[----:B------:R-:W-:Y:S01]  /*81570*/  ISETP.LT.AND P3, PT, R182, UR4, !P4 ;  /* 0x00000004b6007c0c */ /* 0x000fe2000e761270 */
[----:B-1----:R-:W-:-:S04]  /*81580*/  IMAD.WIDE R8, R183, 0x4, R18 ;  /* 0x00000004b7087825 */ /* 0x002fc800078e0212 */
[C---:B------:R-:W-:Y:S01]  /*81590*/  IMAD.WIDE R2, R183.reuse, 0x4, R14 ;  /* 0x00000004b7027825 */ /* 0x040fe200078e020e */
[----:B------:R1:W-:Y:S03]  /*815a0*/  @P0 STG.E desc[UR58][R8.64], R64 ;  /* 0x0000004008000986 */ /* 0x0003e6000c10193a */
[----:B------:R-:W-:Y:S01]  /*815b0*/  IMAD.WIDE R10, R183, 0x4, R12 ;  /* 0x00000004b70a7825 */ /* 0x000fe200078e020c */
[----:B------:R1:W-:Y:S04]  /*815c0*/  @P1 STG.E desc[UR58][R20.64], R60 ;  /* 0x0000003c14001986 */ /* 0x0003e8000c10193a */
[----:B------:R2:W-:Y:S04]  /*815d0*/  @P3 STG.E desc[UR58][R2.64], R56 ;  /* 0x0000003802003986 */ /* 0x0005e8000c10193a */
[----:B------:R-:W-:Y:S01]  /*815e0*/  @P2 STG.E desc[UR58][R10.64], R76 ;  /* 0x0000004c0a002986 */ /* 0x000fe2000c10193a */
[----:B------:R-:W-:-:S02]  /*815f0*/  ISETP.LT.AND P4, PT, R176, UR4, !P5 ;  /* 0x00000004b0007c0c */ /* 0x000fc4000ef81270 */
[----:B------:R-:W-:Y:S02]  /*81600*/  ISETP.LT.AND P1, PT, R181, UR4, !P5 ;  /* 0x00000004b5007c0c */ /* 0x000fe4000ef21270 */
[----:B------:R-:W-:Y:S02]  /*81610*/  ISETP.LT.AND P0, PT, R182, UR4, !P5 ;  /* 0x00000004b6007c0c */ /* 0x000fe4000ef01270 */
[----:B----4-:R-:W-:Y:S02]  /*81620*/  ISETP.GE.AND P2, PT, R22, UR5, PT ;  /* 0x0000000516007c0c */ /* 0x010fe4000bf46270 */
[----:B------:R-:W4:Y:S01]  /*81630*/  LDL.LU R22, [R1+0x2408] ;  /* 0x0024080001167983 */ /* 0x000f220000300800 */
[----:B------:R-:W-:-:S04]  /*81640*/  IMAD.WIDE R4, R252, 0x4, R18 ;  /* 0x00000004fc047825 */ /* 0x000fc800078e0212 */
[----:B------:R-:W-:-:S04]  /*81650*/  IMAD.WIDE R6, R252, 0x4, R16 ;  /* 0x00000004fc067825 */ /* 0x000fc800078e0210 */
[----:B-1----:R-:W-:-:S04]  /*81660*/  IMAD.WIDE R8, R252, 0x4, R14 ;  /* 0x00000004fc087825 */ /* 0x002fc800078e020e */
[----:B------:R-:W-:Y:S02]  /*81670*/  IMAD.WIDE R20, R252, 0x4, R12 ;  /* 0x00000004fc147825 */ /* 0x000fe400078e020c */
[----:B------:R-:W4:Y:S04]  /*81680*/  LDL.LU R252, [R1+0x16d0] ;  /* 0x0016d00001fc7983 */ /* 0x000f280000300800 */
[----:B------:R1:W-:Y:S04]  /*81690*/  @P4 STG.E desc[UR58][R4.64], R80 ;  /* 0x0000005004004986 */ /* 0x0003e8000c10193a */
[----:B------:R1:W-:Y:S04]  /*816a0*/  @P1 STG.E desc[UR58][R6.64], R84 ;  /* 0x0000005406001986 */ /* 0x0003e8000c10193a */
[----:B------:R1:W-:Y:S01]  /*816b0*/  @P0 STG.E desc[UR58][R8.64], R104 ;  /* 0x0000006808000986 */ /* 0x0003e2000c10193a */
[----:B--2---:R-:W-:-:S04]  /*816c0*/  IMAD.WIDE R2, R41, 0x4, R18 ;  /* 0x0000000429027825 */ /* 0x004fc800078e0212 */
[----:B-1----:R-:W-:-:S04]  /*816d0*/  IMAD.WIDE R4, R41, 0x4, R16 ;  /* 0x0000000429047825 */ /* 0x002fc800078e0210 */
[----:B------:R-:W-:-:S04]  /*816e0*/  IMAD.WIDE R6, R41, 0x4, R14 ;  /* 0x0000000429067825 */ /* 0x000fc800078e020e */
[----:B------:R-:W-:Y:S02]  /*816f0*/  IMAD.WIDE R8, R41, 0x4, R12 ;  /* 0x0000000429087825 */ /* 0x000fe400078e020c */
[----:B------:R-:W2:Y:S01]  /*81700*/  LDL.LU R41, [R1+0x16c8] ;  /* 0x0016c80001297983 */ /* 0x000ea20000300800 */
[----:B------:R-:W-:Y:S02]  /*81710*/  ISETP.LT.AND P5, PT, R180, UR4, !P5 ;  /* 0x00000004b4007c0c */ /* 0x000fe4000efa1270 */
[----:B------:R-:W-:Y:S01]  /*81720*/  ISETP.LT.AND P3, PT, R176, UR4, !P6 ;  /* 0x00000004b0007c0c */ /* 0x000fe2000f761270 */
[----:B---3--:R-:W-:Y:S01]  /*81730*/  IMAD.WIDE R10, R178, 0x4, R18 ;  /* 0x00000004b20a7825 */ /* 0x008fe200078e0212 */
[----:B------:R-:W-:Y:S01]  /*81740*/  ISETP.LT.AND P4, PT, R181, UR4, !P6 ;  /* 0x00000004b5007c0c */ /* 0x000fe2000f781270 */
[----:B------:R-:W3:Y:S01]  /*81750*/  LDL.LU R183, [R1+0x16c4] ;  /* 0x0016c40001b77983 */ /* 0x000ee20000300800 */
[----:B------:R-:W-:Y:S02]  /*81760*/  ISETP.LT.AND P1, PT, R182, UR4, !P6 ;  /* 0x00000004b6007c0c */ /* 0x000fe4000f721270 */
[----:B------:R-:W-:-:S02]  /*81770*/  ISETP.LT.AND P0, PT, R180, UR4, !P6 ;  /* 0x00000004b4007c0c */ /* 0x000fc4000f701270 */
[----:B------:R-:W-:-:S03]  /*81780*/  ISETP.LT.AND P6, PT, R176, UR4, !P2 ;  /* 0x00000004b0007c0c */ /* 0x000fc6000d7c1270 */
[----:B------:R1:W-:Y:S01]  /*81790*/  @P5 STG.E desc[UR58][R20.64], R100 ;  /* 0x0000006414005986 */ /* 0x0003e2000c10193a */
[----:B------:R-:W-:-:S03]  /*817a0*/  ISETP.LT.AND P5, PT, R181, UR4, !P2 ;  /* 0x00000004b5007c0c */ /* 0x000fc6000d7a1270 */
[----:B------:R1:W-:Y:S04]  /*817b0*/  @P3 STG.E desc[UR58][R2.64], R65 ;  /* 0x0000004102003986 */ /* 0x0003e8000c10193a */
[----:B------:R1:W-:Y:S01]  /*817c0*/  @P4 STG.E desc[UR58][R4.64], R61 ;  /* 0x0000003d04004986 */ /* 0x0003e2000c10193a */
[----:B------:R-:W-:Y:S02]  /*817d0*/  ISETP.LT.AND P4, PT, R182, UR4, !P2 ;  /* 0x00000004b6007c0c */ /* 0x000fe4000d781270 */
[----:B------:R-:W-:Y:S01]  /*817e0*/  ISETP.LT.AND P2, PT, R180, UR4, !P2 ;  /* 0x00000004b4007c0c */ /* 0x000fe2000d741270 */
[C---:B-1----:R-:W-:Y:S01]  /*817f0*/  IMAD.WIDE R20, R178.reuse, 0x4, R16 ;  /* 0x00000004b2147825 */ /* 0x042fe200078e0210 */
[----:B------:R1:W-:Y:S03]  /*81800*/  @P1 STG.E desc[UR58][R6.64], R57 ;  /* 0x0000003906001986 */ /* 0x0003e6000c10193a */
[C---:B------:R-:W-:Y:S01]  /*81810*/  IMAD.WIDE R2, R178.reuse, 0x4, R14 ;  /* 0x00000004b2027825 */ /* 0x040fe200078e020e */
[----:B------:R1:W-:Y:S03]  /*81820*/  @P0 STG.E desc[UR58][R8.64], R77 ;  /* 0x0000004d08000986 */ /* 0x0003e6000c10193a */
[----:B------:R-:W-:Y:S01]  /*81830*/  IMAD.WIDE R4, R178, 0x4, R12 ;  /* 0x00000004b2047825 */ /* 0x000fe200078e020c */
[----:B------:R1:W-:Y:S01]  /*81840*/  @P6 STG.E desc[UR58][R10.64], R81 ;  /* 0x000000510a006986 */ /* 0x0003e2000c10193a */
[----:B------:R-:W-:-:S03]  /*81850*/  ISETP.GE.AND P0, PT, R23, UR5, PT ;  /* 0x0000000517007c0c */ /* 0x000fc6000bf06270 */
[----:B------:R-:W-:Y:S04]  /*81860*/  @P5 STG.E desc[UR58][R20.64], R85 ;  /* 0x0000005514005986 */ /* 0x000fe8000c10193a */
[----:B------:R1:W-:Y:S04]  /*81870*/  @P4 STG.E desc[UR58][R2.64], R105 ;  /* 0x0000006902004986 */ /* 0x0003e8000c10193a */
[----:B------:R2:W-:Y:S04]  /*81880*/  @P2 STG.E desc[UR58][R4.64], R101 ;  /* 0x0000006504002986 */ /* 0x0005e8000c10193a */
[----:B------:R-:W3:Y:S01]  /*81890*/  LDL.LU R23, [R1+0x2404] ;  /* 0x0024040001177983 */ /* 0x000ee20000300800 */
[----:B------:R-:W-:-:S04]  /*818a0*/  ISETP.GE.AND P3, PT, R24, UR5, PT ;  /* 0x0000000518007c0c */ /* 0x000fc8000bf66270 */
[----:B------:R-:W-:Y:S02]  /*818b0*/  ISETP.LT.AND P1, PT, R176, UR4, !P3 ;  /* 0x00000004b0007c0c */ /* 0x000fe4000df21270 */
[----:B------:R-:W-:Y:S02]  /*818c0*/  ISETP.LT.AND P6, PT, R181, UR4, !P3 ;  /* 0x00000004b5007c0c */ /* 0x000fe4000dfc1270 */
[----:B----4-:R-:W-:Y:S02]  /*818d0*/  ISETP.GE.AND P2, PT, R22, UR5, PT ;  /* 0x0000000516007c0c */ /* 0x010fe4000bf46270 */
[----:B------:R-:W4:Y:S04]  /*818e0*/  LDL.LU R22, [R1+0x2400] ;  /* 0x0024000001167983 */ /* 0x000f280000300800 */
[----:B------:R-:W4:Y:S01]  /*818f0*/  LDL.LU R24, [R1+0x23fc] ;  /* 0x0023fc0001187983 */ /* 0x000f220000300800 */
[----:B-1----:R-:W-:-:S04]  /*81900*/  IMAD.WIDE R6, R252, 0x4, R18 ;  /* 0x00000004fc067825 */ /* 0x002fc800078e0212 */
[----:B------:R-:W-:-:S04]  /*81910*/  IMAD.WIDE R8, R252, 0x4, R16 ;  /* 0x00000004fc087825 */ /* 0x000fc800078e0210 */
[----:B------:R-:W-:-:S04]  /*81920*/  IMAD.WIDE R10, R252, 0x4, R14 ;  /* 0x00000004fc0a7825 */ /* 0x000fc800078e020e */
[----:B------:R-:W-:Y:S02]  /*81930*/  IMAD.WIDE R2, R252, 0x4, R12 ;  /* 0x00000004fc027825 */ /* 0x000fe400078e020c */
[----:B------:R-:W4:Y:S04]  /*81940*/  LDL.LU R252, [R1+0x16b4] ;  /* 0x0016b40001fc7983 */ /* 0x000f280000300800 */
[----:B------:R1:W-:Y:S04]  /*81950*/  @P1 STG.E desc[UR58][R6.64], R66 ;  /* 0x0000004206001986 */ /* 0x0003e8000c10193a */
[----:B------:R1:W-:Y:S01]  /*81960*/  @P6 STG.E desc[UR58][R8.64], R62 ;  /* 0x0000003e08006986 */ /* 0x0003e2000c10193a */
[----:B--2---:R-:W-:-:S04]  /*81970*/  IMAD.WIDE R20, R41, 0x4, R18 ;  /* 0x0000000429147825 */ /* 0x004fc800078e0212 */
[----:B------:R-:W-:-:S04]  /*81980*/  IMAD.WIDE R4, R41, 0x4, R16 ;  /* 0x0000000429047825 */ /* 0x000fc800078e0210 */
[----:B-1----:R-:W-:-:S04]  /*81990*/  IMAD.WIDE R6, R41, 0x4, R14 ;  /* 0x0000000429067825 */ /* 0x002fc800078e020e */
[----:B------:R-:W-:Y:S02]  /*819a0*/  IMAD.WIDE R8, R41, 0x4, R12 ;  /* 0x0000000429087825 */ /* 0x000fe400078e020c */
[----:B------:R-:W2:Y:S01]  /*819b0*/  LDL.LU R41, [R1+0x16b0] ;  /* 0x0016b00001297983 */ /* 0x000ea20000300800 */
[----:B------:R-:W-:Y:S02]  /*819c0*/  ISETP.LT.AND P5, PT, R182, UR4, !P3 ;  /* 0x00000004b6007c0c */ /* 0x000fe4000dfa1270 */
[----:B------:R-:W-:Y:S01]  /*819d0*/  ISETP.LT.AND P3, PT, R180, UR4, !P3 ;  /* 0x00000004b4007c0c */ /* 0x000fe2000df61270 */
[----:B------:R-:W2:Y:S01]  /*819e0*/  LDL.LU R26, [R1+0x23f8] ;  /* 0x0023f800011a7983 */ /* 0x000ea20000300800 */
[----:B------:R-:W-:Y:S02]  /*819f0*/  ISETP.LT.AND P4, PT, R176, UR4, !P0 ;  /* 0x00000004b0007c0c */ /* 0x000fe4000c781270 */
[----:B------:R-:W-:-:S07]  /*81a00*/  ISETP.LT.AND P1, PT, R182, UR4, !P0 ;  /* 0x00000004b6007c0c */ /* 0x000fce000c721270 */
[----:B------:R3:W-:Y:S01]  /*81a10*/  @P5 STG.E desc[UR58][R10.64], R58 ;  /* 0x0000003a0a005986 */ /* 0x0007e2000c10193a */
[C---:B------:R-:W-:Y:S02]  /*81a20*/  ISETP.LT.AND P5, PT, R181.reuse, UR4, !P0 ;  /* 0x00000004b5007c0c */ /* 0x040fe4000c7a1270 */
[----:B------:R-:W-:Y:S01]  /*81a30*/  ISETP.LT.AND P0, PT, R180, UR4, !P0 ;  /* 0x00000004b4007c0c */ /* 0x000fe2000c701270 */
[----:B------:R1:W-:Y:S01]  /*81a40*/  @P3 STG.E desc[UR58][R2.64], R78 ;  /* 0x0000004e02003986 */ /* 0x0003e2000c10193a */
[----:B------:R-:W-:Y:S02]  /*81a50*/  ISETP.LT.AND P6, PT, R176, UR4, !P2 ;  /* 0x00000004b0007c0c */ /* 0x000fe4000d7c1270 */
[----:B------:R-:W-:Y:S01]  /*81a60*/  ISETP.LT.AND P3, PT, R181, UR4, !P2 ;  /* 0x00000004b5007c0c */ /* 0x000fe2000d761270 */
[----:B------:R1:W-:Y:S01]  /*81a70*/  @P4 STG.E desc[UR58][R20.64], R82 ;  /* 0x0000005214004986 */ /* 0x0003e2000c10193a */
[----:B------:R-:W-:-:S05]  /*81a80*/  ISETP.LT.AND P4, PT, R182, UR4, !P2 ;  /* 0x00000004b6007c0c */ /* 0x000fca000d781270 */
[----:B------:R-:W-:Y:S01]  /*81a90*/  @P5 STG.E desc[UR58][R4.64], R86 ;  /* 0x0000005604005986 */ /* 0x000fe2000c10193a */
[----:B---3--:R-:W-:-:S03]  /*81aa0*/  IMAD.WIDE R10, R183, 0x4, R18 ;  /* 0x00000004b70a7825 */ /* 0x008fc600078e0212 */
[----:B------:R-:W-:Y:S01]  /*81ab0*/  @P1 STG.E desc[UR58][R6.64], R106 ;  /* 0x0000006a06001986 */ /* 0x000fe2000c10193a */
[----:B-1----:R-:W-:-:S03]  /*81ac0*/  IMAD.WIDE R2, R183, 0x4, R16 ;  /* 0x00000004b7027825 */ /* 0x002fc600078e0210 */
[----:B------:R1:W-:Y:S01]  /*81ad0*/  @P0 STG.E desc[UR58][R8.64], R102 ;  /* 0x0000006608000986 */ /* 0x0003e2000c10193a */
[----:B------:R-:W-:Y:S01]  /*81ae0*/  ISETP.GE.AND P5, PT, R23, UR5, PT ;  /* 0x0000000517007c0c */ /* 0x000fe2000bfa6270 */
[----:B------:R-:W-:Y:S02]  /*81af0*/  IMAD.WIDE R20, R183, 0x4, R14 ;  /* 0x00000004b7147825 */ /* 0x000fe400078e020e */
[----:B------:R3:W-:Y:S04]  /*81b00*/  @P6 STG.E desc[UR58][R10.64], R67 ;  /* 0x000000430a006986 */ /* 0x0007e8000c10193a */
[----:B------:R3:W-:Y:S04]  /*81b10*/  @P3 STG.E desc[UR58][R2.64], R63 ;  /* 0x0000003f02003986 */ /* 0x0007e8000c10193a */
[----:B------:R3:W-:Y:S04]  /*81b20*/  @P4 STG.E desc[UR58][R20.64], R59 ;  /* 0x0000003b14004986 */ /* 0x0007e8000c10193a */
[----:B------:R3:W2:Y:S01]  /*81b30*/  LDS.128 R4, [R0] ;  /* 0x0000000000047984 */ /* 0x0006a20000000c00 */
[----:B------:R-:W-:-:S02]  /*81b40*/  ISETP.LT.AND P2, PT, R180, UR4, !P2 ;  /* 0x00000004b4007c0c */ /* 0x000fc4000d741270 */
[----:B------:R-:W-:Y:S02]  /*81b50*/  ISETP.LT.AND P6, PT, R176, UR4, !P5 ;  /* 0x00000004b0007c0c */ /* 0x000fe4000efc1270 */
[----:B------:R-:W-:Y:S02]  /*81b60*/  ISETP.LT.AND P1, PT, R181, UR4, !P5 ;  /* 0x00000004b5007c0c */ /* 0x000fe4000ef21270 */
[----:B----4-:R-:W-:Y:S01]  /*81b70*/  ISETP.GE.AND P0, PT, R22, UR5, PT ;  /* 0x0000000516007c0c */ /* 0x010fe2000bf06270 */
[----:B------:R-:W-:Y:S02]  /*81b80*/  IMAD.WIDE R22, R183, 0x4, R12 ;  /* 0x00000004b7167825 */ /* 0x000fe400078e020c */
[----:B------:R-:W4:Y:S04]  /*81b90*/  LDL.LU R183, [R1+0x16a8] ;  /* 0x0016a80001b77983 */ /* 0x000f280000300800 */
[----:B------:R-:W4:Y:S01]  /*81ba0*/  LDL.LU R28, [R1+0x23f4] ;  /* 0x0023f400011c7983 */ /* 0x000f220000300800 */
[----:B-1----:R-:W-:-:S04]  /*81bb0*/  IMAD.WIDE R8, R252, 0x4, R18 ;  /* 0x00000004fc087825 */ /* 0x002fc800078e0212 */
[----:B---3--:R-:W-:-:S04]  /*81bc0*/  IMAD.WIDE R10, R252, 0x4, R16 ;  /* 0x00000004fc0a7825 */ /* 0x008fc800078e0210 */
[----:B------:R-:W-:-:S04]  /*81bd0*/  IMAD.WIDE R2, R252, 0x4, R14 ;  /* 0x00000004fc027825 */ /* 0x000fc800078e020e */
[----:B------:R-:W-:Y:S02]  /*81be0*/  IMAD.WIDE R20, R252, 0x4, R12 ;  /* 0x00000004fc147825 */ /* 0x000fe400078e020c */
[----:B------:R-:W3:Y:S04]  /*81bf0*/  LDL.LU R252, [R1+0x16a4] ;  /* 0x0016a40001fc7983 */ /* 0x000ee80000300800 */
[----:B------:R-:W3:Y:S01]  /*81c00*/  LDL.LU R0, [R1+0x23f0] ;  /* 0x0023f00001007983 */ /* 0x000ee20000300800 */
[----:B------:R-:W-:-:S03]  /*81c10*/  ISETP.GE.AND P3, PT, R24, UR5, PT ;  /* 0x0000000518007c0c */ /* 0x000fc6000bf66270 */
[----:B------:R2:W-:Y:S04]  /*81c20*/  @P2 STG.E desc[UR58][R22.64], R79 ;  /* 0x0000004f16002986 */ /* 0x0005e8000c10193a */
[----:B------:R1:W-:Y:S04]  /*81c30*/  @P6 STG.E desc[UR58][R8.64], R83 ;  /* 0x0000005308006986 */ /* 0x0003e8000c10193a */
[----:B------:R1:W-:Y:S04]  /*81c40*/  @P1 STG.E desc[UR58][R10.64], R87 ;  /* 0x000000570a001986 */ /* 0x0003e8000c10193a */
[----:B------:R-:W3:Y:S01]  /*81c50*/  LDL.LU R27, [R1+0x23ec] ;  /* 0x0023ec00011b7983 */ /* 0x000ee20000300800 */
[----:B--2---:R-:W-:-:S04]  /*81c60*/  IMAD.WIDE R22, R41, 0x4, R18 ;  /* 0x0000000429167825 */ /* 0x004fc800078e0212 */
[----:B-1----:R-:W-:-:S04]  /*81c70*/  IMAD.WIDE R8, R41, 0x4, R16 ;  /* 0x0000000429087825 */ /* 0x002fc800078e0210 */
[----:B------:R-:W-:-:S04]  /*81c80*/  IMAD.WIDE R10, R41, 0x4, R14 ;  /* 0x00000004290a7825 */ /* 0x000fc800078e020e */
[----:B------:R-:W-:Y:S02]  /*81c90*/  IMAD.WIDE R24, R41, 0x4, R12 ;  /* 0x0000000429187825 */ /* 0x000fe400078e020c */
[----:B------:R-:W2:Y:S01]  /*81ca0*/  LDL.LU R41, [R1+0x16a0] ;  /* 0x0016a00001297983 */ /* 0x000ea20000300800 */
[----:B------:R-:W-:Y:S02]  /*81cb0*/  ISETP.LT.AND P4, PT, R182, UR4, !P5 ;  /* 0x00000004b6007c0c */ /* 0x000fe4000ef81270 */
[----:B------:R-:W-:Y:S02]  /*81cc0*/  ISETP.LT.AND P5, PT, R180, UR4, !P5 ;  /* 0x00000004b4007c0c */ /* 0x000fe4000efa1270 */
[----:B------:R-:W-:Y:S02]  /*81cd0*/  ISETP.LT.AND P1, PT, R176, UR4, !P0 ;  /* 0x00000004b0007c0c */ /* 0x000fe4000c721270 */
[----:B------:R-:W-:Y:S02]  /*81ce0*/  ISETP.LT.AND P2, PT, R181, UR4, !P0 ;  /* 0x00000004b5007c0c */ /* 0x000fe4000c741270 */
[----:B------:R-:W-:-:S02]  /*81cf0*/  ISETP.LT.AND P6, PT, R182, UR4, !P0 ;  /* 0x00000004b6007c0c */ /* 0x000fc4000c7c1270 */
[----:B------:R-:W-:-:S03]  /*81d00*/  ISETP.LT.AND P0, PT, R180, UR4, !P0 ;  /* 0x00000004b4007c0c */ /* 0x000fc6000c701270 */
[----:B------:R4:W-:Y:S04]  /*81d10*/  @P4 STG.E desc[UR58][R2.64], R107 ;  /* 0x0000006b02004986 */ /* 0x0009e8000c10193a */
[----:B------:R1:W-:Y:S01]  /*81d20*/  @P5 STG.E desc[UR58][R20.64], R103 ;  /* 0x0000006714005986 */ /* 0x0003e2000c10193a */
[----:B------:R-:W-:-:S03]  /*81d30*/  ISETP.LT.AND P5, PT, R176, UR4, !P3 ;  /* 0x00000004b0007c0c */ /* 0x000fc6000dfa1270 */
[----:B------:R-:W-:Y:S01]  /*81d40*/  @P1 STG.E desc[UR58][R22.64], R96 ;  /* 0x0000006016001986 */ /* 0x000fe2000c10193a */
[----:B------:R-:W-:-:S03]  /*81d50*/  ISETP.LT.AND P4, PT, R181, UR4, !P3 ;  /* 0x00000004b5007c0c */ /* 0x000fc6000df81270 */
[----:B------:R1:W-:Y:S01]  /*81d60*/  @P2 STG.E desc[UR58][R8.64], R92 ;  /* 0x0000005c08002986 */ /* 0x0003e2000c10193a */
[----:B------:R-:W-:-:S03]  /*81d70*/  ISETP.GE.AND P1, PT, R26, UR5, PT ;  /* 0x000000051a007c0c */ /* 0x000fc6000bf26270 */
[----:B------:R1:W-:Y:S04]  /*81d80*/  @P6 STG.E desc[UR58][R10.64], R88 ;  /* 0x000000580a006986 */ /* 0x0003e8000c10193a */
[----:B------:R3:W-:Y:S01]  /*81d90*/  @P0 STG.E desc[UR58][R24.64], R112 ;  /* 0x0000007018000986 */ /* 0x0007e2000c10193a */
[----:B------:R-:W-:-:S03]  /*81da0*/  ISETP.LT.AND P0, PT, R182, UR4, !P3 ;  /* 0x00000004b6007c0c */ /* 0x000fc6000df01270 */
[----:B------:R-:W2:Y:S04]  /*81db0*/  LDL.LU R26, [R1+0x23e8] ;  /* 0x0023e800011a7983 */ /* 0x000ea80000300800 */
[----:B------:R-:W2:Y:S01]  /*81dc0*/  LDL.LU R178, [R1+0x1698] ;  /* 0x0016980001b27983 */ /* 0x000ea20000300800 */
[----:B------:R-:W-:Y:S02]  /*81dd0*/  ISETP.LT.AND P3, PT, R180, UR4, !P3 ;  /* 0x00000004b4007c0c */ /* 0x000fe4000df61270 */
[----:B------:R-:W-:Y:S02]  /*81de0*/  ISETP.LT.AND P6, PT, R176, UR4, !P1 ;  /* 0x00000004b0007c0c */ /* 0x000fe4000cfc1270 */
[----:B------:R-:W-:Y:S01]  /*81df0*/  ISETP.LT.AND P2, PT, R181, UR4, !P1 ;  /* 0x00000004b5007c0c */ /* 0x000fe2000cf41270 */
[----:B----4-:R-:W-:-:S04]  /*81e00*/  IMAD.WIDE R2, R183, 0x4, R18 ;  /* 0x00000004b7027825 */ /* 0x010fc800078e0212 */
[C---:B-1----:R-:W-:Y:S01]  /*81e10*/  IMAD.WIDE R20, R183.reuse, 0x4, R16 ;  /* 0x00000004b7147825 */ /* 0x042fe200078e0210 */
[----:B------:R1:W-:Y:S03]  /*81e20*/  @P5 STG.E desc[UR58][R2.64], R120 ;  /* 0x0000007802005986 */ /* 0x0003e6000c10193a */
[C---:B------:R-:W-:Y:S01]  /*81e30*/  IMAD.WIDE R8, R183.reuse, 0x4, R14 ;  /* 0x00000004b7087825 */ /* 0x040fe200078e020e */
[----:B------:R4:W-:Y:S04]  /*81e40*/  @P4 STG.E desc[UR58][R20.64], R128 ;  /* 0x0000008014004986 */ /* 0x0009e8000c10193a */
[----:B------:R2:W-:Y:S01]  /*81e50*/  @P0 STG.E desc[UR58][R8.64], R136 ;  /* 0x0000008808000986 */ /* 0x0005e2000c10193a */
[----:B------:R-:W-:Y:S01]  /*81e60*/  IMAD.WIDE R10, R183, 0x4, R12 ;  /* 0x00000004b70a7825 */ /* 0x000fe200078e020c */
[----:B------:R-:W-:-:S04]  /*81e70*/  ISETP.LT.AND P4, PT, R182, UR4, !P1 ;  /* 0x00000004b6007c0c */ /* 0x000fc8000cf81270 */
[----:B------:R2:W-:Y:S01]  /*81e80*/  @P3 STG.E desc[UR58][R10.64], R4 ;  /* 0x000000040a003986 */ /* 0x0005e2000c10193a */
[----:B---3--:R-:W-:-:S03]  /*81e90*/  ISETP.GE.AND P0, PT, R0, UR5, PT ;  /* 0x0000000500007c0c */ /* 0x008fc6000bf06270 */
[----:B------:R-:W3:Y:S04]  /*81ea0*/  LDL.LU R0, [R1+0x2418] ;  /* 0x0024180001007983 */ /* 0x000ee80000300800 */
[----:B------:R-:W3:Y:S01]  /*81eb0*/  LDL.LU R183, [R1+0x1694] ;  /* 0x0016940001b77983 */ /* 0x000ee20000300800 */
[----:B------:R-:W-:-:S04]  /*81ec0*/  IMAD.WIDE R22, R252, 0x4, R18 ;  /* 0x00000004fc167825 */ /* 0x000fc800078e0212 */
[----:B------:R-:W-:-:S04]  /*81ed0*/  IMAD.WIDE R24, R252, 0x4, R16 ;  /* 0x00000004fc187825 */ /* 0x000fc800078e0210 */
[----:B-1----:R-:W-:-:S04]  /*81ee0*/  IMAD.WIDE R2, R252, 0x4, R14 ;  /* 0x00000004fc027825 */ /* 0x002fc800078e020e */
[----:B----4-:R-:W-:Y:S02]  /*81ef0*/  IMAD.WIDE R20, R252, 0x4, R12 ;  /* 0x00000004fc147825 */ /* 0x010fe400078e020c */
[----:B------:R-:W4:Y:S04]  /*81f00*/  LDL.LU R252, [R1+0x168c] ;  /* 0x00168c0001fc7983 */ /* 0x000f280000300800 */
[----:B------:R1:W-:Y:S04]  /*81f10*/  @P6 STG.E desc[UR58][R22.64], R97 ;  /* 0x0000006116006986 */ /* 0x0003e8000c10193a */
[----:B------:R-:W-:Y:S04]  /*81f20*/  @P2 STG.E desc[UR58][R24.64], R93 ;  /* 0x0000005d18002986 */ /* 0x000fe8000c10193a */
[----:B------:R1:W-:Y:S01]  /*81f30*/  @P4 STG.E desc[UR58][R2.64], R89 ;  /* 0x0000005902004986 */ /* 0x0003e2000c10193a */
[----:B--2---:R-:W-:-:S04]  /*81f40*/  IMAD.WIDE R8, R41, 0x4, R18 ;  /* 0x0000000429087825 */ /* 0x004fc800078e0212 */
[----:B------:R-:W-:-:S04]  /*81f50*/  IMAD.WIDE R10, R41, 0x4, R16 ;  /* 0x00000004290a7825 */ /* 0x000fc800078e0210 */
[----:B-1----:R-:W-:-:S04]  /*81f60*/  IMAD.WIDE R22, R41, 0x4, R14 ;  /* 0x0000000429167825 */ /* 0x002fc800078e020e */
[----:B------:R-:W-:Y:S02]  /*81f70*/  IMAD.WIDE R2, R41, 0x4, R12 ;  /* 0x0000000429027825 */ /* 0x000fe400078e020c */
[----:B------:R-:W2:Y:S01]  /*81f80*/  LDL.LU R41, [R1+0x1784] ;  /* 0x0017840001297983 */ /* 0x000ea20000300800 */
[----:B------:R-:W-:Y:S02]  /*81f90*/  ISETP.LT.AND P5, PT, R180, UR4, !P1 ;  /* 0x00000004b4007c0c */ /* 0x000fe4000cfa1270 */
[----:B------:R-:W-:-:S04]  /*81fa0*/  ISETP.GE.AND P1, PT, R28, UR5, PT ;  /* 0x000000051c007c0c */ /* 0x000fc8000bf26270 */
[----:B------:R-:W-:Y:S02]  /*81fb0*/  ISETP.LT.AND P2, PT, R176, UR4, !P1 ;  /* 0x00000004b0007c0c */ /* 0x000fe4000cf41270 */
[----:B------:R-:W-:Y:S02]  /*81fc0*/  ISETP.LT.AND P6, PT, R181, UR4, !P1 ;  /* 0x00000004b5007c0c */ /* 0x000fe4000cfc1270 */
[----:B------:R-:W-:Y:S02]  /*81fd0*/  ISETP.LT.AND P3, PT, R182, UR4, !P1 ;  /* 0x00000004b6007c0c */ /* 0x000fe4000cf61270 */
[----:B------:R-:W-:Y:S01]  /*81fe0*/  ISETP.LT.AND P1, PT, R180, UR4, !P1 ;  /* 0x00000004b4007c0c */ /* 0x000fe2000cf21270 */
[----:B------:R1:W-:Y:S01]  /*81ff0*/  @P5 STG.E desc[UR58][R20.64], R113 ;  /* 0x0000007114005986 */ /* 0x0003e2000c10193a */
[----:B------:R-:W-:-:S05]  /*82000*/  ISETP.LT.AND P5, PT, R176, UR4, !P0 ;  /* 0x00000004b0007c0c */ /* 0x000fca000c7a1270 */
[----:B------:R1:W-:Y:S01]  /*82010*/  @P2 STG.E desc[UR58][R8.64], R121 ;  /* 0x0000007908002986 */ /* 0x0003e2000c10193a */
[----:B------:R-:W-:-:S03]  /*82020*/  ISETP.LT.AND P2, PT, R181, UR4, !P0 ;  /* 0x00000004b5007c0c */ /* 0x000fc6000c741270 */
[----:B------:R1:W-:Y:S01]  /*82030*/  @P6 STG.E desc[UR58][R10.64], R129 ;  /* 0x000000810a006986 */ /* 0x0003e2000c10193a */
[----:B------:R-:W-:Y:S02]  /*82040*/  ISETP.LT.AND P6, PT, R182, UR4, !P0 ;  /* 0x00000004b6007c0c */ /* 0x000fe4000c7c1270 */
[----:B------:R-:W-:Y:S01]  /*82050*/  ISETP.LT.AND P0, PT, R180, UR4, !P0 ;  /* 0x00000004b4007c0c */ /* 0x000fe2000c701270 */
[C---:B-1----:R-:W-:Y:S01]  /*82060*/  IMAD.WIDE R20, R178.reuse, 0x4, R18 ;  /* 0x00000004b2147825 */ /* 0x042fe200078e0212 */
[----:B------:R-:W-:Y:S01]  /*82070*/  ISETP.GE.AND P4, PT, R27, UR5, PT ;  /* 0x000000051b007c0c */ /* 0x000fe2000bf86270 */
[----:B------:R3:W-:Y:S02]  /*82080*/  @P3 STG.E desc[UR58][R22.64], R137 ;  /* 0x0000008916003986 */ /* 0x0007e4000c10193a */
[----:B------:R-:W-:Y:S02]  /*82090*/  IMAD.WIDE R24, R178, 0x4, R16 ;  /* 0x00000004b2187825 */ /* 0x000fe400078e0210 */
[----:B------:R1:W-:Y:S01]  /*820a0*/  @P1 STG.E desc[UR58][R2.64], R5 ;  /* 0x0000000502001986 */ /* 0x0003e2000c10193a */
[----:B------:R-:W-:Y:S01]  /*820b0*/  ISETP.LT.AND P1, PT, R176, UR4, !P4 ;  /* 0x00000004b0007c0c */ /* 0x000fe2000e721270 */
[----:B------:R-:W-:-:S02]  /*820c0*/  IMAD.WIDE R8, R178, 0x4, R14 ;  /* 0x00000004b2087825 */ /* 0x000fc400078e020e */
[----:B------:R-:W-:Y:S01]  /*820d0*/  @P5 STG.E desc[UR58][R20.64], R98 ;  /* 0x0000006214005986 */ /* 0x000fe2000c10193a */
[----:B------:R-:W-:Y:S01]  /*820e0*/  ISETP.LT.AND P5, PT, R182, UR4, !P4 ;  /* 0x00000004b6007c0c */ /* 0x000fe2000e7a1270 */
[----:B------:R-:W-:Y:S02]  /*820f0*/  IMAD.WIDE R10, R178, 0x4, R12 ;  /* 0x00000004b20a7825 */ /* 0x000fe400078e020c */
[----:B------:R-:W-:Y:S01]  /*82100*/  @P2 STG.E desc[UR58][R24.64], R94 ;  /* 0x0000005e18002986 */ /* 0x000fe2000c10193a */
[----:B------:R-:W-:Y:S02]  /*82110*/  ISETP.LT.AND P2, PT, R181, UR4, !P4 ;  /* 0x00000004b5007c0c */ /* 0x000fe4000e741270 */
[----:B------:R-:W-:Y:S02]  /*82120*/  ISETP.GE.AND P3, PT, R26, UR5, PT ;  /* 0x000000051a007c0c */ /* 0x000fe4000bf66270 */
[----:B------:R-:W-:Y:S01]  /*82130*/  ISETP.LT.AND P4, PT, R180, UR4, !P4 ;  /* 0x00000004b4007c0c */ /* 0x000fe2000e781270 */
[----:B------:R1:W-:Y:S04]  /*82140*/  @P6 STG.E desc[UR58][R8.64], R90 ;  /* 0x0000005a08006986 */ /* 0x0003e8000c10193a */
[----:B------:R-:W-:Y:S01]  /*82150*/  @P0 STG.E desc[UR58][R10.64], R114 ;  /* 0x000000720a000986 */ /* 0x000fe2000c10193a */
[----:B------:R-:W-:Y:S01]  /*82160*/  ISETP.LT.AND P0, PT, R176, UR4, !P3 ;  /* 0x00000004b0007c0c */ /* 0x000fe2000df01270 */
[----:B---3--:R-:W-:-:S04]  /*82170*/  IMAD.WIDE R22, R183, 0x4, R18 ;  /* 0x00000004b7167825 */ /* 0x008fc800078e0212 */
[C---:B-1----:R-:W-:Y:S01]  /*82180*/  IMAD.WIDE R2, R183.reuse, 0x4, R16 ;  /* 0x00000004b7027825 */ /* 0x042fe200078e0210 */
[----:B------:R-:W-:Y:S03]  /*82190*/  @P1 STG.E desc[UR58][R22.64], R122 ;  /* 0x0000007a16001986 */ /* 0x000fe6000c10193a */
[C---:B------:R-:W-:Y:S01]  /*821a0*/  IMAD.WIDE R4, R183.reuse, 0x4, R14 ;  /* 0x00000004b7047825 */ /* 0x040fe200078e020e */
[----:B------:R1:W-:Y:S03]  /*821b0*/  @P2 STG.E desc[UR58][R2.64], R130 ;  /* 0x0000008202002986 */ /* 0x0003e6000c10193a */
[----:B------:R-:W-:Y:S01]  /*821c0*/  IMAD.WIDE R8, R183, 0x4, R12 ;  /* 0x00000004b7087825 */ /* 0x000fe200078e020c */
[----:B------:R-:W-:Y:S01]  /*821d0*/  ISETP.GE.AND P6, PT, R0, UR5, PT ;  /* 0x0000000500007c0c */ /* 0x000fe2000bfc6270 */
[----:B------:R3:W-:Y:S01]  /*821e0*/  @P5 STG.E desc[UR58][R4.64], R138 ;  /* 0x0000008a04005986 */ /* 0x0007e2000c10193a */
[----:B------:R-:W-:Y:S01]  /*821f0*/  ISETP.LT.AND P2, PT, R181, UR4, !P3 ;  /* 0x00000004b5007c0c */ /* 0x000fe2000df41270 */
[----:B----4-:R-:W-:-:S02]  /*82200*/  IMAD.WIDE R20, R252, 0x4, R18 ;  /* 0x00000004fc147825 */ /* 0x010fc400078e0212 */
[----:B------:R4:W-:Y:S01]  /*82210*/  @P4 STG.E desc[UR58][R8.64], R6 ;  /* 0x0000000608004986 */ /* 0x0009e2000c10193a */
[----:B------:R-:W-:Y:S02]  /*82220*/  ISETP.LT.AND P4, PT, R182, UR4, !P3 ;  /* 0x00000004b6007c0c */ /* 0x000fe4000df81270 */
[----:B------:R-:W-:Y:S01]  /*82230*/  ISETP.LT.AND P3, PT, R180, UR4, !P3 ;  /* 0x00000004b4007c0c */ /* 0x000fe2000df61270 */
[----:B------:R4:W-:Y:S01]  /*82240*/  @P0 STG.E desc[UR58][R20.64], R99 ;  /* 0x0000006314000986 */ /* 0x0009e2000c10193a */
[----:B------:R-:W-:Y:S02]  /*82250*/  ISETP.LT.AND P1, PT, R176, UR4, !P6 ;  /* 0x00000004b0007c0c */ /* 0x000fe4000f721270 */
[----:B------:R-:W-:Y:S02]  /*82260*/  ISETP.LT.AND P5, PT, R181, UR4, !P6 ;  /* 0x00000004b5007c0c */ /* 0x000fe4000f7a1270 */
[----:B------:R-:W-:Y:S02]  /*82270*/  ISETP.LT.AND P0, PT, R182, UR4, !P6 ;  /* 0x00000004b6007c0c */ /* 0x000fe4000f701270 */
[----:B------:R-:W-:Y:S01]  /*82280*/  ISETP.LT.AND P6, PT, R180, UR4, !P6 ;  /* 0x00000004b4007c0c */ /* 0x000fe2000f7c1270 */
[----:B-1----:R-:W-:-:S04]  /*82290*/  IMAD.WIDE R2, R252, 0x4, R16 ;  /* 0x00000004fc027825 */ /* 0x002fc800078e0210 */
[C---:B---3--:R-:W-:Y:S01]  /*822a0*/  IMAD.WIDE R4, R252.reuse, 0x4, R14 ;  /* 0x00000004fc047825 */ /* 0x048fe200078e020e */
[----:B------:R4:W-:Y:S03]  /*822b0*/  @P2 STG.E desc[UR58][R2.64], R95 ;  /* 0x0000005f02002986 */ /* 0x0009e6000c10193a */
[----:B------:R-:W-:Y:S01]  /*822c0*/  IMAD.WIDE R10, R252, 0x4, R12 ;  /* 0x00000004fc0a7825 */ /* 0x000fe200078e020c */
[----:B------:R4:W-:Y:S04]  /*822d0*/  @P4 STG.E desc[UR58][R4.64], R91 ;  /* 0x0000005b04004986 */ /* 0x0009e8000c10193a */
[----:B------:R4:W-:Y:S01]  /*822e0*/  @P3 STG.E desc[UR58][R10.64], R115 ;  /* 0x000000730a003986 */ /* 0x0009e2000c10193a */
[----:B--2---:R-:W-:-:S04]  /*822f0*/  IMAD.WIDE R18, R41, 0x4, R18 ;  /* 0x0000000429127825 */ /* 0x004fc800078e0212 */
[C---:B------:R-:W-:Y:S01]  /*82300*/  IMAD.WIDE R16, R41.reuse, 0x4, R16 ;  /* 0x0000000429107825 */ /* 0x040fe200078e0210 */
[----:B------:R4:W-:Y:S03]  /*82310*/  @P1 STG.E desc[UR58][R18.64], R123 ;  /* 0x0000007b12001986 */ /* 0x0009e6000c10193a */
[C---:B------:R-:W-:Y:S01]  /*82320*/  IMAD.WIDE R14, R41.reuse, 0x4, R14 ;  /* 0x00000004290e7825 */ /* 0x040fe200078e020e */
[----:B------:R4:W-:Y:S04]  /*82330*/  @P5 STG.E desc[UR58][R16.64], R131 ;  /* 0x0000008310005986 */ /* 0x0009e8000c10193a */
[----:B------:R4:W-:Y:S01]  /*82340*/  @P0 STG.E desc[UR58][R14.64], R139 ;  /* 0x0000008b0e000986 */ /* 0x0009e2000c10193a */
[----:B------:R-:W-:Y:S01]  /*82350*/  IMAD.WIDE R12, R41, 0x4, R12 ;  /* 0x00000004290c7825 */ /* 0x000fe200078e020c */
[----:B------:R-:W-:Y:S06]  /*82360*/  @!P6 EXIT ;  /* 0x000000000000e94d */ /* 0x000fec0003800000 */
[----:B------:R-:W-:Y:S01]  /*82370*/  STG.E desc[UR58][R12.64], R7 ;  /* 0x000000070c007986 */ /* 0x000fe2000c10193a */
[----:B------:R-:W-:Y:S05]  /*82380*/  EXIT ;  /* 0x000000000000794d */ /* 0x000fea0003800000 */
.L_x_2:
[----:B------:R-:W-:-:S00]  /*82390*/  BRA `(.L_x_2) ;  /* 0xfffffffc00fc7947 */ /* 0x000fc0000383ffff */
[----:B------:R-:W-:-:S00]  /*823a0*/  NOP ;  /* 0x0000000000007918 */ /* 0x000fc00000000000 */
        /* <DEDUP_REMOVED lines=13> */
.L_x_3:


//--------------------- .nv.shared.matmul_kernel  --------------------------
	.section	.nv.shared.matmul_kernel,"aw",@nobits
	.sectionflags	@""
	.align	16
	.zero		1024


//--------------------- .nv.shared.reserved.0     --------------------------
	.section	.nv.shared.reserved.0,"aw",@nobits
	.weak		__nv_reservedSMEM_offset_0_alias
	.size		__nv_reservedSMEM_offset_0_alias, 0, 0
	.other		__nv_reservedSMEM_offset_0_alias,@"STO_CUDA_RESERVED_SHARED STV_DEFAULT"
__nv_reservedSMEM_offset_0_alias:
	.zero		0


//--------------------- .nv.constant0.matmul_kernel --------------------------
	.section	.nv.constant0.matmul_kernel,"a",@progbits
	.sectionflags	@""
	.align	4
.nv.constant0.matmul_kernel:
	.zero		608


//--------------------- SYMBOLS --------------------------

	.type		.nv.reservedSmem.offset0,@object
	.size		.nv.reservedSmem.offset0,0x4
